def matmul_kernel(
    a_ptr,
    b_ptr,
    c_ptr,
    M,
    N,
    K,
    stride_am,
    stride_ak,
    stride_bk,
    stride_bn,
    stride_cm,
    stride_cn,
    BLOCK_M: tl.constexpr,
    BLOCK_N: tl.constexpr,
    BLOCK_K: tl.constexpr,
    GROUP_M: tl.constexpr,
):
    pid = tl.program_id(axis=0)
    num_pid_m = tl.cdiv(M, BLOCK_M)
    num_pid_n = tl.cdiv(N, BLOCK_N)
    num_pid_in_group = GROUP_M * num_pid_n
    group_id = pid // num_pid_in_group
    first_pid_m = group_id * GROUP_M
    group_size_m = min(num_pid_m - first_pid_m, GROUP_M)
    pid_m = first_pid_m + ((pid % num_pid_in_group) % group_size_m)
    pid_n = (pid % num_pid_in_group) // group_size_m

    offs_am = (pid_m * BLOCK_M + tl.arange(0, BLOCK_M)) % M
    offs_bn = (pid_n * BLOCK_N + tl.arange(0, BLOCK_N)) % N
    offs_k = tl.arange(0, BLOCK_K)
    a_ptrs = a_ptr + offs_am[:, None] * stride_am + offs_k[None, :] * stride_ak
    b_ptrs = b_ptr + offs_k[:, None] * stride_bk + offs_bn[None, :] * stride_bn

    acc = tl.zeros((BLOCK_M, BLOCK_N), dtype=tl.float32)
    for kk in range(0, tl.cdiv(K, BLOCK_K)):
        a = tl.load(a_ptrs, mask=offs_k[None, :] < K - kk * BLOCK_K, other=0.0)
        b = tl.load(b_ptrs, mask=offs_k[:, None] < K - kk * BLOCK_K, other=0.0)
        acc = tl.dot(a, b, acc)
        a_ptrs += BLOCK_K * stride_ak
        b_ptrs += BLOCK_K * stride_bk

    c = acc.to(c_ptr.dtype.element_ty)
    offs_cm = pid_m * BLOCK_M + tl.arange(0, BLOCK_M)
    offs_cn = pid_n * BLOCK_N + tl.arange(0, BLOCK_N)
    c_ptrs = c_ptr + offs_cm[:, None] * stride_cm + offs_cn[None, :] * stride_cn
    mask = (offs_cm[:, None] < M) & (offs_cn[None, :] < N)
    tl.store(c_ptrs, c, mask=mask)

# config = {"BLOCK_K": 64, "BLOCK_M": 128, "BLOCK_N": 128, "GROUP_M": 4, "arch": "sm_80", "dtype": "fp16", "num_ctas": 1, "num_stages": 3, "num_warps": 4}
# arch = sm_80


// ===== COMPILED SASS (sm_80) =====

	.target	sm_80

	.elftype	@"ET_EXEC"


//--------------------- .note.nv.tkinfo           --------------------------
	.section	.note.nv.tkinfo,"",@"SHT_NOTE"
	.sectionflags	@"SHF_NOTE_NV_TKINFO"
	.tkinfo
        /*0018*/ 	.word	0x00000002
        /*0030*/ 	.string	""
        /*0030*/ 	.string	"ptxas"
        /*0030*/ 	.string	"Cuda compilation tools, release 13.0, V13.0.88"
        /*0030*/ 	.string	"Build cuda_13.0.r13.0/compiler.36424714_0"
        /*0030*/ 	.string	"-v  -suppress-debug-info  -lineinfo  -arch sm_80 "



//--------------------- .note.nv.cuinfo           --------------------------
	.section	.note.nv.cuinfo,"",@"SHT_NOTE"
	.sectionflags	@"SHF_NOTE_NV_CUINFO"
        /*0018*/ 	.short	0x0002
        /*001a*/ 	.short	0x0050
        /*001c*/ 	.short	0x0082
	.zero		2


//--------------------- .nv.info                  --------------------------
	.section	.nv.info,"",@"SHT_CUDA_INFO"
	.align	4


	//----- nvinfo : EIATTR_REGCOUNT
	.align		4
        /*0000*/ 	.byte	0x04, 0x2f
        /*0002*/ 	.short	(.L_1 - .L_0)
	.align		4
.L_0:
        /*0004*/ 	.word	index@(matmul_kernel)
        /*0008*/ 	.word	0x00000020


	//----- nvinfo : EIATTR_FRAME_SIZE
	.align		4
.L_1:
        /*000c*/ 	.byte	0x04, 0x11
        /*000e*/ 	.short	(.L_3 - .L_2)
	.align		4
.L_2:
        /*0010*/ 	.word	index@(matmul_kernel)
        /*0014*/ 	.word	0x000010a8


	//----- nvinfo : EIATTR_MIN_STACK_SIZE
	.align		4
.L_3:
        /*0018*/ 	.byte	0x04, 0x12
        /*001a*/ 	.short	(.L_5 - .L_4)
	.align		4
.L_4:
        /*001c*/ 	.word	index@(matmul_kernel)
        /*0020*/ 	.word	0x000010a8
.L_5:


//--------------------- .nv.info.matmul_kernel    --------------------------
	.section	.nv.info.matmul_kernel,"",@"SHT_CUDA_INFO"
	.sectionflags	@""
	.align	4


	//----- nvinfo : EIATTR_CUDA_API_VERSION
	.align		4
        /*0000*/ 	.byte	0x04, 0x37
        /*0002*/ 	.short	(.L_7 - .L_6)
.L_6:
        /*0004*/ 	.word	0x00000082


	//----- nvinfo : EIATTR_SW2861232_WAR
	.align		4
.L_7:
        /*0008*/ 	.byte	0x01, 0x35
	.zero		2


	//----- nvinfo : EIATTR_PARAM_CBANK
	.align		4
        /*000c*/ 	.byte	0x04, 0x0a
        /*000e*/ 	.short	(.L_9 - .L_8)
	.align		4
.L_8:
        /*0010*/ 	.word	index@(.nv.constant0.matmul_kernel)
        /*0014*/ 	.short	0x0160
        /*0016*/ 	.short	0x0050


	//----- nvinfo : EIATTR_CBANK_PARAM_SIZE
	.align		4
.L_9:
        /*0018*/ 	.byte	0x03, 0x19
        /*001a*/ 	.short	0x0050


	//----- nvinfo : EIATTR_KPARAM_INFO
	.align		4
        /*001c*/ 	.byte	0x04, 0x17
        /*001e*/ 	.short	(.L_11 - .L_10)
.L_10:
        /*0020*/ 	.word	0x00000000
        /*0024*/ 	.short	0x000d
        /*0026*/ 	.short	0x0048
        /*0028*/ 	.byte	0x00, 0xf4, 0x21, 0x00


	//----- nvinfo : EIATTR_KPARAM_INFO
	.align		4
.L_11:
        /*002c*/ 	.byte	0x04, 0x17
        /*002e*/ 	.short	(.L_13 - .L_12)
.L_12:
        /*0030*/ 	.word	0x00000000
        /*0034*/ 	.short	0x000c
        /*0036*/ 	.short	0x0040
        /*0038*/ 	.byte	0x00, 0xf4, 0x21, 0x00


	//----- nvinfo : EIATTR_KPARAM_INFO
	.align		4
.L_13:
        /*003c*/ 	.byte	0x04, 0x17
        /*003e*/ 	.short	(.L_15 - .L_14)
.L_14:
        /*0040*/ 	.word	0x00000000
        /*0044*/ 	.short	0x000b
        /*0046*/ 	.short	0x0038
        /*0048*/ 	.byte	0x00, 0xf0, 0x11, 0x00


	//----- nvinfo : EIATTR_KPARAM_INFO
	.align		4
.L_15:
        /*004c*/ 	.byte	0x04, 0x17
        /*004e*/ 	.short	(.L_17 - .L_16)
.L_16:
        /*0050*/ 	.word	0x00000000
        /*0054*/ 	.short	0x000a
        /*0056*/ 	.short	0x0034
        /*0058*/ 	.byte	0x00, 0xf0, 0x11, 0x00


	//----- nvinfo : EIATTR_KPARAM_INFO
	.align		4
.L_17:
        /*005c*/ 	.byte	0x04, 0x17
        /*005e*/ 	.short	(.L_19 - .L_18)
.L_18:
        /*0060*/ 	.word	0x00000000
        /*0064*/ 	.short	0x0009
        /*0066*/ 	.short	0x0030
        /*0068*/ 	.byte	0x00, 0xf0, 0x11, 0x00


	//----- nvinfo : EIATTR_KPARAM_INFO
	.align		4
.L_19:
        /*006c*/ 	.byte	0x04, 0x17
        /*006e*/ 	.short	(.L_21 - .L_20)
.L_20:
        /*0070*/ 	.word	0x00000000
        /*0074*/ 	.short	0x0008
        /*0076*/ 	.short	0x002c
        /*0078*/ 	.byte	0x00, 0xf0, 0x11, 0x00


	//----- nvinfo : EIATTR_KPARAM_INFO
	.align		4
.L_21:
        /*007c*/ 	.byte	0x04, 0x17
        /*007e*/ 	.short	(.L_23 - .L_22)
.L_22:
        /*0080*/ 	.word	0x00000000
        /*0084*/ 	.short	0x0007
        /*0086*/ 	.short	0x0028
        /*0088*/ 	.byte	0x00, 0xf0, 0x11, 0x00


	//----- nvinfo : EIATTR_KPARAM_INFO
	.align		4
.L_23:
        /*008c*/ 	.byte	0x04, 0x17
        /*008e*/ 	.short	(.L_25 - .L_24)
.L_24:
        /*0090*/ 	.word	0x00000000
        /*0094*/ 	.short	0x0006
        /*0096*/ 	.short	0x0024
        /*0098*/ 	.byte	0x00, 0xf0, 0x11, 0x00


	//----- nvinfo : EIATTR_KPARAM_INFO
	.align		4
.L_25:
        /*009c*/ 	.byte	0x04, 0x17
        /*009e*/ 	.short	(.L_27 - .L_26)
.L_26:
        /*00a0*/ 	.word	0x00000000
        /*00a4*/ 	.short	0x0005
        /*00a6*/ 	.short	0x0020
        /*00a8*/ 	.byte	0x00, 0xf0, 0x11, 0x00


	//----- nvinfo : EIATTR_KPARAM_INFO
	.align		4
.L_27:
        /*00ac*/ 	.byte	0x04, 0x17
        /*00ae*/ 	.short	(.L_29 - .L_28)
.L_28:
        /*00b0*/ 	.word	0x00000000
        /*00b4*/ 	.short	0x0004
        /*00b6*/ 	.short	0x001c
        /*00b8*/ 	.byte	0x00, 0xf0, 0x11, 0x00


	//----- nvinfo : EIATTR_KPARAM_INFO
	.align		4
.L_29:
        /*00bc*/ 	.byte	0x04, 0x17
        /*00be*/ 	.short	(.L_31 - .L_30)
.L_30:
        /*00c0*/ 	.word	0x00000000
        /*00c4*/ 	.short	0x0003
        /*00c6*/ 	.short	0x0018
        /*00c8*/ 	.byte	0x00, 0xf0, 0x11, 0x00


	//----- nvinfo : EIATTR_KPARAM_INFO
	.align		4
.L_31:
        /*00cc*/ 	.byte	0x04, 0x17
        /*00ce*/ 	.short	(.L_33 - .L_32)
.L_32:
        /*00d0*/ 	.word	0x00000000
        /*00d4*/ 	.short	0x0002
        /*00d6*/ 	.short	0x0010
        /*00d8*/ 	.byte	0x00, 0xf4, 0x21, 0x00


	//----- nvinfo : EIATTR_KPARAM_INFO
	.align		4
.L_33:
        /*00dc*/ 	.byte	0x04, 0x17
        /*00de*/ 	.short	(.L_35 - .L_34)
.L_34:
        /*00e0*/ 	.word	0x00000000
        /*00e4*/ 	.short	0x0001
        /*00e6*/ 	.short	0x0008
        /*00e8*/ 	.byte	0x00, 0xf4, 0x21, 0x00


	//----- nvinfo : EIATTR_KPARAM_INFO
	.align		4
.L_35:
        /*00ec*/ 	.byte	0x04, 0x17
        /*00ee*/ 	.short	(.L_37 - .L_36)
.L_36:
        /*00f0*/ 	.word	0x00000000
        /*00f4*/ 	.short	0x0000
        /*00f6*/ 	.short	0x0000
        /*00f8*/ 	.byte	0x00, 0xf4, 0x21, 0x00


	//----- nvinfo : EIATTR_MAXREG_COUNT
	.align		4
.L_37:
        /*00fc*/ 	.byte	0x03, 0x1b
        /*00fe*/ 	.short	0x00ff


	//----- nvinfo : EIATTR_NUM_BARRIERS
	.align		4
        /*0100*/ 	.byte	0x02, 0x4c
        /*0102*/ 	.byte	0x01
	.zero		1


	//----- nvinfo : EIATTR_ANNOTATIONS
	.align		4
        /*0104*/ 	.byte	0x04, 0x55
        /*0106*/ 	.short	(.L_39 - .L_38)


	//   ....[0]....
.L_38:
        /*0108*/ 	.word	0x00000001
        /*010c*/ 	.byte	0xe0, 0x04, 0x00, 0x00, 0x01, 0x00, 0x00, 0x00, 0x10, 0x05, 0x00, 0x00, 0x01, 0x00, 0x00, 0x00
        /* <DEDUP_REMOVED lines=1624> */
        /*669c*/ 	.byte	0xc0, 0xaf, 0x01, 0x00, 0x01, 0x00, 0x00, 0x00, 0x80, 0xb4, 0x01, 0x00


	//----- nvinfo : EIATTR_MERCURY_ISA_VERSION
	.align		4
.L_39:
        /*66a8*/ 	.byte	0x03, 0x5f
        /*66aa*/ 	.short	0x0000


	//----- nvinfo : EIATTR_EXIT_INSTR_OFFSETS
	.align		4
        /*66ac*/ 	.byte	0x04, 0x1c
        /*66ae*/ 	.short	(.L_41 - .L_40)


	//   ....[0]....
.L_40:
        /*66b0*/ 	.word	0x0001b5c0


	//   ....[1]....
        /*66b4*/ 	.word	0x0001b5f0


	//----- nvinfo : EIATTR_REQNTID
	.align		4
.L_41:
        /*66b8*/ 	.byte	0x04, 0x10
        /*66ba*/ 	.short	(.L_43 - .L_42)
.L_42:
        /*66bc*/ 	.word	0x00000080
        /*66c0*/ 	.word	0x00000001
        /*66c4*/ 	.word	0x00000001
.L_43:


//--------------------- .nv.callgraph             --------------------------
	.section	.nv.callgraph,"",@"SHT_CUDA_CALLGRAPH"
	.align	4
	.sectionentsize	8
	.align		4
        /*0000*/ 	.word	0x00000000
	.align		4
        /*0004*/ 	.word	0xffffffff
	.align		4
        /*0008*/ 	.word	0x00000000
	.align		4
        /*000c*/ 	.word	0xfffffffe
	.align		4
        /*0010*/ 	.word	0x00000000
	.align		4
        /*0014*/ 	.word	0xfffffffd
	.align		4
        /*0018*/ 	.word	0x00000000
	.align		4
        /*001c*/ 	.word	0xfffffffc


//--------------------- .nv.rel.action            --------------------------
	.section	.nv.rel.action,"",@"SHT_CUDA_RELOCINFO"
	.align	8
	.sectionentsize	8
        /*0000*/ 	.byte	0x73, 0x00, 0x00, 0x00, 0x00, 0x00, 0x00, 0x00, 0x00, 0x00, 0x00, 0x11, 0x25, 0x00, 0x05, 0x36


//--------------------- .nv.constant0.matmul_kernel --------------------------
	.section	.nv.constant0.matmul_kernel,"a",@progbits
	.sectionflags	@""
	.align	4
.nv.constant0.matmul_kernel:
	.zero		432


//--------------------- .text.matmul_kernel       --------------------------
	.section	.text.matmul_kernel,"ax",@progbits
	.sectioninfo	@"SHI_REGISTERS=32"
	.align	128
        .global         matmul_kernel
        .type           matmul_kernel,@function
        .size           matmul_kernel,(.L_x_5 - matmul_kernel)
        .other          matmul_kernel,@"STO_CUDA_ENTRY STV_DEFAULT"
matmul_kernel:
.text.matmul_kernel:
[----:B------:R-:W-:-:S03]  /*0000*/  IMAD.MOV.U32 R1, RZ, RZ, c[0x0][0x28] ;  /* 0x00000a00ff017624 */ /* 0x000fc600078e00ff */
[----:B------:R-:W-:Y:S01]  /*0010*/  IMAD.MOV.U32 R7, RZ, RZ, 0x7f ;  /* 0x0000007fff077424 */ /* 0x000fe200078e00ff */
[----:B------:R-:W0:Y:S01]  /*0020*/  S2R R12, SR_TID.X ;  /* 0x00000000000c7919 */ /* 0x000e220000002100 */
[----:B------:R-:W-:Y:S01]  /*0030*/  IADD3 R1, R1, -0x10a8, RZ ;  /* 0xffffef5801017810 */ /* 0x000fe20007ffe0ff */
[----:B------:R-:W-:Y:S02]  /*0040*/  ULDC.64 UR4, c[0x0][0x118] ;  /* 0x0000460000047ab9 */ /* 0x000fe40000000a00 */
[----:B------:R-:W-:-:S04]  /*0050*/  IADD3 R0, R7, c[0x0][0x17c], RZ ;  /* 0x00005f0007007a10 */ /* 0x000fc80007ffe0ff */
[----:B------:R-:W-:-:S04]  /*0060*/  SHF.R.S32.HI R3, RZ, 0x1f, R0 ;  /* 0x0000001fff037819 */ /* 0x000fc80000011400 */
[----:B------:R-:W-:-:S04]  /*0070*/  LEA.HI R3, R3, R0, RZ, 0x7 ;  /* 0x0000000003037211 */ /* 0x000fc800078f38ff */
[----:B------:R-:W-:Y:S02]  /*0080*/  SHF.R.S32.HI R0, RZ, 0x7, R3 ;  /* 0x00000007ff007819 */ /* 0x000fe40000011403 */
[----:B------:R-:W1:Y:S03]  /*0090*/  S2R R3, SR_CTAID.X ;  /* 0x0000000000037919 */ /* 0x000e660000002500 */
[----:B------:R-:W-:Y:S01]  /*00a0*/  IMAD.SHL.U32 R0, R0, 0x4, RZ ;  /* 0x0000000400007824 */ /* 0x000fe200078e00ff */
[----:B0-----:R-:W-:-:S04]  /*00b0*/  LOP3.LUT R13, R12, 0x7f, RZ, 0xc0, !PT ;  /* 0x0000007f0c0d7812 */ /* 0x001fc800078ec0ff */
[-C--:B------:R-:W-:Y:S02]  /*00c0*/  IABS R9, R0.reuse ;  /* 0x0000000000097213 */ /* 0x080fe40000000000 */
[----:B------:R-:W-:Y:S02]  /*00d0*/  IABS R10, R0 ;  /* 0x00000000000a7213 */ /* 0x000fe40000000000 */
[----:B------:R-:W0:Y:S01]  /*00e0*/  I2F.RP R2, R9 ;  /* 0x0000000900027306 */ /* 0x000e220000209400 */
[----:B-1----:R-:W-:-:S07]  /*00f0*/  IABS R8, R3 ;  /* 0x0000000300087213 */ /* 0x002fce0000000000 */
[----:B0-----:R-:W0:Y:S02]  /*0100*/  MUFU.RCP R2, R2 ;  /* 0x0000000200027308 */ /* 0x001e240000001000 */
[----:B0-----:R-:W-:Y:S01]  /*0110*/  IADD3 R4, R2, 0xffffffe, RZ ;  /* 0x0ffffffe02047810 */ /* 0x001fe20007ffe0ff */
[----:B------:R-:W-:-:S05]  /*0120*/  IMAD.MOV R2, RZ, RZ, -R10 ;  /* 0x000000ffff027224 */ /* 0x000fca00078e0a0a */
[----:B------:R0:W1:Y:S02]  /*0130*/  F2I.FTZ.U32.TRUNC.NTZ R5, R4 ;  /* 0x0000000400057305 */ /* 0x000064000021f000 */
[----:B0-----:R-:W-:Y:S02]  /*0140*/  IMAD.MOV.U32 R4, RZ, RZ, RZ ;  /* 0x000000ffff047224 */ /* 0x001fe400078e00ff */
[----:B-1----:R-:W-:-:S04]  /*0150*/  IMAD.MOV R6, RZ, RZ, -R5 ;  /* 0x000000ffff067224 */ /* 0x002fc800078e0a05 */
[----:B------:R-:W-:Y:S02]  /*0160*/  IMAD R11, R6, R9, RZ ;  /* 0x00000009060b7224 */ /* 0x000fe400078e02ff */
[----:B------:R-:W-:Y:S02]  /*0170*/  IMAD.MOV.U32 R6, RZ, RZ, R8 ;  /* 0x000000ffff067224 */ /* 0x000fe400078e0008 */
[----:B------:R-:W-:-:S06]  /*0180*/  IMAD.HI.U32 R5, R5, R11, R4 ;  /* 0x0000000b05057227 */ /* 0x000fcc00078e0004 */
[----:B------:R-:W-:-:S04]  /*0190*/  IMAD.HI.U32 R5, R5, R6, RZ ;  /* 0x0000000605057227 */ /* 0x000fc800078e00ff */
[----:B------:R-:W-:-:S05]  /*01a0*/  IMAD R2, R5, R2, R6 ;  /* 0x0000000205027224 */ /* 0x000fca00078e0206 */
[----:B------:R-:W-:-:S13]  /*01b0*/  ISETP.GT.U32.AND P1, PT, R9, R2, PT ;  /* 0x000000020900720c */ /* 0x000fda0003f24070 */
[----:B------:R-:W-:Y:S01]  /*01c0*/  @!P1 IMAD.IADD R2, R2, 0x1, -R9 ;  /* 0x0000000102029824 */ /* 0x000fe200078e0a09 */
[----:B------:R-:W-:Y:S02]  /*01d0*/  @!P1 IADD3 R5, R5, 0x1, RZ ;  /* 0x0000000105059810 */ /* 0x000fe40007ffe0ff */
[----:B------:R-:W-:Y:S02]  /*01e0*/  ISETP.NE.AND P1, PT, R0, RZ, PT ;  /* 0x000000ff0000720c */ /* 0x000fe40003f25270 */
[----:B------:R-:W-:Y:S02]  /*01f0*/  ISETP.GE.U32.AND P0, PT, R2, R9, PT ;  /* 0x000000090200720c */ /* 0x000fe40003f06070 */
[----:B------:R-:W-:-:S04]  /*0200*/  LOP3.LUT R2, R3, R0, RZ, 0x3c, !PT ;  /* 0x0000000003027212 */ /* 0x000fc800078e3cff */
[----:B------:R-:W-:Y:S02]  /*0210*/  ISETP.GE.AND P2, PT, R2, RZ, PT ;  /* 0x000000ff0200720c */ /* 0x000fe40003f46270 */
[----:B------:R-:W-:-:S05]  /*0220*/  IADD3 R2, R7, c[0x0][0x178], RZ ;  /* 0x00005e0007027a10 */ /* 0x000fca0007ffe0ff */
[----:B------:R-:W-:-:S05]  /*0230*/  @P0 IADD3 R5, R5, 0x1, RZ ;  /* 0x0000000105050810 */ /* 0x000fca0007ffe0ff */
[----:B------:R-:W-:Y:S01]  /*0240*/  IMAD.MOV.U32 R6, RZ, RZ, R5 ;  /* 0x000000ffff067224 */ /* 0x000fe200078e0005 */
[----:B------:R-:W-:-:S03]  /*0250*/  SHF.R.S32.HI R5, RZ, 0x1f, R2 ;  /* 0x0000001fff057819 */ /* 0x000fc60000011402 */
[----:B------:R-:W-:Y:S01]  /*0260*/  @!P2 IMAD.MOV R6, RZ, RZ, -R6 ;  /* 0x000000ffff06a224 */ /* 0x000fe200078e0a06 */
[----:B------:R-:W-:Y:S02]  /*0270*/  @!P1 LOP3.LUT R6, RZ, R0, RZ, 0x33, !PT ;  /* 0x00000000ff069212 */ /* 0x000fe400078e33ff */
[----:B------:R-:W-:-:S03]  /*0280*/  LEA.HI R5, R5, R2, RZ, 0x7 ;  /* 0x0000000205057211 */ /* 0x000fc600078f38ff */
[----:B------:R-:W-:Y:S02]  /*0290*/  IMAD.SHL.U32 R4, R6, 0x4, RZ ;  /* 0x0000000406047824 */ /* 0x000fe400078e00ff */
[----:B------:R-:W-:-:S03]  /*02a0*/  IMAD.MOV R6, RZ, RZ, -R6 ;  /* 0x000000ffff067224 */ /* 0x000fc600078e0a06 */
[----:B------:R-:W-:Y:S01]  /*02b0*/  LEA.HI.SX32 R5, R5, -R4, 0x19 ;  /* 0x8000000405057211 */ /* 0x000fe200078fcaff */
[----:B------:R-:W-:Y:S02]  /*02c0*/  IMAD R8, R0, R6, R3 ;  /* 0x0000000600087224 */ /* 0x000fe400078e0203 */
[----:B------:R-:W-:Y:S01]  /*02d0*/  IMAD.MOV.U32 R6, RZ, RZ, RZ ;  /* 0x000000ffff067224 */ /* 0x000fe200078e00ff */
[----:B------:R-:W-:Y:S02]  /*02e0*/  IMNMX R5, R5, 0x4, PT ;  /* 0x0000000405057817 */ /* 0x000fe40003800200 */
[----:B------:R-:W-:Y:S02]  /*02f0*/  IABS R11, R8 ;  /* 0x00000008000b7213 */ /* 0x000fe40000000000 */
[----:B------:R-:W-:-:S04]  /*0300*/  IABS R9, R5 ;  /* 0x0000000500097213 */ /* 0x000fc80000000000 */
[----:B------:R-:W0:Y:S08]  /*0310*/  I2F.RP R2, R9 ;  /* 0x0000000900027306 */ /* 0x000e300000209400 */
[----:B0-----:R-:W0:Y:S02]  /*0320*/  MUFU.RCP R2, R2 ;  /* 0x0000000200027308 */ /* 0x001e240000001000 */
[----:B0-----:R-:W-:Y:S01]  /*0330*/  IADD3 R7, R2, 0xffffffe, RZ ;  /* 0x0ffffffe02077810 */ /* 0x001fe20007ffe0ff */
[----:B------:R-:W-:-:S05]  /*0340*/  IMAD.MOV.U32 R2, RZ, RZ, c[0x0][0x180] ;  /* 0x00006000ff027624 */ /* 0x000fca00078e00ff */
[----:B------:R-:W0:Y:S01]  /*0350*/  F2I.FTZ.U32.TRUNC.NTZ R7, R7 ;  /* 0x0000000700077305 */ /* 0x000e22000021f000 */
[----:B------:R-:W-:Y:S01]  /*0360*/  IADD3 R2, R2, 0x3f, RZ ;  /* 0x0000003f02027810 */ /* 0x000fe20007ffe0ff */
[----:B0-----:R-:W-:-:S04]  /*0370*/  IMAD.MOV R10, RZ, RZ, -R7 ;  /* 0x000000ffff0a7224 */ /* 0x001fc800078e0a07 */
[----:B------:R-:W-:-:S04]  /*0380*/  IMAD.MOV.U32 R0, RZ, RZ, R10 ;  /* 0x000000ffff007224 */ /* 0x000fc800078e000a */
[----:B------:R-:W-:Y:S01]  /*0390*/  IMAD R3, R0, R9, RZ ;  /* 0x0000000900037224 */ /* 0x000fe200078e02ff */
[----:B------:R-:W-:-:S03]  /*03a0*/  IABS R0, R5 ;  /* 0x0000000500007213 */ /* 0x000fc60000000000 */
[----:B------:R-:W-:-:S04]  /*03b0*/  IMAD.HI.U32 R6, R7, R3, R6 ;  /* 0x0000000307067227 */ /* 0x000fc800078e0006 */
[----:B------:R-:W-:Y:S02]  /*03c0*/  IMAD.MOV R0, RZ, RZ, -R0 ;  /* 0x000000ffff007224 */ /* 0x000fe400078e0a00 */
        /* <DEDUP_REMOVED lines=8> */
[----:B------:R-:W-:-:S07]  /*0450*/  ISETP.GE.AND P2, PT, R0, RZ, PT ;  /* 0x000000ff0000720c */ /* 0x000fce0003f46270 */
[----:B------:R-:W-:Y:S02]  /*0460*/  @P0 IADD3 R6, R6, 0x1, RZ ;  /* 0x0000000106060810 */ /* 0x000fe40007ffe0ff */
[----:B------:R-:W-:-:S04]  /*0470*/  ISETP.GT.AND P0, PT, R2, 0x3f, PT ;  /* 0x0000003f0200780c */ /* 0x000fc80003f04270 */
[----:B------:R-:W-:Y:S01]  /*0480*/  @!P2 IMAD.MOV R6, RZ, RZ, -R6 ;  /* 0x000000ffff06a224 */ /* 0x000fe200078e0a06 */
[----:B------:R-:W-:-:S05]  /*0490*/  @!P1 LOP3.LUT R6, RZ, R5, RZ, 0x33, !PT ;  /* 0x00000005ff069212 */ /* 0x000fca00078e33ff */
[----:B------:R-:W-:Y:S02]  /*04a0*/  IMAD.MOV R0, RZ, RZ, -R6 ;  /* 0x000000ffff007224 */ /* 0x000fe400078e0a06 */
[----:B------:R-:W-:Y:S02]  /*04b0*/  IMAD.SHL.U32 R28, R6, 0x80, RZ ;  /* 0x00000080061c7824 */ /* 0x000fe400078e00ff */
[----:B------:R-:W-:Y:S02]  /*04c0*/  IMAD R5, R5, R0, R8 ;  /* 0x0000000005057224 */ /* 0x000fe400078e0208 */
[----:B------:R-:W-:Y:S01]  /*04d0*/  IMAD.MOV.U32 R0, RZ, RZ, c[0x0][0x180] ;  /* 0x00006000ff007624 */ /* 0x000fe200078e00ff */
[----:B------:R0:W-:Y:S01]  /*04e0*/  STL [R1+0x3a4], R28 ;  /* 0x0003a41c01007387 */ /* 0x0001e20000100800 */
[----:B------:R-:W-:-:S04]  /*04f0*/  IMAD.IADD R5, R4, 0x1, R5 ;  /* 0x0000000104057824 */ /* 0x000fc800078e0205 */
[----:B------:R-:W-:-:S05]  /*0500*/  IMAD R3, R5, 0x80, R13 ;  /* 0x0000008005037824 */ /* 0x000fca00078e020d */
[----:B------:R0:W-:Y:S01]  /*0510*/  STL [R1+0x5dc], R3 ;  /* 0x0005dc0301007387 */ /* 0x0001e20000100800 */
[----:B------:R-:W-:Y:S05]  /*0520*/  @P0 BRA `(.L_x_0) ;  /* 0x0000037000000947 */ /* 0x000fea0003800000 */
[----:B------:R-:W-:Y:S01]  /*0530*/  IMAD.SHL.U32 R0, R12, 0x20, RZ ;  /* 0x000000200c007824 */ /* 0x000fe200078e00ff */
[----:B------:R-:W-:Y:S01]  /*0540*/  CS2R R24, SRZ ;  /* 0x0000000000187805 */ /* 0x000fe2000001ff00 */
[----:B------:R-:W-:Y:S01]  /*0550*/  CS2R R26, SRZ ;  /* 0x00000000001a7805 */ /* 0x000fe2000001ff00 */
[----:B------:R-:W-:Y:S01]  /*0560*/  CS2R R20, SRZ ;  /* 0x0000000000147805 */ /* 0x000fe2000001ff00 */
[----:B------:R-:W-:Y:S01]  /*0570*/  CS2R R22, SRZ ;  /* 0x0000000000167805 */ /* 0x000fe2000001ff00 */
[----:B------:R1:W-:Y:S01]  /*0580*/  STL [R1+0x5e0], R0 ;  /* 0x0005e00001007387 */ /* 0x0003e20000100800 */
[----:B------:R-:W-:Y:S01]  /*0590*/  CS2R R16, SRZ ;  /* 0x0000000000107805 */ /* 0x000fe2000001ff00 */
[----:B------:R-:W-:Y:S01]  /*05a0*/  CS2R R18, SRZ ;  /* 0x0000000000127805 */ /* 0x000fe2000001ff00 */
[----:B------:R-:W-:Y:S01]  /*05b0*/  CS2R R12, SRZ ;  /* 0x00000000000c7805 */ /* 0x000fe2000001ff00 */
[----:B------:R1:W-:Y:S01]  /*05c0*/  STL [R1], RZ ;  /* 0x000000ff01007387 */ /* 0x0003e20000100800 */
[----:B------:R-:W-:Y:S01]  /*05d0*/  CS2R R14, SRZ ;  /* 0x00000000000e7805 */ /* 0x000fe2000001ff00 */
[----:B------:R-:W-:Y:S01]  /*05e0*/  CS2R R8, SRZ ;  /* 0x0000000000087805 */ /* 0x000fe2000001ff00 */
[----:B------:R-:W-:Y:S01]  /*05f0*/  CS2R R10, SRZ ;  /* 0x00000000000a7805 */ /* 0x000fe2000001ff00 */
[----:B------:R1:W-:Y:S01]  /*0600*/  STL [R1+0x4], RZ ;  /* 0x000004ff01007387 */ /* 0x0003e20000100800 */
[----:B------:R-:W-:Y:S01]  /*0610*/  CS2R R4, SRZ ;  /* 0x0000000000047805 */ /* 0x000fe2000001ff00 */
[----:B------:R-:W-:-:S02]  /*0620*/  CS2R R6, SRZ ;  /* 0x0000000000067805 */ /* 0x000fc4000001ff00 */
[----:B------:R1:W-:Y:S04]  /*0630*/  STL [R1+0x8], RZ ;  /* 0x000008ff01007387 */ /* 0x0003e80000100800 */
        /* <DEDUP_REMOVED lines=36> */
[----:B------:R1:W-:Y:S01]  /*0880*/  STL [R1+0x9c], RZ ;  /* 0x00009cff01007387 */ /* 0x0003e20000100800 */
[----:B------:R-:W-:Y:S05]  /*0890*/  BRA `(.L_x_1) ;  /* 0x00016cb000007947 */ /* 0x000fea0003800000 */
.L_x_0:
[----:B------:R-:W-:Y:S01]  /*08a0*/  IABS R21, c[0x0][0x17c] ;  /* 0x00005f0000157a13 */ /* 0x000fe20000000000 */
[----:B------:R1:W-:Y:S03]  /*08b0*/  STL [R1+0x5e4], R0 ;  /* 0x0005e40001007387 */ /* 0x0003e60000100800 */
[----:B------:R-:W2:Y:S01]  /*08c0*/  I2F.RP R5, R21 ;  /* 0x0000001500057306 */ /* 0x000ea20000209400 */
[----:B-1----:R-:W1:Y:S07]  /*08d0*/  S2R R0, SR_TID.X ;  /* 0x0000000000007919 */ /* 0x002e6e0000002100 */
[----:B--2---:R-:W2:Y:S01]  /*08e0*/  MUFU.RCP R5, R5 ;  /* 0x0000000500057308 */ /* 0x004ea20000001000 */
[----:B-1----:R-:W-:Y:S01]  /*08f0*/  SHF.R.U32.HI R22, RZ, 0x6, R0 ;  /* 0x00000006ff167819 */ /* 0x002fe20000011600 */
[----:B------:R-:W-:Y:S01]  /*0900*/  IMAD.SHL.U32 R9, R0, 0x2, RZ ;  /* 0x0000000200097824 */ /* 0x000fe200078e00ff */
[----:B--2---:R-:W-:-:S02]  /*0910*/  IADD3 R6, R5, 0xffffffe, RZ ;  /* 0x0ffffffe05067810 */ /* 0x004fc40007ffe0ff */
[----:B------:R-:W-:-:S03]  /*0920*/  SGXT.U32 R22, R22, 0x1 ;  /* 0x000000011616781a */ /* 0x000fc60000000000 */
[----:B------:R1:W2:Y:S01]  /*0930*/  F2I.FTZ.U32.TRUNC.NTZ R7, R6 ;  /* 0x0000000600077305 */ /* 0x0002a2000021f000 */
[----:B------:R-:W-:Y:S02]  /*0940*/  SHF.R.S32.HI R5, RZ, 0x1f, R2 ;  /* 0x0000001fff057819 */ /* 0x000fe40000011402 */
[----:B------:R-:W-:Y:S02]  /*0950*/  LOP3.LUT R22, R28, R22, RZ, 0xfc, !PT ;  /* 0x000000161c167212 */ /* 0x000fe400078efcff */
[----:B------:R-:W-:Y:S02]  /*0960*/  LEA.HI R5, R5, R2, RZ, 0x6 ;  /* 0x0000000205057211 */ /* 0x000fe400078f30ff */
[C---:B------:R-:W-:Y:S01]  /*0970*/  LOP3.LUT R4, R22.reuse, 0x7e, RZ, 0xfc, !PT ;  /* 0x0000007e16047812 */ /* 0x040fe200078efcff */
[----:B-1----:R-:W-:Y:S01]  /*0980*/  IMAD.MOV.U32 R6, RZ, RZ, RZ ;  /* 0x000000ffff067224 */ /* 0x002fe200078e00ff */
[----:B0-----:R-:W-:Y:S01]  /*0990*/  LOP3.LUT R3, R22, 0x7c, RZ, 0xfc, !PT ;  /* 0x0000007c16037812 */ /* 0x001fe200078efcff */
[----:B------:R0:W-:Y:S01]  /*09a0*/  STL [R1+0xe4], R5 ;  /* 0x0000e40501007387 */ /* 0x0001e20000100800 */
[----:B------:R-:W-:-:S02]  /*09b0*/  LOP3.LUT R14, R0, 0x7, RZ, 0xc0, !PT ;  /* 0x00000007000e7812 */ /* 0x000fc400078ec0ff */
[----:B------:R-:W-:Y:S01]  /*09c0*/  IABS R10, R3 ;  /* 0x00000003000a7213 */ /* 0x000fe20000000000 */
[--C-:B--2---:R-:W-:Y:S01]  /*09d0*/  IMAD.MOV R8, RZ, RZ, -R7.reuse ;  /* 0x000000ffff087224 */ /* 0x104fe200078e0a07 */
[----:B------:R-:W-:Y:S01]  /*09e0*/  LOP3.LUT R12, R9, 0x10, RZ, 0xc0, !PT ;  /* 0x00000010090c7812 */ /* 0x000fe200078ec0ff */
[----:B------:R-:W-:Y:S01]  /*09f0*/  IMAD R14, R14, 0x90, RZ ;  /* 0x000000900e0e7824 */ /* 0x000fe200078e02ff */
[----:B------:R-:W-:Y:S01]  /*0a00*/  LOP3.LUT R13, R22, 0x7a, RZ, 0xfc, !PT ;  /* 0x0000007a160d7812 */ /* 0x000fe200078efcff */
[----:B------:R-:W-:Y:S01]  /*0a10*/  IMAD R23, R8, R21, RZ ;  /* 0x0000001508177224 */ /* 0x000fe200078e02ff */
[----:B------:R-:W-:Y:S02]  /*0a20*/  IABS R8, R4 ;  /* 0x0000000400087213 */ /* 0x000fe40000000000 */
[C---:B0-----:R-:W-:Y:S01]  /*0a30*/  LOP3.LUT R5, R0.reuse, 0x40, RZ, 0xc0, !PT ;  /* 0x0000004000057812 */ /* 0x041fe200078ec0ff */
[----:B------:R-:W-:Y:S01]  /*0a40*/  IMAD.HI.U32 R23, R7, R23, R6 ;  /* 0x0000001707177227 */ /* 0x000fe200078e0006 */
[----:B------:R-:W-:-:S02]  /*0a50*/  LOP3.LUT R15, R0, 0x3f, RZ, 0xc0, !PT ;  /* 0x0000003f000f7812 */ /* 0x000fc400078ec0ff */
[----:B------:R-:W-:Y:S02]  /*0a60*/  LEA.HI R16, R5, R12, RZ, 0x1f ;  /* 0x0000000c05107211 */ /* 0x000fe400078ff8ff */
[----:B------:R-:W-:Y:S01]  /*0a70*/  LOP3.LUT R5, R14, 0x30, R9, 0x78, !PT ;  /* 0x000000300e057812 */ /* 0x000fe200078e7809 */
[----:B------:R-:W-:Y:S01]  /*0a80*/  IMAD.HI.U32 R6, R23, R8, RZ ;  /* 0x0000000817067227 */ /* 0x000fe200078e00ff */
[----:B------:R-:W-:Y:S01]  /*0a90*/  LOP3.LUT R11, R22, 0x78, RZ, 0xfc, !PT ;  /* 0x00000078160b7812 */ /* 0x000fe200078efcff */
[----:B------:R-:W-:Y:S01]  /*0aa0*/  STL [R1+0xe0], R16 ;  /* 0x0000e01001007387 */ /* 0x000fe20000100800 */
[----:B------:R-:W-:Y:S01]  /*0ab0*/  ISETP.GE.AND P2, PT, R4, RZ, PT ;  /* 0x000000ff0400720c */ /* 0x000fe20003f46270 */
[----:B------:R-:W-:Y:S01]  /*0ac0*/  IMAD.MOV R6, RZ, RZ, -R6 ;  /* 0x000000ffff067224 */ /* 0x000fe200078e0a06 */
[----:B------:R-:W-:Y:S01]  /*0ad0*/  ISETP.GE.AND P6, PT, R3, RZ, PT ;  /* 0x000000ff0300720c */ /* 0x000fe20003fc6270 */
[----:B------:R-:W-:Y:S01]  /*0ae0*/  IMAD.HI.U32 R7, R23, R10, RZ ;  /* 0x0000000a17077227 */ /* 0x000fe200078e00ff */
[----:B------:R0:W-:Y:S01]  /*0af0*/  STL [R1+0xe8], R5 ;  /* 0x0000e80501007387 */ /* 0x0001e20000100800 */
[----:B------:R-:W-:-:S02]  /*0b00*/  LOP3.LUT R3, R22, 0x76, RZ, 0xfc, !PT ;  /* 0x0000007616037812 */ /* 0x000fc400078efcff */
[----:B------:R-:W-:Y:S01]  /*0b10*/  IMAD R6, R21, R6, R8 ;  /* 0x0000000615067224 */ /* 0x000fe200078e0208 */
[----:B------:R-:W-:Y:S01]  /*0b20*/  LOP3.LUT R9, R22, 0x72, RZ, 0xfc, !PT ;  /* 0x0000007216097812 */ /* 0x000fe200078efcff */
[----:B------:R-:W-:Y:S01]  /*0b30*/  IMAD.MOV R7, RZ, RZ, -R7 ;  /* 0x000000ffff077224 */ /* 0x000fe200078e0a07 */
[----:B------:R-:W-:Y:S01]  /*0b40*/  ISETP.GE.AND P5, PT, R11, RZ, PT ;  /* 0x000000ff0b00720c */ /* 0x000fe20003fa6270 */
[----:B------:R-:W-:Y:S01]  /*0b50*/  IMAD.SHL.U32 R8, R15, 0x2, RZ ;  /* 0x000000020f087824 */ /* 0x000fe200078e00ff */
[C---:B------:R-:W-:Y:S01]  /*0b60*/  ISETP.GT.U32.AND P0, PT, R21.reuse, R6, PT ;  /* 0x000000061500720c */ /* 0x040fe20003f04070 */
[C---:B------:R-:W-:Y:S01]  /*0b70*/  IMAD R2, R21.reuse, R7, R10 ;  /* 0x0000000715027224 */ /* 0x040fe200078e020a */
[----:B------:R-:W-:Y:S02]  /*0b80*/  IABS R10, R13 ;  /* 0x0000000d000a7213 */ /* 0x000fe40000000000 */
[----:B------:R-:W-:Y:S02]  /*0b90*/  IABS R15, R11 ;  /* 0x0000000b000f7213 */ /* 0x000fe40000000000 */
[----:B------:R-:W-:Y:S01]  /*0ba0*/  ISETP.GT.U32.AND P1, PT, R21, R2, PT ;  /* 0x000000021500720c */ /* 0x000fe20003f24070 */
[----:B0-----:R-:W-:Y:S01]  /*0bb0*/  IMAD.HI.U32 R5, R23, R10, RZ ;  /* 0x0000000a17057227 */ /* 0x001fe200078e00ff */
[----:B------:R-:W-:-:S02]  /*0bc0*/  SHF.R.S32.HI R7, RZ, 0x6, R0 ;  /* 0x00000006ff077819 */ /* 0x000fc40000011400 */
[----:B------:R-:W-:Y:S01]  /*0bd0*/  LOP3.LUT R20, R22, 0x22, RZ, 0xfc, !PT ;  /* 0x0000002216147812 */ /* 0x000fe200078efcff */
[----:B------:R-:W-:Y:S01]  /*0be0*/  IMAD.MOV R5, RZ, RZ, -R5 ;  /* 0x000000ffff057224 */ /* 0x000fe200078e0a05 */
[----:B------:R-:W-:Y:S01]  /*0bf0*/  SGXT R7, R7, 0x1 ;  /* 0x000000010707781a */ /* 0x000fe20000000200 */
[----:B------:R-:W-:Y:S01]  /*0c00*/  @!P0 IMAD.IADD R6, R6, 0x1, -R21 ;  /* 0x0000000106068824 */ /* 0x000fe200078e0a15 */
[----:B------:R-:W-:Y:S01]  /*0c10*/  LOP3.LUT R24, R22, 0x1c, RZ, 0xfc, !PT ;  /* 0x0000001c16187812 */ /* 0x000fe200078efcff */
[C---:B------:R-:W-:Y:S01]  /*0c20*/  IMAD R10, R21.reuse, R5, R10 ;  /* 0x00000005150a7224 */ /* 0x040fe200078e020a */
[----:B------:R-:W-:Y:S01]  /*0c30*/  LOP3.LUT R7, R8, 0x90, R7, 0x78, !PT ;  /* 0x0000009008077812 */ /* 0x000fe200078e7807 */
[----:B------:R-:W-:Y:S01]  /*0c40*/  IMAD.MOV.U32 R12, RZ, RZ, R15 ;  /* 0x000000ffff0c7224 */ /* 0x000fe200078e000f */
[C---:B------:R-:W-:Y:S01]  /*0c50*/  ISETP.GT.U32.AND P0, PT, R21.reuse, R6, PT ;  /* 0x000000061500720c */ /* 0x040fe20003f04070 */
[----:B------:R-:W-:Y:S01]  /*0c60*/  @!P1 IMAD.IADD R2, R2, 0x1, -R21 ;  /* 0x0000000102029824 */ /* 0x000fe200078e0a15 */
[----:B------:R-:W-:Y:S01]  /*0c70*/  ISETP.GT.U32.AND P3, PT, R21, R10, PT ;  /* 0x0000000a1500720c */ /* 0x000fe20003f64070 */
[----:B------:R-:W-:Y:S01]  /*0c80*/  IMAD.HI.U32 R4, R23, R12, RZ ;  /* 0x0000000c17047227 */ /* 0x000fe200078e00ff */
[----:B------:R-:W-:Y:S01]  /*0c90*/  IABS R8, R3 ;  /* 0x0000000300087213 */ /* 0x000fe20000000000 */
[----:B------:R0:W-:Y:S01]  /*0ca0*/  STL [R1+0x350], R7 ;  /* 0x0003500701007387 */ /* 0x0001e20000100800 */
[----:B------:R-:W-:Y:S01]  /*0cb0*/  ISETP.GT.U32.AND P4, PT, R21, R2, PT ;  /* 0x000000021500720c */ /* 0x000fe20003f84070 */
[----:B------:R-:W-:Y:S01]  /*0cc0*/  IMAD.MOV R4, RZ, RZ, -R4 ;  /* 0x000000ffff047224 */ /* 0x000fe200078e0a04 */
[----:B------:R-:W-:-:S02]  /*0cd0*/  ISETP.GE.AND P1, PT, R13, RZ, PT ;  /* 0x000000ff0d00720c */ /* 0x000fc40003f26270 */
[C---:B------:R-:W-:Y:S01]  /*0ce0*/  LOP3.LUT R5, R22.reuse, 0x74, RZ, 0xfc, !PT ;  /* 0x0000007416057812 */ /* 0x040fe200078efcff */
[----:B------:R-:W-:Y:S01]  /*0cf0*/  IMAD R13, R21, R4, R12 ;  /* 0x00000004150d7224 */ /* 0x000fe200078e020c */
[----:B------:R-:W-:Y:S01]  /*0d00*/  LOP3.LUT R12, R22, 0x6e, RZ, 0xfc, !PT ;  /* 0x0000006e160c7812 */ /* 0x000fe200078efcff */
[--C-:B------:R-:W-:Y:S01]  /*0d10*/  @!P0 IMAD.IADD R6, R6, 0x1, -R21.reuse ;  /* 0x0000000106068824 */ /* 0x100fe200078e0a15 */
[----:B------:R-:W-:Y:S01]  /*0d20*/  ISETP.GE.AND P0, PT, R3, RZ, PT ;  /* 0x000000ff0300720c */ /* 0x000fe20003f06270 */
[--C-:B------:R-:W-:Y:S01]  /*0d30*/  @!P3 IMAD.IADD R10, R10, 0x1, -R21.reuse ;  /* 0x000000010a0ab824 */ /* 0x100fe200078e0a15 */
[----:B------:R-:W-:Y:S01]  /*0d40*/  IABS R3, R9 ;  /* 0x0000000900037213 */ /* 0x000fe20000000000 */
[----:B------:R-:W-:Y:S01]  /*0d50*/  IMAD.MOV.U32 R14, RZ, RZ, R6 ;  /* 0x000000ffff0e7224 */ /* 0x000fe200078e0006 */
[----:B------:R-:W-:Y:S01]  /*0d60*/  IABS R4, R5 ;  /* 0x0000000500047213 */ /* 0x000fe20000000000 */
[----:B------:R-:W-:Y:S01]  /*0d70*/  @!P4 IMAD.IADD R2, R2, 0x1, -R21 ;  /* 0x000000010202c824 */ /* 0x000fe200078e0a15 */
[C---:B------:R-:W-:Y:S01]  /*0d80*/  ISETP.GT.U32.AND P4, PT, R21.reuse, R13, PT ;  /* 0x0000000d1500720c */ /* 0x040fe20003f84070 */
[----:B------:R-:W-:Y:S01]  /*0d90*/  @!P2 IMAD.MOV R14, RZ, RZ, -R14 ;  /* 0x000000ffff0ea224 */ /* 0x000fe200078e0a0e */
[----:B------:R-:W-:Y:S01]  /*0da0*/  ISETP.GT.U32.AND P2, PT, R21, R10, PT ;  /* 0x0000000a1500720c */ /* 0x000fe20003f44070 */
[----:B------:R-:W-:Y:S01]  /*0db0*/  IMAD.MOV.U32 R6, RZ, RZ, R3 ;  /* 0x000000ffff067224 */ /* 0x000fe200078e0003 */
[----:B------:R-:W-:Y:S01]  /*0dc0*/  ISETP.GE.AND P3, PT, R5, RZ, PT ;  /* 0x000000ff0500720c */ /* 0x000fe20003f66270 */
[----:B------:R-:W-:Y:S01]  /*0dd0*/  IMAD.HI.U32 R3, R23, R8, RZ ;  /* 0x0000000817037227 */ /* 0x000fe200078e00ff */
[----:B------:R1:W-:Y:S01]  /*0de0*/  STL [R1+0xdc], R14 ;  /* 0x0000dc0e01007387 */ /* 0x0003e20000100800 */
[----:B------:R-:W-:-:S02]  /*0df0*/  LOP3.LUT R25, R22, 0x1a, RZ, 0xfc, !PT ;  /* 0x0000001a16197812 */ /* 0x000fc400078efcff */
[----:B------:R-:W-:Y:S01]  /*0e00*/  IMAD.MOV R3, RZ, RZ, -R3 ;  /* 0x000000ffff037224 */ /* 0x000fe200078e0a03 */
[----:B------:R-:W-:Y:S01]  /*0e10*/  LOP3.LUT R26, R22, 0x18, RZ, 0xfc, !PT ;  /* 0x00000018161a7812 */ /* 0x000fe200078efcff */
[----:B0-----:R-:W-:-:S04]  /*0e20*/  IMAD.HI.U32 R7, R23, R6, RZ ;  /* 0x0000000617077227 */ /* 0x001fc800078e00ff */
[----:B------:R-:W-:Y:S01]  /*0e30*/  IMAD R11, R21, R3, R8 ;  /* 0x00000003150b7224 */ /* 0x000fe200078e0208 */
[----:B------:R-:W-:Y:S01]  /*0e40*/  LOP3.LUT R3, R22, 0x6a, RZ, 0xfc, !PT ;  /* 0x0000006a16037812 */ /* 0x000fe200078efcff */
[--C-:B------:R-:W-:Y:S01]  /*0e50*/  @!P2 IMAD.IADD R10, R10, 0x1, -R21.reuse ;  /* 0x000000010a0aa824 */ /* 0x100fe200078e0a15 */
[----:B-1----:R-:W-:Y:S01]  /*0e60*/  IABS R14, R12 ;  /* 0x0000000c000e7213 */ /* 0x002fe20000000000 */
[----:B------:R-:W-:Y:S01]  /*0e70*/  @!P4 IMAD.IADD R13, R13, 0x1, -R21 ;  /* 0x000000010d0dc824 */ /* 0x000fe200078e0a15 */
[----:B------:R-:W-:Y:S01]  /*0e80*/  ISETP.GT.U32.AND P2, PT, R21, R11, PT ;  /* 0x0000000b1500720c */ /* 0x000fe20003f44070 */
[----:B------:R-:W-:Y:S02]  /*0e90*/  IMAD.MOV R7, RZ, RZ, -R7 ;  /* 0x000000ffff077224 */ /* 0x000fe400078e0a07 */
[----:B------:R-:W-:Y:S01]  /*0ea0*/  IMAD.HI.U32 R5, R23, R4, RZ ;  /* 0x0000000417057227 */ /* 0x000fe200078e00ff */
[----:B------:R-:W-:-:S03]  /*0eb0*/  ISETP.GT.U32.AND P4, PT, R21, R13, PT ;  /* 0x0000000d1500720c */ /* 0x000fc60003f84070 */
[----:B------:R-:W-:Y:S01]  /*0ec0*/  @!P6 IMAD.MOV R2, RZ, RZ, -R2 ;  /* 0x000000ffff02e224 */ /* 0x000fe200078e0a02 */
[----:B------:R-:W-:Y:S01]  /*0ed0*/  ISETP.GE.AND P6, PT, R9, RZ, PT ;  /* 0x000000ff0900720c */ /* 0x000fe20003fc6270 */
[----:B------:R-:W-:Y:S01]  /*0ee0*/  IMAD R9, R21, R7, R6 ;  /* 0x0000000715097224 */ /* 0x000fe200078e0206 */
[C---:B------:R-:W-:Y:S01]  /*0ef0*/  LOP3.LUT R7, R22.reuse, 0x6c, RZ, 0xfc, !PT ;  /* 0x0000006c16077812 */ /* 0x040fe200078efcff */
[----:B------:R-:W-:Y:S01]  /*0f00*/  IMAD.MOV R5, RZ, RZ, -R5 ;  /* 0x000000ffff057224 */ /* 0x000fe200078e0a05 */
[----:B------:R0:W-:Y:S01]  /*0f10*/  STL [R1+0xd8], R2 ;  /* 0x0000d80201007387 */ /* 0x0001e20000100800 */
[--C-:B------:R-:W-:Y:S01]  /*0f20*/  @!P2 IMAD.IADD R11, R11, 0x1, -R21.reuse ;  /* 0x000000010b0ba824 */ /* 0x100fe200078e0a15 */
[C---:B------:R-:W-:Y:S01]  /*0f30*/  ISETP.GT.U32.AND P2, PT, R21.reuse, R9, PT ;  /* 0x000000091500720c */ /* 0x040fe20003f44070 */
[----:B------:R-:W-:Y:S01]  /*0f40*/  IMAD R4, R21, R5, R4 ;  /* 0x0000000515047224 */ /* 0x000fe200078e0204 */
[----:B------:R-:W-:Y:S01]  /*0f50*/  IABS R8, R7 ;  /* 0x0000000700087213 */ /* 0x000fe20000000000 */
[----:B------:R-:W-:Y:S01]  /*0f60*/  @!P4 IMAD.IADD R13, R13, 0x1, -R21 ;  /* 0x000000010d0dc824 */ /* 0x000fe200078e0a15 */
[----:B------:R-:W-:Y:S01]  /*0f70*/  IABS R6, R3 ;  /* 0x0000000300067213 */ /* 0x000fe20000000000 */
[----:B------:R-:W-:Y:S01]  /*0f80*/  IMAD.MOV.U32 R15, RZ, RZ, R10 ;  /* 0x000000ffff0f7224 */ /* 0x000fe200078e000a */
[C---:B------:R-:W-:Y:S01]  /*0f90*/  ISETP.GT.U32.AND P4, PT, R21.reuse, R4, PT ;  /* 0x000000041500720c */ /* 0x040fe20003f84070 */
[----:B------:R-:W-:Y:S01]  /*0fa0*/  @!P5 IMAD.MOV R13, RZ, RZ, -R13 ;  /* 0x000000ffff0dd224 */ /* 0x000fe200078e0a0d */
[----:B0-----:R-:W-:Y:S01]  /*0fb0*/  LOP3.LUT R2, R22, 0x70, RZ, 0xfc, !PT ;  /* 0x0000007016027812 */ /* 0x001fe200078efcff */
[----:B------:R-:W-:Y:S01]  /*0fc0*/  @!P1 IMAD.MOV R15, RZ, RZ, -R15 ;  /* 0x000000ffff0f9224 */ /* 0x000fe200078e0a0f */
[----:B------:R-:W-:-:S02]  /*0fd0*/  ISETP.GT.U32.AND P1, PT, R21, R11, PT ;  /* 0x0000000b1500720c */ /* 0x000fc40003f24070 */
[----:B------:R-:W-:Y:S01]  /*0fe0*/  IABS R5, R2 ;  /* 0x0000000200057213 */ /* 0x000fe20000000000 */
[--C-:B------:R-:W-:Y:S01]  /*0ff0*/  @!P2 IMAD.IADD R9, R9, 0x1, -R21.reuse ;  /* 0x000000010909a824 */ /* 0x100fe200078e0a15 */
[----:B------:R-:W-:Y:S01]  /*1000*/  ISETP.GE.AND P5, PT, R2, RZ, PT ;  /* 0x000000ff0200720c */ /* 0x000fe20003fa6270 */
[----:B------:R-:W-:Y:S02]  /*1010*/  STL [R1+0xd4], R15 ;  /* 0x0000d40f01007387 */ /* 0x000fe40000100800 */
[----:B------:R-:W-:Y:S01]  /*1020*/  IMAD.HI.U32 R10, R23, R5, RZ ;  /* 0x00000005170a7227 */ /* 0x000fe200078e00ff */
[----:B------:R-:W-:Y:S01]  /*1030*/  ISETP.GT.U32.AND P2, PT, R21, R9, PT ;  /* 0x000000091500720c */ /* 0x000fe20003f44070 */
[----:B------:R0:W-:Y:S02]  /*1040*/  STL [R1+0xcc], R13 ;  /* 0x0000cc0d01007387 */ /* 0x0001e40000100800 */
[----:B------:R-:W-:Y:S02]  /*1050*/  @!P4 IMAD.IADD R4, R4, 0x1, -R21 ;  /* 0x000000010404c824 */ /* 0x000fe400078e0a15 */
[----:B------:R-:W-:-:S02]  /*1060*/  IMAD.MOV R10, RZ, RZ, -R10 ;  /* 0x000000ffff0a7224 */ /* 0x000fc400078e0a0a */
[----:B------:R-:W-:Y:S01]  /*1070*/  @!P1 IMAD.IADD R11, R11, 0x1, -R21 ;  /* 0x000000010b0b9824 */ /* 0x000fe200078e0a15 */
[C---:B------:R-:W-:Y:S01]  /*1080*/  ISETP.GT.U32.AND P4, PT, R21.reuse, R4, PT ;  /* 0x000000041500720c */ /* 0x040fe20003f84070 */
[----:B------:R-:W-:Y:S02]  /*1090*/  IMAD R2, R21, R10, R5 ;  /* 0x0000000a15027224 */ /* 0x000fe400078e0205 */
[----:B------:R-:W-:-:S03]  /*10a0*/  IMAD.HI.U32 R5, R23, R8, RZ ;  /* 0x0000000817057227 */ /* 0x000fc600078e00ff */
[----:B------:R-:W-:Y:S01]  /*10b0*/  ISETP.GT.U32.AND P1, PT, R21, R2, PT ;  /* 0x000000021500720c */ /* 0x000fe20003f24070 */
[----:B0-----:R-:W-:-:S04]  /*10c0*/  IMAD.HI.U32 R13, R23, R14, RZ ;  /* 0x0000000e170d7227 */ /* 0x001fc800078e00ff */
[----:B------:R-:W-:-:S04]  /*10d0*/  IMAD.HI.U32 R10, R23, R6, RZ ;  /* 0x00000006170a7227 */ /* 0x000fc800078e00ff */
[----:B------:R-:W-:Y:S02]  /*10e0*/  IMAD.MOV R5, RZ, RZ, -R5 ;  /* 0x000000ffff057224 */ /* 0x000fe400078e0a05 */
[----:B------:R-:W-:Y:S02]  /*10f0*/  IMAD.MOV R13, RZ, RZ, -R13 ;  /* 0x000000ffff0d7224 */ /* 0x000fe400078e0a0d */
[----:B------:R-:W-:Y:S02]  /*1100*/  IMAD.MOV R10, RZ, RZ, -R10 ;  /* 0x000000ffff0a7224 */ /* 0x000fe400078e0a0a */
[----:B------:R-:W-:Y:S01]  /*1110*/  IMAD R8, R21, R5, R8 ;  /* 0x0000000515087224 */ /* 0x000fe200078e0208 */
[----:B------:R-:W-:Y:S01]  /*1120*/  LOP3.LUT R5, R22, 0x68, RZ, 0xfc, !PT ;  /* 0x0000006816057812 */ /* 0x000fe200078efcff */
[----:B------:R-:W-:Y:S02]  /*1130*/  @!P2 IMAD.IADD R9, R9, 0x1, -R21 ;  /* 0x000000010909a824 */ /* 0x000fe400078e0a15 */
[----:B------:R-:W-:Y:S01]  /*1140*/  IMAD.MOV.U32 R15, RZ, RZ, R11 ;  /* 0x000000ffff0f7224 */ /* 0x000fe200078e000b */
[C---:B------:R-:W-:Y:S01]  /*1150*/  ISETP.GT.U32.AND P2, PT, R21.reuse, R8, PT ;  /* 0x000000081500720c */ /* 0x040fe20003f44070 */
[----:B------:R-:W-:-:S02]  /*1160*/  IMAD R14, R21, R13, R14 ;  /* 0x0000000d150e7224 */ /* 0x000fc400078e020e */
[C---:B------:R-:W-:Y:S01]  /*1170*/  IMAD R6, R21.reuse, R10, R6 ;  /* 0x0000000a15067224 */ /* 0x040fe200078e0206 */
[----:B------:R-:W-:Y:S01]  /*1180*/  IABS R10, R5 ;  /* 0x00000005000a7213 */ /* 0x000fe20000000000 */
[----:B------:R-:W-:Y:S02]  /*1190*/  IMAD.MOV.U32 R11, RZ, RZ, R9 ;  /* 0x000000ffff0b7224 */ /* 0x000fe400078e0009 */
[----:B------:R-:W-:Y:S01]  /*11a0*/  @!P4 IMAD.IADD R4, R4, 0x1, -R21 ;  /* 0x000000010404c824 */ /* 0x000fe200078e0a15 */
[----:B------:R-:W-:Y:S01]  /*11b0*/  ISETP.GE.AND P4, PT, R12, RZ, PT ;  /* 0x000000ff0c00720c */ /* 0x000fe20003f86270 */
[----:B------:R-:W-:Y:S01]  /*11c0*/  @!P0 IMAD.MOV R15, RZ, RZ, -R15 ;  /* 0x000000ffff0f8224 */ /* 0x000fe200078e0a0f */
[C---:B------:R-:W-:Y:S01]  /*11d0*/  ISETP.GT.U32.AND P0, PT, R21.reuse, R14, PT ;  /* 0x0000000e1500720c */ /* 0x040fe20003f04070 */
[----:B------:R-:W-:Y:S01]  /*11e0*/  @!P6 IMAD.MOV R11, RZ, RZ, -R11 ;  /* 0x000000ffff0be224 */ /* 0x000fe200078e0a0b */
[----:B------:R-:W-:Y:S01]  /*11f0*/  ISETP.GT.U32.AND P6, PT, R21, R6, PT ;  /* 0x000000061500720c */ /* 0x000fe20003fc4070 */
[----:B------:R-:W-:Y:S01]  /*1200*/  IMAD.MOV.U32 R12, RZ, RZ, R4 ;  /* 0x000000ffff0c7224 */ /* 0x000fe200078e0004 */
[----:B------:R-:W-:Y:S01]  /*1210*/  STL [R1+0xc4], R15 ;  /* 0x0000c40f01007387 */ /* 0x000fe20000100800 */
[----:B------:R-:W-:-:S02]  /*1220*/  @!P1 IMAD.IADD R2, R2, 0x1, -R21 ;  /* 0x0000000102029824 */ /* 0x000fc400078e0a15 */
[----:B------:R-:W-:Y:S02]  /*1230*/  IMAD.MOV.U32 R4, RZ, RZ, R10 ;  /* 0x000000ffff047224 */ /* 0x000fe400078e000a */
[----:B------:R-:W-:Y:S01]  /*1240*/  @!P3 IMAD.MOV R12, RZ, RZ, -R12 ;  /* 0x000000ffff0cb224 */ /* 0x000fe200078e0a0c */
[----:B------:R-:W-:Y:S01]  /*1250*/  ISETP.GE.AND P3, PT, R7, RZ, PT ;  /* 0x000000ff0700720c */ /* 0x000fe20003f66270 */
[----:B------:R-:W-:Y:S01]  /*1260*/  IMAD.HI.U32 R9, R23, R4, RZ ;  /* 0x0000000417097227 */ /* 0x000fe200078e00ff */
[----:B------:R-:W-:Y:S02]  /*1270*/  ISETP.GT.U32.AND P1, PT, R21, R2, PT ;  /* 0x000000021500720c */ /* 0x000fe40003f24070 */
[----:B------:R-:W-:Y:S01]  /*1280*/  LOP3.LUT R7, R22, 0x66, RZ, 0xfc, !PT ;  /* 0x0000006616077812 */ /* 0x000fe200078efcff */
[----:B------:R-:W-:Y:S01]  /*1290*/  @!P2 IMAD.IADD R8, R8, 0x1, -R21 ;  /* 0x000000010808a824 */ /* 0x000fe200078e0a15 */
[----:B------:R0:W-:Y:S01]  /*12a0*/  STL [R1+0xc0], R12 ;  /* 0x0000c00c01007387 */ /* 0x0001e20000100800 */
[----:B------:R-:W-:Y:S01]  /*12b0*/  IMAD.MOV R9, RZ, RZ, -R9 ;  /* 0x000000ffff097224 */ /* 0x000fe200078e0a09 */
[----:B------:R-:W-:Y:S01]  /*12c0*/  IABS R13, R7 ;  /* 0x00000007000d7213 */ /* 0x000fe20000000000 */
[--C-:B------:R-:W-:Y:S01]  /*12d0*/  @!P0 IMAD.IADD R14, R14, 0x1, -R21.reuse ;  /* 0x000000010e0e8824 */ /* 0x100fe200078e0a15 */
[----:B------:R-:W-:Y:S01]  /*12e0*/  ISETP.GE.AND P0, PT, R5, RZ, PT ;  /* 0x000000ff0500720c */ /* 0x000fe20003f06270 */
[--C-:B------:R-:W-:Y:S01]  /*12f0*/  @!P6 IMAD.IADD R6, R6, 0x1, -R21.reuse ;  /* 0x000000010606e824 */ /* 0x100fe200078e0a15 */
[C---:B------:R-:W-:Y:S01]  /*1300*/  ISETP.GT.U32.AND P6, PT, R21.reuse, R8, PT ;  /* 0x000000081500720c */ /* 0x040fe20003fc4070 */
[C---:B------:R-:W-:Y:S01]  /*1310*/  IMAD R4, R21.reuse, R9, R4 ;  /* 0x0000000915047224 */ /* 0x040fe200078e0204 */
[----:B------:R-:W-:Y:S01]  /*1320*/  ISETP.GT.U32.AND P2, PT, R21, R14, PT ;  /* 0x0000000e1500720c */ /* 0x000fe20003f44070 */
[----:B------:R-:W-:Y:S01]  /*1330*/  IMAD.HI.U32 R9, R23, R13, RZ ;  /* 0x0000000d17097227 */ /* 0x000fe200078e00ff */
[----:B------:R-:W-:Y:S01]  /*1340*/  LOP3.LUT R5, R22, 0x64, RZ, 0xfc, !PT ;  /* 0x0000006416057812 */ /* 0x000fe200078efcff */
[----:B------:R1:W-:Y:S02]  /*1350*/  STL [R1+0xbc], R11 ;  /* 0x0000bc0b01007387 */ /* 0x0003e40000100800 */
[----:B------:R-:W-:Y:S01]  /*1360*/  @!P1 IMAD.IADD R2, R2, 0x1, -R21 ;  /* 0x0000000102029824 */ /* 0x000fe200078e0a15 */
[----:B------:R-:W-:Y:S01]  /*1370*/  ISETP.GE.AND P1, PT, R3, RZ, PT ;  /* 0x000000ff0300720c */ /* 0x000fe20003f26270 */
[----:B------:R-:W-:Y:S01]  /*1380*/  IMAD.MOV R9, RZ, RZ, -R9 ;  /* 0x000000ffff097224 */ /* 0x000fe200078e0a09 */
[C---:B------:R-:W-:Y:S01]  /*1390*/  LOP3.LUT R3, R22.reuse, 0x62, RZ, 0xfc, !PT ;  /* 0x0000006216037812 */ /* 0x040fe200078efcff */
[----:B------:R-:W-:Y:S01]  /*13a0*/  IMAD.MOV.U32 R10, RZ, RZ, R2 ;  /* 0x000000ffff0a7224 */ /* 0x000fe200078e0002 */
[----:B0-----:R-:W-:Y:S01]  /*13b0*/  IABS R12, R5 ;  /* 0x00000005000c7213 */ /* 0x001fe20000000000 */
[C---:B------:R-:W-:Y:S01]  /*13c0*/  IMAD R13, R21.reuse, R9, R13 ;  /* 0x00000009150d7224 */ /* 0x040fe200078e020d */
[----:B------:R-:W-:Y:S01]  /*13d0*/  LOP3.LUT R2, R22, 0x60, RZ, 0xfc, !PT ;  /* 0x0000006016027812 */ /* 0x000fe200078efcff */
[----:B------:R-:W-:Y:S01]  /*13e0*/  @!P5 IMAD.MOV R10, RZ, RZ, -R10 ;  /* 0x000000ffff0ad224 */ /* 0x000fe200078e0a0a */
[C---:B------:R-:W-:Y:S01]  /*13f0*/  ISETP.GT.U32.AND P5, PT, R21.reuse, R6, PT ;  /* 0x000000061500720c */ /* 0x040fe20003fa4070 */
[--C-:B------:R-:W-:Y:S01]  /*1400*/  @!P6 IMAD.IADD R8, R8, 0x1, -R21.reuse ;  /* 0x000000010808e824 */ /* 0x100fe200078e0a15 */
[C---:B------:R-:W-:Y:S01]  /*1410*/  ISETP.GT.U32.AND P6, PT, R21.reuse, R13, PT ;  /* 0x0000000d1500720c */ /* 0x040fe20003fc4070 */
[----:B------:R-:W-:Y:S01]  /*1420*/  @!P2 IMAD.IADD R14, R14, 0x1, -R21 ;  /* 0x000000010e0ea824 */ /* 0x000fe200078e0a15 */
[----:B------:R-:W-:Y:S01]  /*1430*/  ISETP.GT.U32.AND P2, PT, R21, R4, PT ;  /* 0x000000041500720c */ /* 0x000fe20003f44070 */
[----:B------:R-:W-:Y:S01]  /*1440*/  IMAD.HI.U32 R9, R23, R12, RZ ;  /* 0x0000000c17097227 */ /* 0x000fe200078e00ff */
[----:B-1----:R-:W-:Y:S01]  /*1450*/  IABS R11, R3 ;  /* 0x00000003000b7213 */ /* 0x002fe20000000000 */
[----:B------:R0:W-:Y:S02]  /*1460*/  STL [R1+0xb8], R10 ;  /* 0x0000b80a01007387 */ /* 0x0001e40000100800 */
[----:B------:R-:W-:-:S02]  /*1470*/  IMAD.MOV R9, RZ, RZ, -R9 ;  /* 0x000000ffff097224 */ /* 0x000fc400078e0a09 */
[----:B------:R-:W-:Y:S02]  /*1480*/  @!P3 IMAD.MOV R8, RZ, RZ, -R8 ;  /* 0x000000ffff08b224 */ /* 0x000fe400078e0a08 */
[--C-:B------:R-:W-:Y:S01]  /*1490*/  @!P5 IMAD.IADD R6, R6, 0x1, -R21.reuse ;  /* 0x000000010606d824 */ /* 0x100fe200078e0a15 */
[----:B------:R-:W-:Y:S01]  /*14a0*/  ISETP.GE.AND P5, PT, R7, RZ, PT ;  /* 0x000000ff0700720c */ /* 0x000fe20003fa6270 */
[----:B------:R-:W-:Y:S01]  /*14b0*/  @!P6 IMAD.IADD R13, R13, 0x1, -R21 ;  /* 0x000000010d0de824 */ /* 0x000fe200078e0a15 */
[----:B0-----:R-:W-:Y:S01]  /*14c0*/  IABS R10, R2 ;  /* 0x00000002000a7213 */ /* 0x001fe20000000000 */
[----:B------:R-:W-:-:S03]  /*14d0*/  IMAD.HI.U32 R7, R23, R11, RZ ;  /* 0x0000000b17077227 */ /* 0x000fc600078e00ff */
[----:B------:R-:W-:Y:S01]  /*14e0*/  ISETP.GT.U32.AND P6, PT, R21, R13, PT ;  /* 0x0000000d1500720c */ /* 0x000fe20003fc4070 */
[----:B------:R-:W-:Y:S01]  /*14f0*/  @!P2 IMAD.IADD R4, R4, 0x1, -R21 ;  /* 0x000000010404a824 */ /* 0x000fe200078e0a15 */
[----:B------:R-:W-:Y:S01]  /*1500*/  ISETP.GE.AND P2, PT, R5, RZ, PT ;  /* 0x000000ff0500720c */ /* 0x000fe20003f46270 */
[----:B------:R-:W-:-:S04]  /*1510*/  IMAD.HI.U32 R5, R23, R10, RZ ;  /* 0x0000000a17057227 */ /* 0x000fc800078e00ff */
[----:B------:R-:W-:Y:S02]  /*1520*/  IMAD.MOV R7, RZ, RZ, -R7 ;  /* 0x000000ffff077224 */ /* 0x000fe400078e0a07 */
[C---:B------:R-:W-:Y:S01]  /*1530*/  IMAD R12, R21.reuse, R9, R12 ;  /* 0x00000009150c7224 */ /* 0x040fe200078e020c */
[----:B------:R-:W-:Y:S01]  /*1540*/  LOP3.LUT R9, R22, 0x5e, RZ, 0xfc, !PT ;  /* 0x0000005e16097812 */ /* 0x000fe200078efcff */
[----:B------:R-:W-:Y:S02]  /*1550*/  IMAD.MOV R5, RZ, RZ, -R5 ;  /* 0x000000ffff057224 */ /* 0x000fe400078e0a05 */
[C---:B------:R-:W-:Y:S01]  /*1560*/  IMAD R11, R21.reuse, R7, R11 ;  /* 0x00000007150b7224 */ /* 0x040fe200078e020b */
[C---:B------:R-:W-:Y:S01]  /*1570*/  ISETP.GT.U32.AND P3, PT, R21.reuse, R12, PT ;  /* 0x0000000c1500720c */ /* 0x040fe20003f64070 */
[----:B------:R-:W-:Y:S02]  /*1580*/  IMAD.MOV.U32 R15, RZ, RZ, R14 ;  /* 0x000000ffff0f7224 */ /* 0x000fe400078e000e */
[C---:B------:R-:W-:Y:S01]  /*1590*/  IMAD R10, R21.reuse, R5, R10 ;  /* 0x00000005150a7224 */ /* 0x040fe200078e020a */
[----:B------:R-:W-:Y:S01]  /*15a0*/  IABS R5, R9 ;  /* 0x0000000900057213 */ /* 0x000fe20000000000 */
[----:B------:R-:W-:Y:S01]  /*15b0*/  @!P1 IMAD.MOV R6, RZ, RZ, -R6 ;  /* 0x000000ffff069224 */ /* 0x000fe200078e0a06 */
[C---:B------:R-:W-:Y:S01]  /*15c0*/  ISETP.GT.U32.AND P1, PT, R21.reuse, R11, PT ;  /* 0x0000000b1500720c */ /* 0x040fe20003f24070 */
[----:B------:R-:W-:Y:S01]  /*15d0*/  @!P4 IMAD.MOV R15, RZ, RZ, -R15 ;  /* 0x000000ffff0fc224 */ /* 0x000fe200078e0a0f */
[----:B------:R-:W-:Y:S01]  /*15e0*/  ISETP.GT.U32.AND P4, PT, R21, R4, PT ;  /* 0x000000041500720c */ /* 0x000fe20003f84070 */
[----:B------:R-:W-:Y:S01]  /*15f0*/  @!P6 IMAD.IADD R13, R13, 0x1, -R21 ;  /* 0x000000010d0de824 */ /* 0x000fe200078e0a15 */
[----:B------:R-:W-:-:S02]  /*1600*/  ISETP.GT.U32.AND P6, PT, R21, R10, PT ;  /* 0x0000000a1500720c */ /* 0x000fc40003fc4070 */
[----:B------:R-:W-:Y:S01]  /*1610*/  STL [R1+0xb4], R15 ;  /* 0x0000b40f01007387 */ /* 0x000fe20000100800 */
[--C-:B------:R-:W-:Y:S01]  /*1620*/  @!P3 IMAD.IADD R12, R12, 0x1, -R21.reuse ;  /* 0x000000010c0cb824 */ /* 0x100fe200078e0a15 */
[----:B------:R-:W-:Y:S01]  /*1630*/  ISETP.GE.AND P3, PT, R2, RZ, PT ;  /* 0x000000ff0200720c */ /* 0x000fe20003f66270 */
[----:B------:R-:W-:Y:S01]  /*1640*/  IMAD.HI.U32 R2, R23, R5, RZ ;  /* 0x0000000517027227 */ /* 0x000fe200078e00ff */
[----:B------:R-:W-:Y:S03]  /*1650*/  STL [R1+0xb0], R8 ;  /* 0x0000b00801007387 */ /* 0x000fe60000100800 */
[--C-:B------:R-:W-:Y:S01]  /*1660*/  @!P1 IMAD.IADD R11, R11, 0x1, -R21.reuse ;  /* 0x000000010b0b9824 */ /* 0x100fe200078e0a15 */
[----:B------:R0:W-:Y:S01]  /*1670*/  STL [R1+0xac], R6 ;  /* 0x0000ac0601007387 */ /* 0x0001e20000100800 */
[--C-:B------:R-:W-:Y:S01]  /*1680*/  @!P4 IMAD.IADD R4, R4, 0x1, -R21.reuse ;  /* 0x000000010404c824 */ /* 0x100fe200078e0a15 */
[C---:B------:R-:W-:Y:S01]  /*1690*/  ISETP.GT.U32.AND P1, PT, R21.reuse, R12, PT ;  /* 0x0000000c1500720c */ /* 0x040fe20003f24070 */
[----:B------:R-:W-:Y:S01]  /*16a0*/  @!P6 IMAD.IADD R10, R10, 0x1, -R21 ;  /* 0x000000010a0ae824 */ /* 0x000fe200078e0a15 */
[----:B------:R-:W-:Y:S01]  /*16b0*/  ISETP.GT.U32.AND P6, PT, R21, R11, PT ;  /* 0x0000000b1500720c */ /* 0x000fe20003fc4070 */
[----:B------:R-:W-:Y:S01]  /*16c0*/  IMAD.MOV.U32 R7, RZ, RZ, R4 ;  /* 0x000000ffff077224 */ /* 0x000fe200078e0004 */
[----:B------:R-:W-:Y:S01]  /*16d0*/  ISETP.GE.AND P4, PT, R3, RZ, PT ;  /* 0x000000ff0300720c */ /* 0x000fe20003f86270 */
[----:B------:R-:W-:Y:S01]  /*16e0*/  IMAD.MOV R2, RZ, RZ, -R2 ;  /* 0x000000ffff027224 */ /* 0x000fe200078e0a02 */
[C---:B------:R-:W-:Y:S01]  /*16f0*/  LOP3.LUT R3, R22.reuse, 0x5a, RZ, 0xfc, !PT ;  /* 0x0000005a16037812 */ /* 0x040fe200078efcff */
[----:B------:R-:W-:Y:S01]  /*1700*/  @!P0 IMAD.MOV R7, RZ, RZ, -R7 ;  /* 0x000000ffff078224 */ /* 0x000fe200078e0a07 */
[----:B0-----:R-:W-:Y:S01]  /*1710*/  LOP3.LUT R6, R22, 0x5c, RZ, 0xfc, !PT ;  /* 0x0000005c16067812 */ /* 0x001fe200078efcff */
[C---:B------:R-:W-:Y:S01]  /*1720*/  IMAD R5, R21.reuse, R2, R5 ;  /* 0x0000000215057224 */ /* 0x040fe200078e0205 */
[C---:B------:R-:W-:Y:S01]  /*1730*/  ISETP.GT.U32.AND P0, PT, R21.reuse, R10, PT ;  /* 0x0000000a1500720c */ /* 0x040fe20003f04070 */
[----:B------:R-:W-:Y:S01]  /*1740*/  @!P5 IMAD.MOV R13, RZ, RZ, -R13 ;  /* 0x000000ffff0dd224 */ /* 0x000fe200078e0a0d */
[----:B------:R-:W-:Y:S01]  /*1750*/  IABS R8, R6 ;  /* 0x0000000600087213 */ /* 0x000fe20000000000 */
[--C-:B------:R-:W-:Y:S01]  /*1760*/  @!P1 IMAD.IADD R12, R12, 0x1, -R21.reuse ;  /* 0x000000010c0c9824 */ /* 0x100fe200078e0a15 */
[----:B------:R-:W-:Y:S01]  /*1770*/  ISETP.GT.U32.AND P1, PT, R21, R5, PT ;  /* 0x000000051500720c */ /* 0x000fe20003f24070 */
[----:B------:R-:W-:Y:S01]  /*1780*/  @!P6 IMAD.IADD R11, R11, 0x1, -R21 ;  /* 0x000000010b0be824 */ /* 0x000fe200078e0a15 */
[----:B------:R-:W-:Y:S01]  /*1790*/  IABS R14, R3 ;  /* 0x00000003000e7213 */ /* 0x000fe20000000000 */
[----:B------:R-:W-:Y:S01]  /*17a0*/  IMAD.HI.U32 R4, R23, R8, RZ ;  /* 0x0000000817047227 */ /* 0x000fe200078e00ff */
[----:B------:R-:W-:Y:S01]  /*17b0*/  LOP3.LUT R2, R22, 0x58, RZ, 0xfc, !PT ;  /* 0x0000005816027812 */ /* 0x000fe200078efcff */
[----:B------:R0:W-:Y:S02]  /*17c0*/  STL [R1+0xa8], R7 ;  /* 0x0000a80701007387 */ /* 0x0001e40000100800 */
[----:B------:R-:W-:-:S02]  /*17d0*/  IMAD.MOV R4, RZ, RZ, -R4 ;  /* 0x000000ffff047224 */ /* 0x000fc400078e0a04 */
[----:B------:R-:W-:Y:S01]  /*17e0*/  IMAD.HI.U32 R15, R23, R14, RZ ;  /* 0x0000000e170f7227 */ /* 0x000fe200078e00ff */
[----:B------:R-:W-:Y:S03]  /*17f0*/  STL [R1+0x9c], R13 ;  /* 0x00009c0d01007387 */ /* 0x000fe60000100800 */
[----:B------:R-:W-:Y:S01]  /*1800*/  IMAD R8, R21, R4, R8 ;  /* 0x0000000415087224 */ /* 0x000fe200078e0208 */
[----:B------:R-:W-:Y:S01]  /*1810*/  LOP3.LUT R4, R22, 0x56, RZ, 0xfc, !PT ;  /* 0x0000005616047812 */ /* 0x000fe200078efcff */
[--C-:B------:R-:W-:Y:S01]  /*1820*/  @!P1 IMAD.IADD R5, R5, 0x1, -R21.reuse ;  /* 0x0000000105059824 */ /* 0x100fe200078e0a15 */
[----:B0-----:R-:W-:Y:S01]  /*1830*/  IABS R7, R2 ;  /* 0x0000000200077213 */ /* 0x001fe20000000000 */
[----:B------:R-:W-:Y:S01]  /*1840*/  @!P0 IMAD.IADD R10, R10, 0x1, -R21 ;  /* 0x000000010a0a8824 */ /* 0x000fe200078e0a15 */
[----:B------:R-:W-:Y:S01]  /*1850*/  ISETP.GT.U32.AND P6, PT, R21, R8, PT ;  /* 0x000000081500720c */ /* 0x000fe20003fc4070 */
[----:B------:R-:W-:Y:S01]  /*1860*/  IMAD.MOV R15, RZ, RZ, -R15 ;  /* 0x000000ffff0f7224 */ /* 0x000fe200078e0a0f */
[----:B------:R-:W-:Y:S01]  /*1870*/  ISETP.GE.AND P0, PT, R9, RZ, PT ;  /* 0x000000ff0900720c */ /* 0x000fe20003f06270 */
[----:B------:R-:W-:Y:S01]  /*1880*/  IMAD.HI.U32 R9, R23, R7, RZ ;  /* 0x0000000717097227 */ /* 0x000fe200078e00ff */
[----:B------:R-:W-:-:S02]  /*1890*/  ISETP.GE.AND P1, PT, R6, RZ, PT ;  /* 0x000000ff0600720c */ /* 0x000fc40003f26270 */
[----:B------:R-:W-:Y:S01]  /*18a0*/  IABS R16, R4 ;  /* 0x0000000400107213 */ /* 0x000fe20000000000 */
[----:B------:R-:W-:Y:S02]  /*18b0*/  IMAD.MOV.U32 R17, RZ, RZ, R12 ;  /* 0x000000ffff117224 */ /* 0x000fe400078e000c */
[----:B------:R-:W-:Y:S02]  /*18c0*/  IMAD.MOV.U32 R12, RZ, RZ, R11 ;  /* 0x000000ffff0c7224 */ /* 0x000fe400078e000b */
[C---:B------:R-:W-:Y:S02]  /*18d0*/  IMAD R6, R21.reuse, R15, R14 ;  /* 0x0000000f15067224 */ /* 0x040fe400078e020e */
[----:B------:R-:W-:Y:S01]  /*18e0*/  @!P6 IMAD.IADD R8, R8, 0x1, -R21 ;  /* 0x000000010808e824 */ /* 0x000fe200078e0a15 */
[C---:B------:R-:W-:Y:S01]  /*18f0*/  ISETP.GT.U32.AND P6, PT, R21.reuse, R5, PT ;  /* 0x000000051500720c */ /* 0x040fe20003fc4070 */
[----:B------:R-:W-:Y:S01]  /*1900*/  IMAD.MOV R9, RZ, RZ, -R9 ;  /* 0x000000ffff097224 */ /* 0x000fe200078e0a09 */
[----:B------:R-:W-:Y:S01]  /*1910*/  ISETP.GT.U32.AND P5, PT, R21, R6, PT ;  /* 0x000000061500720c */ /* 0x000fe20003fa4070 */
[----:B------:R-:W-:Y:S01]  /*1920*/  @!P4 IMAD.MOV R12, RZ, RZ, -R12 ;  /* 0x000000ffff0cc224 */ /* 0x000fe200078e0a0c */
[----:B------:R-:W-:Y:S01]  /*1930*/  ISETP.GE.AND P4, PT, R3, RZ, PT ;  /* 0x000000ff0300720c */ /* 0x000fe20003f86270 */
[----:B------:R-:W-:Y:S01]  /*1940*/  IMAD R3, R21, R9, R7 ;  /* 0x0000000915037224 */ /* 0x000fe200078e0207 */
[----:B------:R-:W-:Y:S01]  /*1950*/  LOP3.LUT R7, R22, 0x50, RZ, 0xfc, !PT ;  /* 0x0000005016077812 */ /* 0x000fe200078efcff */
[----:B------:R-:W-:-:S02]  /*1960*/  IMAD.MOV.U32 R11, RZ, RZ, R10 ;  /* 0x000000ffff0b7224 */ /* 0x000fc400078e000a */
[----:B------:R-:W-:Y:S01]  /*1970*/  @!P2 IMAD.MOV R17, RZ, RZ, -R17 ;  /* 0x000000ffff11a224 */ /* 0x000fe200078e0a11 */
[----:B------:R-:W-:Y:S01]  /*1980*/  ISETP.GT.U32.AND P2, PT, R21, R8, PT ;  /* 0x000000081500720c */ /* 0x000fe20003f44070 */
[----:B------:R-:W-:Y:S01]  /*1990*/  @!P3 IMAD.MOV R11, RZ, RZ, -R11 ;  /* 0x000000ffff0bb224 */ /* 0x000fe200078e0a0b */
[----:B------:R-:W-:Y:S01]  /*19a0*/  ISETP.GE.AND P3, PT, R2, RZ, PT ;  /* 0x000000ff0200720c */ /* 0x000fe20003f66270 */
[--C-:B------:R-:W-:Y:S01]  /*19b0*/  @!P6 IMAD.IADD R5, R5, 0x1, -R21.reuse ;  /* 0x000000010505e824 */ /* 0x100fe200078e0a15 */
[----:B------:R-:W-:Y:S01]  /*19c0*/  ISETP.GT.U32.AND P6, PT, R21, R3, PT ;  /* 0x000000031500720c */ /* 0x000fe20003fc4070 */
[----:B------:R-:W-:Y:S01]  /*19d0*/  @!P5 IMAD.IADD R6, R6, 0x1, -R21 ;  /* 0x000000010606d824 */ /* 0x000fe200078e0a15 */
[----:B------:R-:W-:Y:S01]  /*19e0*/  LOP3.LUT R2, R22, 0x54, RZ, 0xfc, !PT ;  /* 0x0000005416027812 */ /* 0x000fe200078efcff */
[C---:B------:R-:W-:Y:S01]  /*19f0*/  IMAD.HI.U32 R10, R23.reuse, R16, RZ ;  /* 0x00000010170a7227 */ /* 0x040fe200078e00ff */
[----:B------:R-:W-:Y:S02]  /*1a00*/  STL [R1+0x8c], R17 ;  /* 0x00008c1101007387 */ /* 0x000fe40000100800 */
[----:B------:R-:W-:Y:S01]  /*1a10*/  IABS R15, R2 ;  /* 0x00000002000f7213 */ /* 0x000fe20000000000 */
[----:B------:R-:W-:Y:S01]  /*1a20*/  IMAD.MOV.U32 R9, RZ, RZ, R5 ;  /* 0x000000ffff097224 */ /* 0x000fe200078e0005 */
[----:B------:R-:W-:Y:S01]  /*1a30*/  STL [R1+0x88], R12 ;  /* 0x0000880c01007387 */ /* 0x000fe20000100800 */
[----:B------:R-:W-:Y:S01]  /*1a40*/  IMAD.MOV R10, RZ, RZ, -R10 ;  /* 0x000000ffff0a7224 */ /* 0x000fe200078e0a0a */
[----:B------:R-:W-:Y:S01]  /*1a50*/  ISETP.GE.AND P5, PT, R2, RZ, PT ;  /* 0x000000ff0200720c */ /* 0x000fe20003fa6270 */
[----:B------:R-:W-:Y:S01]  /*1a60*/  IMAD.HI.U32 R5, R23, R15, RZ ;  /* 0x0000000f17057227 */ /* 0x000fe200078e00ff */
[----:B------:R0:W-:Y:S01]  /*1a70*/  STL [R1+0x84], R11 ;  /* 0x0000840b01007387 */ /* 0x0001e20000100800 */
[----:B------:R-:W-:-:S02]  /*1a80*/  LOP3.LUT R2, R22, 0x4e, RZ, 0xfc, !PT ;  /* 0x0000004e16027812 */ /* 0x000fc400078efcff */
[--C-:B------:R-:W-:Y:S01]  /*1a90*/  @!P6 IMAD.IADD R3, R3, 0x1, -R21.reuse ;  /* 0x000000010303e824 */ /* 0x100fe200078e0a15 */
[C---:B------:R-:W-:Y:S01]  /*1aa0*/  ISETP.GT.U32.AND P6, PT, R21.reuse, R6, PT ;  /* 0x000000061500720c */ /* 0x040fe20003fc4070 */
[----:B------:R-:W-:Y:S01]  /*1ab0*/  @!P2 IMAD.IADD R8, R8, 0x1, -R21 ;  /* 0x000000010808a824 */ /* 0x000fe200078e0a15 */
[----:B------:R-:W-:Y:S01]  /*1ac0*/  ISETP.GE.AND P2, PT, R4, RZ, PT ;  /* 0x000000ff0400720c */ /* 0x000fe20003f46270 */
[C---:B------:R-:W-:Y:S01]  /*1ad0*/  IMAD R16, R21.reuse, R10, R16 ;  /* 0x0000000a15107224 */ /* 0x040fe200078e0210 */
[----:B------:R-:W-:Y:S01]  /*1ae0*/  LOP3.LUT R4, R22, 0x52, RZ, 0xfc, !PT ;  /* 0x0000005216047812 */ /* 0x000fe200078efcff */
[----:B------:R-:W-:Y:S01]  /*1af0*/  IMAD.MOV R5, RZ, RZ, -R5 ;  /* 0x000000ffff057224 */ /* 0x000fe200078e0a05 */
[----:B0-----:R-:W-:Y:S01]  /*1b00*/  IABS R11, R7 ;  /* 0x00000007000b7213 */ /* 0x001fe20000000000 */
[----:B------:R-:W-:Y:S01]  /*1b10*/  @!P1 IMAD.MOV R8, RZ, RZ, -R8 ;  /* 0x000000ffff089224 */ /* 0x000fe200078e0a08 */
[C---:B------:R-:W-:Y:S01]  /*1b20*/  ISETP.GT.U32.AND P1, PT, R21.reuse, R16, PT ;  /* 0x000000101500720c */ /* 0x040fe20003f24070 */
[C---:B------:R-:W-:Y:S01]  /*1b30*/  IMAD R15, R21.reuse, R5, R15 ;  /* 0x00000005150f7224 */ /* 0x040fe200078e020f */
[----:B------:R-:W-:Y:S01]  /*1b40*/  IABS R14, R4 ;  /* 0x00000004000e7213 */ /* 0x000fe20000000000 */
[----:B------:R-:W-:Y:S01]  /*1b50*/  @!P0 IMAD.MOV R9, RZ, RZ, -R9 ;  /* 0x000000ffff098224 */ /* 0x000fe200078e0a09 */
[C---:B------:R-:W-:Y:S01]  /*1b60*/  ISETP.GT.U32.AND P0, PT, R21.reuse, R3, PT ;  /* 0x000000031500720c */ /* 0x040fe20003f04070 */
[----:B------:R-:W-:Y:S01]  /*1b70*/  @!P6 IMAD.IADD R6, R6, 0x1, -R21 ;  /* 0x000000010606e824 */ /* 0x000fe200078e0a15 */
[----:B------:R-:W-:Y:S01]  /*1b80*/  ISETP.GT.U32.AND P6, PT, R21, R15, PT ;  /* 0x0000000f1500720c */ /* 0x000fe20003fc4070 */
[----:B------:R-:W-:Y:S01]  /*1b90*/  IMAD.HI.U32 R5, R23, R11, RZ ;  /* 0x0000000b17057227 */ /* 0x000fe200078e00ff */
[----:B------:R0:W-:Y:S01]  /*1ba0*/  STL [R1+0x80], R9 ;  /* 0x0000800901007387 */ /* 0x0001e20000100800 */
[----:B------:R-:W-:-:S02]  /*1bb0*/  IABS R13, R2 ;  /* 0x00000002000d7213 */ /* 0x000fc40000000000 */
[----:B------:R-:W-:Y:S01]  /*1bc0*/  IMAD.MOV R5, RZ, RZ, -R5 ;  /* 0x000000ffff057224 */ /* 0x000fe200078e0a05 */
[----:B------:R1:W-:Y:S01]  /*1bd0*/  STL [R1+0x7c], R8 ;  /* 0x00007c0801007387 */ /* 0x0003e20000100800 */
[----:B------:R-:W-:Y:S01]  /*1be0*/  @!P1 IMAD.IADD R16, R16, 0x1, -R21 ;  /* 0x0000000110109824 */ /* 0x000fe200078e0a15 */
[C---:B------:R-:W-:Y:S01]  /*1bf0*/  LOP3.LUT R12, R22.reuse, 0x48, RZ, 0xfc, !PT ;  /* 0x00000048160c7812 */ /* 0x040fe200078efcff */
[----:B------:R-:W-:Y:S01]  /*1c00*/  IMAD R11, R21, R5, R11 ;  /* 0x00000005150b7224 */ /* 0x000fe200078e020b */
[----:B------:R-:W-:Y:S01]  /*1c10*/  LOP3.LUT R5, R22, 0x4c, RZ, 0xfc, !PT ;  /* 0x0000004c16057812 */ /* 0x000fe200078efcff */
[--C-:B------:R-:W-:Y:S01]  /*1c20*/  @!P0 IMAD.IADD R3, R3, 0x1, -R21.reuse ;  /* 0x0000000103038824 */ /* 0x100fe200078e0a15 */
[----:B------:R-:W-:Y:S01]  /*1c30*/  ISETP.GE.AND P0, PT, R4, RZ, PT ;  /* 0x000000ff0400720c */ /* 0x000fe20003f06270 */
[----:B------:R-:W-:Y:S01]  /*1c40*/  @!P6 IMAD.IADD R15, R15, 0x1, -R21 ;  /* 0x000000010f0fe824 */ /* 0x000fe200078e0a15 */
[----:B------:R-:W-:Y:S01]  /*1c50*/  ISETP.GT.U32.AND P6, PT, R21, R16, PT ;  /* 0x000000101500720c */ /* 0x000fe20003fc4070 */
[----:B0-----:R-:W-:Y:S01]  /*1c60*/  IMAD.MOV.U32 R9, RZ, RZ, R6 ;  /* 0x000000ffff097224 */ /* 0x001fe200078e0006 */
[----:B------:R-:W-:Y:S01]  /*1c70*/  ISETP.GE.AND P1, PT, R7, RZ, PT ;  /* 0x000000ff0700720c */ /* 0x000fe20003f26270 */
[----:B-1----:R-:W-:-:S04]  /*1c80*/  IMAD.HI.U32 R8, R23, R14, RZ ;  /* 0x0000000e17087227 */ /* 0x002fc800078e00ff */
[----:B------:R-:W-:Y:S02]  /*1c90*/  IMAD.MOV R8, RZ, RZ, -R8 ;  /* 0x000000ffff087224 */ /* 0x000fe400078e0a08 */
[----:B------:R-:W-:Y:S01]  /*1ca0*/  IMAD.MOV.U32 R6, RZ, RZ, R3 ;  /* 0x000000ffff067224 */ /* 0x000fe200078e0003 */
[----:B------:R-:W-:Y:S01]  /*1cb0*/  LOP3.LUT R3, R22, 0x4a, RZ, 0xfc, !PT ;  /* 0x0000004a16037812 */ /* 0x000fe200078efcff */
[C---:B------:R-:W-:Y:S01]  /*1cc0*/  IMAD R14, R21.reuse, R8, R14 ;  /* 0x00000008150e7224 */ /* 0x040fe200078e020e */
[----:B------:R-:W-:Y:S01]  /*1cd0*/  IABS R8, R5 ;  /* 0x0000000500087213 */ /* 0x000fe20000000000 */
[----:B------:R-:W-:Y:S02]  /*1ce0*/  @!P3 IMAD.MOV R6, RZ, RZ, -R6 ;  /* 0x000000ffff06b224 */ /* 0x000fe400078e0a06 */
[----:B------:R-:W-:Y:S01]  /*1cf0*/  @!P4 IMAD.MOV R9, RZ, RZ, -R9 ;  /* 0x000000ffff09c224 */ /* 0x000fe200078e0a09 */
[----:B------:R-:W-:Y:S01]  /*1d00*/  ISETP.GT.U32.AND P3, PT, R21, R14, PT ;  /* 0x0000000e1500720c */ /* 0x000fe20003f64070 */
[----:B------:R-:W-:Y:S01]  /*1d10*/  IMAD.HI.U32 R4, R23, R13, RZ ;  /* 0x0000000d17047227 */ /* 0x000fe200078e00ff */
[----:B------:R-:W-:-:S02]  /*1d20*/  ISETP.GT.U32.AND P4, PT, R21, R15, PT ;  /* 0x0000000f1500720c */ /* 0x000fc40003f84070 */
[----:B------:R0:W-:Y:S01]  /*1d30*/  STL [R1+0x78], R9 ;  /* 0x0000780901007387 */ /* 0x0001e20000100800 */
[----:B------:R-:W-:Y:S01]  /*1d40*/  @!P6 IMAD.IADD R16, R16, 0x1, -R21 ;  /* 0x000000011010e824 */ /* 0x000fe200078e0a15 */
[----:B------:R-:W-:Y:S01]  /*1d50*/  ISETP.GT.U32.AND P6, PT, R21, R11, PT ;  /* 0x0000000b1500720c */ /* 0x000fe20003fc4070 */
[----:B------:R-:W-:Y:S01]  /*1d60*/  IMAD.MOV R4, RZ, RZ, -R4 ;  /* 0x000000ffff047224 */ /* 0x000fe200078e0a04 */
[----:B------:R1:W-:Y:S01]  /*1d70*/  STL [R1+0x74], R6 ;  /* 0x0000740601007387 */ /* 0x0003e20000100800 */
[----:B------:R-:W-:-:S04]  /*1d80*/  IMAD.HI.U32 R10, R23, R8, RZ ;  /* 0x00000008170a7227 */ /* 0x000fc800078e00ff */
[----:B------:R-:W-:Y:S01]  /*1d90*/  IMAD R13, R21, R4, R13 ;  /* 0x00000004150d7224 */ /* 0x000fe200078e020d */
[----:B0-----:R-:W-:Y:S01]  /*1da0*/  IABS R9, R12 ;  /* 0x0000000c00097213 */ /* 0x001fe20000000000 */
[--C-:B------:R-:W-:Y:S01]  /*1db0*/  @!P3 IMAD.IADD R14, R14, 0x1, -R21.reuse ;  /* 0x000000010e0eb824 */ /* 0x100fe200078e0a15 */
[----:B------:R-:W-:Y:S01]  /*1dc0*/  IABS R4, R3 ;  /* 0x0000000300047213 */ /* 0x000fe20000000000 */
[--C-:B------:R-:W-:Y:S01]  /*1dd0*/  @!P4 IMAD.IADD R15, R15, 0x1, -R21.reuse ;  /* 0x000000010f0fc824 */ /* 0x100fe200078e0a15 */
[----:B------:R-:W-:Y:S01]  /*1de0*/  ISETP.GT.U32.AND P4, PT, R21, R13, PT ;  /* 0x0000000d1500720c */ /* 0x000fe20003f84070 */
[----:B------:R-:W-:Y:S01]  /*1df0*/  @!P6 IMAD.IADD R11, R11, 0x1, -R21 ;  /* 0x000000010b0be824 */ /* 0x000fe200078e0a15 */
[----:B------:R-:W-:Y:S01]  /*1e00*/  ISETP.GT.U32.AND P6, PT, R21, R14, PT ;  /* 0x0000000e1500720c */ /* 0x000fe20003fc4070 */
[----:B------:R-:W-:Y:S01]  /*1e10*/  IMAD.MOV.U32 R17, RZ, RZ, R15 ;  /* 0x000000ffff117224 */ /* 0x000fe200078e000f */
[----:B------:R-:W-:Y:S01]  /*1e20*/  ISETP.GE.AND P3, PT, R2, RZ, PT ;  /* 0x000000ff0200720c */ /* 0x000fe20003f66270 */
[----:B------:R-:W-:Y:S01]  /*1e30*/  IMAD.MOV R10, RZ, RZ, -R10 ;  /* 0x000000ffff0a7224 */ /* 0x000fe200078e0a0a */
[----:B-1----:R-:W-:Y:S01]  /*1e40*/  LOP3.LUT R6, R22, 0x46, RZ, 0xfc, !PT ;  /* 0x0000004616067812 */ /* 0x002fe200078efcff */
[----:B------:R-:W-:Y:S01]  /*1e50*/  @!P5 IMAD.MOV R17, RZ, RZ, -R17 ;  /* 0x000000ffff11d224 */ /* 0x000fe200078e0a11 */
[----:B------:R-:W-:Y:S01]  /*1e60*/  ISETP.GE.AND P5, PT, R5, RZ, PT ;  /* 0x000000ff0500720c */ /* 0x000fe20003fa6270 */
[----:B------:R-:W-:Y:S01]  /*1e70*/  IMAD R5, R21, R10, R8 ;  /* 0x0000000a15057224 */ /* 0x000fe200078e0208 */
[----:B------:R-:W-:Y:S01]  /*1e80*/  IABS R7, R6 ;  /* 0x0000000600077213 */ /* 0x000fe20000000000 */
[----:B------:R-:W-:-:S02]  /*1e90*/  IMAD.MOV.U32 R2, RZ, RZ, R9 ;  /* 0x000000ffff027224 */ /* 0x000fc400078e0009 */
[----:B------:R-:W-:Y:S01]  /*1ea0*/  @!P4 IMAD.IADD R13, R13, 0x1, -R21 ;  /* 0x000000010d0dc824 */ /* 0x000fe200078e0a15 */
[----:B------:R-:W-:Y:S01]  /*1eb0*/  ISETP.GT.U32.AND P4, PT, R21, R11, PT ;  /* 0x0000000b1500720c */ /* 0x000fe20003f84070 */
[----:B------:R-:W-:-:S04]  /*1ec0*/  IMAD.HI.U32 R9, R23, R4, RZ ;  /* 0x0000000417097227 */ /* 0x000fc800078e00ff */
[----:B------:R-:W-:Y:S01]  /*1ed0*/  @!P6 IMAD.IADD R14, R14, 0x1, -R21 ;  /* 0x000000010e0ee824 */ /* 0x000fe200078e0a15 */
[----:B------:R-:W-:Y:S01]  /*1ee0*/  ISETP.GT.U32.AND P6, PT, R21, R5, PT ;  /* 0x000000051500720c */ /* 0x000fe20003fc4070 */
[----:B------:R-:W-:-:S04]  /*1ef0*/  IMAD.HI.U32 R10, R23, R2, RZ ;  /* 0x00000002170a7227 */ /* 0x000fc800078e00ff */
[----:B------:R-:W-:Y:S02]  /*1f00*/  IMAD.MOV R9, RZ, RZ, -R9 ;  /* 0x000000ffff097224 */ /* 0x000fe400078e0a09 */
[----:B------:R-:W-:Y:S02]  /*1f10*/  IMAD.MOV R10, RZ, RZ, -R10 ;  /* 0x000000ffff0a7224 */ /* 0x000fe400078e0a0a */
[C---:B------:R-:W-:Y:S01]  /*1f20*/  IMAD R4, R21.reuse, R9, R4 ;  /* 0x0000000915047224 */ /* 0x040fe200078e0204 */
[----:B------:R-:W-:Y:S01]  /*1f30*/  LOP3.LUT R9, R22, 0x44, RZ, 0xfc, !PT ;  /* 0x0000004416097812 */ /* 0x000fe200078efcff */
[----:B------:R-:W-:Y:S02]  /*1f40*/  IMAD.MOV.U32 R18, RZ, RZ, R16 ;  /* 0x000000ffff127224 */ /* 0x000fe400078e0010 */
[----:B------:R-:W-:Y:S01]  /*1f50*/  IMAD R2, R21, R10, R2 ;  /* 0x0000000a15027224 */ /* 0x000fe200078e0202 */
[----:B------:R-:W-:Y:S01]  /*1f60*/  IABS R10, R9 ;  /* 0x00000009000a7213 */ /* 0x000fe20000000000 */
[--C-:B------:R-:W-:Y:S01]  /*1f70*/  @!P4 IMAD.IADD R11, R11, 0x1, -R21.reuse ;  /* 0x000000010b0bc824 */ /* 0x100fe200078e0a15 */
[C---:B------:R-:W-:Y:S01]  /*1f80*/  ISETP.GT.U32.AND P4, PT, R21.reuse, R4, PT ;  /* 0x000000041500720c */ /* 0x040fe20003f84070 */
[----:B------:R-:W-:Y:S01]  /*1f90*/  @!P2 IMAD.MOV R18, RZ, RZ, -R18 ;  /* 0x000000ffff12a224 */ /* 0x000fe200078e0a12 */
[----:B------:R-:W-:Y:S01]  /*1fa0*/  ISETP.GT.U32.AND P2, PT, R21, R13, PT ;  /* 0x0000000d1500720c */ /* 0x000fe20003f44070 */
[----:B------:R-:W-:Y:S01]  /*1fb0*/  @!P6 IMAD.IADD R5, R5, 0x1, -R21 ;  /* 0x000000010505e824 */ /* 0x000fe200078e0a15 */
[----:B------:R-:W-:Y:S01]  /*1fc0*/  ISETP.GT.U32.AND P6, PT, R21, R2, PT ;  /* 0x000000021500720c */ /* 0x000fe20003fc4070 */
[----:B------:R-:W-:Y:S01]  /*1fd0*/  IMAD.HI.U32 R8, R23, R7, RZ ;  /* 0x0000000717087227 */ /* 0x000fe200078e00ff */
[----:B------:R-:W-:Y:S03]  /*1fe0*/  STL [R1+0x70], R18 ;  /* 0x0000701201007387 */ /* 0x000fe60000100800 */
[----:B------:R-:W-:Y:S01]  /*1ff0*/  IMAD.MOV R8, RZ, RZ, -R8 ;  /* 0x000000ffff087224 */ /* 0x000fe200078e0a08 */
[----:B------:R-:W-:Y:S01]  /*2000*/  STL [R1+0x6c], R17 ;  /* 0x00006c1101007387 */ /* 0x000fe20000100800 */
[----:B------:R-:W-:-:S02]  /*2010*/  IMAD.MOV.U32 R15, RZ, RZ, R14 ;  /* 0x000000ffff0f7224 */ /* 0x000fc400078e000e */
[--C-:B------:R-:W-:Y:S01]  /*2020*/  @!P4 IMAD.IADD R4, R4, 0x1, -R21.reuse ;  /* 0x000000010404c824 */ /* 0x100fe200078e0a15 */
[----:B------:R-:W-:Y:S01]  /*2030*/  ISETP.GT.U32.AND P4, PT, R21, R5, PT ;  /* 0x000000051500720c */ /* 0x000fe20003f84070 */
[----:B------:R-:W-:Y:S01]  /*2040*/  @!P2 IMAD.IADD R13, R13, 0x1, -R21 ;  /* 0x000000010d0da824 */ /* 0x000fe200078e0a15 */
[----:B------:R-:W-:Y:S01]  /*2050*/  ISETP.GE.AND P2, PT, R3, RZ, PT ;  /* 0x000000ff0300720c */ /* 0x000fe20003f46270 */
[C---:B------:R-:W-:Y:S01]  /*2060*/  IMAD R7, R21.reuse, R8, R7 ;  /* 0x0000000815077224 */ /* 0x040fe200078e0207 */
[----:B------:R-:W-:Y:S01]  /*2070*/  LOP3.LUT R3, R22, 0x42, RZ, 0xfc, !PT ;  /* 0x0000004216037812 */ /* 0x000fe200078efcff */
[----:B------:R-:W-:Y:S02]  /*2080*/  IMAD.MOV.U32 R14, RZ, RZ, R11 ;  /* 0x000000ffff0e7224 */ /* 0x000fe400078e000b */
[----:B------:R-:W-:Y:S01]  /*2090*/  @!P6 IMAD.IADD R2, R2, 0x1, -R21 ;  /* 0x000000010202e824 */ /* 0x000fe200078e0a15 */
[----:B------:R-:W-:Y:S01]  /*20a0*/  IABS R8, R3 ;  /* 0x0000000300087213 */ /* 0x000fe20000000000 */
[----:B------:R-:W-:Y:S01]  /*20b0*/  @!P0 IMAD.MOV R15, RZ, RZ, -R15 ;  /* 0x000000ffff0f8224 */ /* 0x000fe200078e0a0f */
[C---:B------:R-:W-:Y:S01]  /*20c0*/  ISETP.GT.U32.AND P0, PT, R21.reuse, R4, PT ;  /* 0x000000041500720c */ /* 0x040fe20003f04070 */
[----:B------:R-:W-:Y:S01]  /*20d0*/  @!P1 IMAD.MOV R14, RZ, RZ, -R14 ;  /* 0x000000ffff0e9224 */ /* 0x000fe200078e0a0e */
[----:B------:R-:W-:Y:S01]  /*20e0*/  ISETP.GT.U32.AND P1, PT, R21, R7, PT ;  /* 0x000000071500720c */ /* 0x000fe20003f24070 */
[----:B------:R-:W-:Y:S01]  /*20f0*/  IMAD.HI.U32 R11, R23, R10, RZ ;  /* 0x0000000a170b7227 */ /* 0x000fe200078e00ff */
[----:B------:R-:W-:Y:S01]  /*2100*/  ISETP.GT.U32.AND P6, PT, R21, R2, PT ;  /* 0x000000021500720c */ /* 0x000fe20003fc4070 */
[----:B------:R0:W-:Y:S02]  /*2110*/  STL [R1+0x68], R15 ;  /* 0x0000680f01007387 */ /* 0x0001e40000100800 */
[----:B------:R-:W-:Y:S01]  /*2120*/  @!P3 IMAD.MOV R13, RZ, RZ, -R13 ;  /* 0x000000ffff0db224 */ /* 0x000fe200078e0a0d */
[----:B------:R-:W-:Y:S01]  /*2130*/  ISETP.GE.AND P3, PT, R12, RZ, PT ;  /* 0x000000ff0c00720c */ /* 0x000fe20003f66270 */
[----:B------:R-:W-:Y:S01]  /*2140*/  IMAD.MOV R11, RZ, RZ, -R11 ;  /* 0x000000ffff0b7224 */ /* 0x000fe200078e0a0b */
[----:B------:R1:W-:Y:S01]  /*2150*/  STL [R1+0x60], R14 ;  /* 0x0000600e01007387 */ /* 0x0003e20000100800 */
[----:B------:R-:W-:-:S03]  /*2160*/  IMAD.HI.U32 R12, R23, R8, RZ ;  /* 0x00000008170c7227 */ /* 0x000fc600078e00ff */
[----:B------:R2:W-:Y:S01]  /*2170*/  STL [R1+0x5c], R13 ;  /* 0x00005c0d01007387 */ /* 0x0005e20000100800 */
[--C-:B------:R-:W-:Y:S01]  /*2180*/  @!P4 IMAD.IADD R5, R5, 0x1, -R21.reuse ;  /* 0x000000010505c824 */ /* 0x100fe200078e0a15 */
[----:B------:R-:W-:Y:S01]  /*2190*/  ISETP.GE.AND P4, PT, R6, RZ, PT ;  /* 0x000000ff0600720c */ /* 0x000fe20003f86270 */
[----:B------:R-:W-:Y:S01]  /*21a0*/  IMAD R6, R21, R11, R10 ;  /* 0x0000000b15067224 */ /* 0x000fe200078e020a */
[C---:B0-----:R-:W-:Y:S01]  /*21b0*/  LOP3.LUT R15, R22.reuse, 0x32, RZ, 0xfc, !PT ;  /* 0x00000032160f7812 */ /* 0x041fe200078efcff */
[----:B------:R-:W-:Y:S01]  /*21c0*/  IMAD.MOV R12, RZ, RZ, -R12 ;  /* 0x000000ffff0c7224 */ /* 0x000fe200078e0a0c */
[----:B-1----:R-:W-:Y:S01]  /*21d0*/  LOP3.LUT R14, R22, 0x30, RZ, 0xfc, !PT ;  /* 0x00000030160e7812 */ /* 0x002fe200078efcff */
[--C-:B------:R-:W-:Y:S01]  /*21e0*/  @!P0 IMAD.IADD R4, R4, 0x1, -R21.reuse ;  /* 0x0000000104048824 */ /* 0x100fe200078e0a15 */
[----:B------:R-:W-:Y:S01]  /*21f0*/  ISETP.GE.AND P0, PT, R9, RZ, PT ;  /* 0x000000ff0900720c */ /* 0x000fe20003f06270 */
[--C-:B------:R-:W-:Y:S01]  /*2200*/  @!P1 IMAD.IADD R7, R7, 0x1, -R21.reuse ;  /* 0x0000000107079824 */ /* 0x100fe200078e0a15 */
[----:B------:R-:W-:Y:S01]  /*2210*/  IABS R28, R14 ;  /* 0x0000000e001c7213 */ /* 0x000fe20000000000 */
[----:B------:R-:W-:Y:S01]  /*2220*/  @!P6 IMAD.IADD R2, R2, 0x1, -R21 ;  /* 0x000000010202e824 */ /* 0x000fe200078e0a15 */
[C---:B------:R-:W-:Y:S01]  /*2230*/  ISETP.GT.U32.AND P6, PT, R21.reuse, R6, PT ;  /* 0x000000061500720c */ /* 0x040fe20003fc4070 */
[C---:B------:R-:W-:Y:S01]  /*2240*/  IMAD R8, R21.reuse, R12, R8 ;  /* 0x0000000c15087224 */ /* 0x040fe200078e0208 */
[----:B------:R-:W-:Y:S01]  /*2250*/  ISETP.GT.U32.AND P1, PT, R21, R7, PT ;  /* 0x000000071500720c */ /* 0x000fe20003f24070 */
[----:B------:R-:W-:-:S02]  /*2260*/  IMAD.MOV.U32 R9, RZ, RZ, R4 ;  /* 0x000000ffff097224 */ /* 0x000fc400078e0004 */
[----:B--2---:R-:W-:Y:S01]  /*2270*/  IMAD.MOV.U32 R13, RZ, RZ, R5 ;  /* 0x000000ffff0d7224 */ /* 0x004fe200078e0005 */
[----:B------:R-:W-:Y:S01]  /*2280*/  LOP3.LUT R5, R22, 0x40, RZ, 0xfc, !PT ;  /* 0x0000004016057812 */ /* 0x000fe200078efcff */
[----:B------:R-:W-:Y:S01]  /*2290*/  @!P2 IMAD.MOV R9, RZ, RZ, -R9 ;  /* 0x000000ffff09a224 */ /* 0x000fe200078e0a09 */
[----:B------:R-:W-:Y:S01]  /*22a0*/  ISETP.GT.U32.AND P2, PT, R21, R8, PT ;  /* 0x000000081500720c */ /* 0x000fe20003f44070 */
[----:B------:R-:W-:Y:S01]  /*22b0*/  @!P5 IMAD.MOV R13, RZ, RZ, -R13 ;  /* 0x000000ffff0dd224 */ /* 0x000fe200078e0a0d */
[----:B------:R-:W-:Y:S01]  /*22c0*/  IABS R4, R5 ;  /* 0x0000000500047213 */ /* 0x000fe20000000000 */
[----:B------:R-:W-:Y:S01]  /*22d0*/  @!P3 IMAD.MOV R2, RZ, RZ, -R2 ;  /* 0x000000ffff02b224 */ /* 0x000fe200078e0a02 */
[----:B------:R-:W-:Y:S01]  /*22e0*/  ISETP.GE.AND P3, PT, R5, RZ, PT ;  /* 0x000000ff0500720c */ /* 0x000fe20003f66270 */
[--C-:B------:R-:W-:Y:S01]  /*22f0*/  @!P6 IMAD.IADD R6, R6, 0x1, -R21.reuse ;  /* 0x000000010606e824 */ /* 0x100fe200078e0a15 */
[----:B------:R-:W-:Y:S01]  /*2300*/  STL [R1+0x58], R13 ;  /* 0x0000580d01007387 */ /* 0x000fe20000100800 */
[--C-:B------:R-:W-:Y:S01]  /*2310*/  @!P1 IMAD.IADD R7, R7, 0x1, -R21.reuse ;  /* 0x0000000107079824 */ /* 0x100fe200078e0a15 */
[----:B------:R-:W-:Y:S01]  /*2320*/  ISETP.GE.AND P5, PT, R3, RZ, PT ;  /* 0x000000ff0300720c */ /* 0x000fe20003fa6270 */
[----:B------:R-:W-:Y:S01]  /*2330*/  IMAD.HI.U32 R5, R23, R4, RZ ;  /* 0x0000000417057227 */ /* 0x000fe200078e00ff */
[----:B------:R-:W-:Y:S01]  /*2340*/  ISETP.GT.U32.AND P6, PT, R21, R6, PT ;  /* 0x000000061500720c */ /* 0x000fe20003fc4070 */
[----:B------:R0:W-:Y:S02]  /*2350*/  STL [R1+0x54], R9 ;  /* 0x0000540901007387 */ /* 0x0001e40000100800 */
[----:B------:R-:W-:-:S02]  /*2360*/  @!P2 IMAD.IADD R8, R8, 0x1, -R21 ;  /* 0x000000010808a824 */ /* 0x000fc400078e0a15 */
[----:B------:R1:W-:Y:S01]  /*2370*/  STL [R1+0x44], R2 ;  /* 0x0000440201007387 */ /* 0x0003e20000100800 */
[----:B------:R-:W-:Y:S01]  /*2380*/  IMAD.MOV.U32 R10, RZ, RZ, R7 ;  /* 0x000000ffff0a7224 */ /* 0x000fe200078e0007 */
[C---:B------:R-:W-:Y:S01]  /*2390*/  LOP3.LUT R7, R22.reuse, 0x3a, RZ, 0xfc, !PT ;  /* 0x0000003a16077812 */ /* 0x040fe200078efcff */
[----:B------:R-:W-:Y:S01]  /*23a0*/  IMAD.MOV R5, RZ, RZ, -R5 ;  /* 0x000000ffff057224 */ /* 0x000fe200078e0a05 */
[----:B------:R-:W-:Y:S01]  /*23b0*/  ISETP.GT.U32.AND P2, PT, R21, R8, PT ;  /* 0x000000081500720c */ /* 0x000fe20003f44070 */
[----:B------:R-:W-:Y:S01]  /*23c0*/  @!P4 IMAD.MOV R10, RZ, RZ, -R10 ;  /* 0x000000ffff0ac224 */ /* 0x000fe200078e0a0a */
[----:B0-----:R-:W-:Y:S02]  /*23d0*/  LOP3.LUT R9, R22, 0x3e, RZ, 0xfc, !PT ;  /* 0x0000003e16097812 */ /* 0x001fe400078efcff */
[----:B------:R-:W-:Y:S01]  /*23e0*/  @!P6 IMAD.IADD R6, R6, 0x1, -R21 ;  /* 0x000000010606e824 */ /* 0x000fe200078e0a15 */
[C---:B------:R-:W-:Y:S01]  /*23f0*/  LOP3.LUT R13, R22.reuse, 0x38, RZ, 0xfc, !PT ;  /* 0x00000038160d7812 */ /* 0x040fe200078efcff */
[----:B------:R0:W-:Y:S01]  /*2400*/  STL [R1+0x40], R10 ;  /* 0x0000400a01007387 */ /* 0x0001e20000100800 */
[----:B-1----:R-:W-:Y:S01]  /*2410*/  LOP3.LUT R2, R22, 0x3c, RZ, 0xfc, !PT ;  /* 0x0000003c16027812 */ /* 0x002fe200078efcff */
[----:B------:R-:W-:Y:S01]  /*2420*/  IMAD.MOV.U32 R12, RZ, RZ, R6 ;  /* 0x000000ffff0c7224 */ /* 0x000fe200078e0006 */
[----:B------:R-:W-:-:S02]  /*2430*/  ISETP.GE.AND P1, PT, R9, RZ, PT ;  /* 0x000000ff0900720c */ /* 0x000fc40003f26270 */
[----:B------:R-:W-:Y:S01]  /*2440*/  IABS R3, R2 ;  /* 0x0000000200037213 */ /* 0x000fe20000000000 */
[----:B------:R-:W-:Y:S01]  /*2450*/  @!P0 IMAD.MOV R12, RZ, RZ, -R12 ;  /* 0x000000ffff0c8224 */ /* 0x000fe200078e0a0c */
[----:B------:R-:W-:Y:S01]  /*2460*/  ISETP.GE.AND P4, PT, R2, RZ, PT ;  /* 0x000000ff0200720c */ /* 0x000fe20003f86270 */
[----:B------:R-:W-:Y:S01]  /*2470*/  IMAD R2, R21, R5, R4 ;  /* 0x0000000515027224 */ /* 0x000fe200078e0204 */
[----:B------:R-:W-:Y:S01]  /*2480*/  IABS R9, R9 ;  /* 0x0000000900097213 */ /* 0x000fe20000000000 */
[----:B------:R-:W-:Y:S01]  /*2490*/  @!P2 IMAD.IADD R8, R8, 0x1, -R21 ;  /* 0x000000010808a824 */ /* 0x000fe200078e0a15 */
[----:B------:R-:W-:Y:S01]  /*24a0*/  IABS R5, R7 ;  /* 0x0000000700057213 */ /* 0x000fe20000000000 */
[----:B------:R-:W-:Y:S01]  /*24b0*/  IMAD.HI.U32 R4, R23, R3, RZ ;  /* 0x0000000317047227 */ /* 0x000fe200078e00ff */
[----:B------:R-:W-:Y:S01]  /*24c0*/  ISETP.GT.U32.AND P6, PT, R21, R2, PT ;  /* 0x000000021500720c */ /* 0x000fe20003fc4070 */
[----:B------:R1:W-:Y:S01]  /*24d0*/  STL [R1+0x3c], R12 ;  /* 0x00003c0c01007387 */ /* 0x0003e20000100800 */
[----:B------:R-:W-:Y:S01]  /*24e0*/  ISETP.GE.AND P2, PT, R7, RZ, PT ;  /* 0x000000ff0700720c */ /* 0x000fe20003f46270 */
[----:B0-----:R-:W-:Y:S01]  /*24f0*/  IMAD.HI.U32 R10, R23, R9, RZ ;  /* 0x00000009170a7227 */ /* 0x001fe200078e00ff */
[----:B------:R-:W-:-:S02]  /*2500*/  ISETP.GE.AND P0, PT, R13, RZ, PT ;  /* 0x000000ff0d00720c */ /* 0x000fc40003f06270 */
[----:B------:R-:W-:Y:S01]  /*2510*/  IABS R13, R13 ;  /* 0x0000000d000d7213 */ /* 0x000fe20000000000 */
[----:B------:R-:W-:Y:S02]  /*2520*/  IMAD.MOV R10, RZ, RZ, -R10 ;  /* 0x000000ffff0a7224 */ /* 0x000fe400078e0a0a */
[----:B------:R-:W-:Y:S01]  /*2530*/  IMAD.MOV.U32 R11, RZ, RZ, R8 ;  /* 0x000000ffff0b7224 */ /* 0x000fe200078e0008 */
[----:B------:R-:W-:Y:S01]  /*2540*/  LOP3.LUT R8, R22, 0x34, RZ, 0xfc, !PT ;  /* 0x0000003416087812 */ /* 0x000fe200078efcff */
[C---:B------:R-:W-:Y:S01]  /*2550*/  IMAD R7, R21.reuse, R10, R9 ;  /* 0x0000000a15077224 */ /* 0x040fe200078e0209 */
[----:B------:R-:W-:Y:S01]  /*2560*/  IABS R9, R15 ;  /* 0x0000000f00097213 */ /* 0x000fe20000000000 */
[----:B------:R-:W-:Y:S02]  /*2570*/  @!P5 IMAD.MOV R11, RZ, RZ, -R11 ;  /* 0x000000ffff0bd224 */ /* 0x000fe400078e0a0b */
[----:B------:R-:W-:Y:S01]  /*2580*/  @!P6 IMAD.IADD R2, R2, 0x1, -R21 ;  /* 0x000000010202e824 */ /* 0x000fe200078e0a15 */
[----:B------:R-:W-:Y:S01]  /*2590*/  ISETP.GT.U32.AND P5, PT, R21, R7, PT ;  /* 0x000000071500720c */ /* 0x000fe20003fa4070 */
[----:B------:R-:W-:Y:S01]  /*25a0*/  IMAD.MOV R4, RZ, RZ, -R4 ;  /* 0x000000ffff047224 */ /* 0x000fe200078e0a04 */
[----:B------:R0:W-:Y:S01]  /*25b0*/  STL [R1+0x38], R11 ;  /* 0x0000380b01007387 */ /* 0x0001e20000100800 */
[----:B------:R-:W-:Y:S01]  /*25c0*/  IMAD.HI.U32 R6, R23, R5, RZ ;  /* 0x0000000517067227 */ /* 0x000fe200078e00ff */
[----:B------:R-:W-:-:S03]  /*25d0*/  ISETP.GT.U32.AND P6, PT, R21, R2, PT ;  /* 0x000000021500720c */ /* 0x000fc60003fc4070 */
[----:B------:R-:W-:Y:S01]  /*25e0*/  IMAD R3, R21, R4, R3 ;  /* 0x0000000415037224 */ /* 0x000fe200078e0203 */
[----:B------:R-:W-:Y:S01]  /*25f0*/  LOP3.LUT R4, R22, 0x36, RZ, 0xfc, !PT ;  /* 0x0000003616047812 */ /* 0x000fe200078efcff */
[----:B------:R-:W-:-:S03]  /*2600*/  IMAD.MOV R6, RZ, RZ, -R6 ;  /* 0x000000ffff067224 */ /* 0x000fc600078e0a06 */
[----:B-1----:R-:W-:Y:S01]  /*2610*/  IABS R12, R4 ;  /* 0x00000004000c7213 */ /* 0x002fe20000000000 */
[----:B------:R-:W-:Y:S01]  /*2620*/  @!P5 IMAD.IADD R7, R7, 0x1, -R21 ;  /* 0x000000010707d824 */ /* 0x000fe200078e0a15 */
[----:B0-----:R-:W-:Y:S01]  /*2630*/  IABS R11, R8 ;  /* 0x00000008000b7213 */ /* 0x001fe20000000000 */
[C---:B------:R-:W-:Y:S02]  /*2640*/  IMAD R5, R21.reuse, R6, R5 ;  /* 0x0000000615057224 */ /* 0x040fe400078e0205 */
[----:B------:R-:W-:Y:S01]  /*2650*/  @!P6 IMAD.IADD R2, R2, 0x1, -R21 ;  /* 0x000000010202e824 */ /* 0x000fe200078e0a15 */
[----:B------:R-:W-:Y:S01]  /*2660*/  ISETP.GT.U32.AND P5, PT, R21, R7, PT ;  /* 0x000000071500720c */ /* 0x000fe20003fa4070 */
[----:B------:R-:W-:Y:S01]  /*2670*/  IMAD.HI.U32 R6, R23, R13, RZ ;  /* 0x0000000d17067227 */ /* 0x000fe200078e00ff */
[----:B------:R-:W-:-:S03]  /*2680*/  ISETP.GT.U32.AND P6, PT, R21, R3, PT ;  /* 0x000000031500720c */ /* 0x000fc60003fc4070 */
[----:B------:R-:W-:Y:S02]  /*2690*/  IMAD.MOV R6, RZ, RZ, -R6 ;  /* 0x000000ffff067224 */ /* 0x000fe400078e0a06 */
[----:B------:R-:W-:-:S04]  /*26a0*/  IMAD.HI.U32 R10, R23, R12, RZ ;  /* 0x0000000c170a7227 */ /* 0x000fc800078e00ff */
[----:B------:R-:W-:Y:S02]  /*26b0*/  IMAD R13, R21, R6, R13 ;  /* 0x00000006150d7224 */ /* 0x000fe400078e020d */
[--C-:B------:R-:W-:Y:S01]  /*26c0*/  @!P5 IMAD.IADD R7, R7, 0x1, -R21.reuse ;  /* 0x000000010707d824 */ /* 0x100fe200078e0a15 */
[----:B------:R-:W-:Y:S01]  /*26d0*/  ISETP.GT.U32.AND P5, PT, R21, R5, PT ;  /* 0x000000051500720c */ /* 0x000fe20003fa4070 */
[----:B------:R-:W-:Y:S02]  /*26e0*/  IMAD.MOV.U32 R17, RZ, RZ, R2 ;  /* 0x000000ffff117224 */ /* 0x000fe400078e0002 */
[----:B------:R-:W-:Y:S02]  /*26f0*/  @!P6 IMAD.IADD R3, R3, 0x1, -R21 ;  /* 0x000000010303e824 */ /* 0x000fe400078e0a15 */
[----:B------:R-:W-:Y:S02]  /*2700*/  IMAD.MOV R10, RZ, RZ, -R10 ;  /* 0x000000ffff0a7224 */ /* 0x000fe400078e0a0a */
[----:B------:R-:W-:Y:S01]  /*2710*/  IMAD.HI.U32 R6, R23, R11, RZ ;  /* 0x0000000b17067227 */ /* 0x000fe200078e00ff */
[----:B------:R-:W-:-:S03]  /*2720*/  ISETP.GT.U32.AND P6, PT, R21, R3, PT ;  /* 0x000000031500720c */ /* 0x000fc60003fc4070 */
[----:B------:R-:W-:Y:S01]  /*2730*/  @!P3 IMAD.MOV R17, RZ, RZ, -R17 ;  /* 0x000000ffff11b224 */ /* 0x000fe200078e0a11 */
[C---:B------:R-:W-:Y:S01]  /*2740*/  ISETP.GT.U32.AND P3, PT, R21.reuse, R13, PT ;  /* 0x0000000d1500720c */ /* 0x040fe20003f64070 */
[C---:B------:R-:W-:Y:S02]  /*2750*/  IMAD R12, R21.reuse, R10, R12 ;  /* 0x0000000a150c7224 */ /* 0x040fe400078e020c */
[----:B------:R-:W-:Y:S01]  /*2760*/  IMAD.MOV.U32 R16, RZ, RZ, R7 ;  /* 0x000000ffff107224 */ /* 0x000fe200078e0007 */
[----:B------:R-:W-:Y:S01]  /*2770*/  STL [R1+0x34], R17 ;  /* 0x0000341101007387 */ /* 0x000fe20000100800 */
[----:B------:R-:W-:Y:S01]  /*2780*/  IMAD.MOV R10, RZ, RZ, -R6 ;  /* 0x000000ffff0a7224 */ /* 0x000fe200078e0a06 */
[C---:B------:R-:W-:Y:S01]  /*2790*/  LOP3.LUT R7, R22.reuse, 0x2c, RZ, 0xfc, !PT ;  /* 0x0000002c16077812 */ /* 0x040fe200078efcff */
[----:B------:R-:W-:Y:S01]  /*27a0*/  @!P1 IMAD.MOV R16, RZ, RZ, -R16 ;  /* 0x000000ffff109224 */ /* 0x000fe200078e0a10 */
[C---:B------:R-:W-:Y:S01]  /*27b0*/  ISETP.GT.U32.AND P1, PT, R21.reuse, R12, PT ;  /* 0x0000000c1500720c */ /* 0x040fe20003f24070 */
[----:B------:R-:W-:Y:S01]  /*27c0*/  IMAD R11, R21, R10, R11 ;  /* 0x0000000a150b7224 */ /* 0x000fe200078e020b */
[----:B------:R-:W-:Y:S01]  /*27d0*/  LOP3.LUT R10, R22, 0x2a, RZ, 0xfc, !PT ;  /* 0x0000002a160a7812 */ /* 0x000fe200078efcff */
[----:B------:R-:W-:Y:S01]  /*27e0*/  @!P5 IMAD.IADD R5, R5, 0x1, -R21 ;  /* 0x000000010505d824 */ /* 0x000fe200078e0a15 */
[----:B------:R0:W-:Y:S01]  /*27f0*/  STL [R1+0x30], R16 ;  /* 0x0000301001007387 */ /* 0x0001e20000100800 */
[----:B------:R-:W-:Y:S01]  /*2800*/  IMAD.HI.U32 R6, R23, R9, RZ ;  /* 0x0000000917067227 */ /* 0x000fe200078e00ff */
[----:B------:R-:W-:-:S03]  /*2810*/  ISETP.GT.U32.AND P5, PT, R21, R11, PT ;  /* 0x0000000b1500720c */ /* 0x000fc60003fa4070 */
[----:B------:R-:W-:Y:S01]  /*2820*/  @!P3 IMAD.IADD R13, R13, 0x1, -R21 ;  /* 0x000000010d0db824 */ /* 0x000fe200078e0a15 */
[----:B------:R-:W-:Y:S01]  /*2830*/  ISETP.GT.U32.AND P3, PT, R21, R5, PT ;  /* 0x000000051500720c */ /* 0x000fe20003f64070 */
[----:B------:R-:W-:-:S04]  /*2840*/  IMAD.HI.U32 R2, R23, R28, RZ ;  /* 0x0000001c17027227 */ /* 0x000fc800078e00ff */
[----:B------:R-:W-:Y:S02]  /*2850*/  IMAD.MOV R6, RZ, RZ, -R6 ;  /* 0x000000ffff067224 */ /* 0x000fe400078e0a06 */
[----:B------:R-:W-:Y:S01]  /*2860*/  @!P6 IMAD.IADD R3, R3, 0x1, -R21 ;  /* 0x000000010303e824 */ /* 0x000fe200078e0a15 */
[----:B------:R-:W-:Y:S01]  /*2870*/  ISETP.GE.AND P6, PT, R4, RZ, PT ;  /* 0x000000ff0400720c */ /* 0x000fe20003fc6270 */
[----:B------:R-:W-:Y:S01]  /*2880*/  IMAD.MOV R2, RZ, RZ, -R2 ;  /* 0x000000ffff027224 */ /* 0x000fe200078e0a02 */
[----:B------:R-:W-:Y:S01]  /*2890*/  IABS R4, R10 ;  /* 0x0000000a00047213 */ /* 0x000fe20000000000 */
[C---:B------:R-:W-:Y:S01]  /*28a0*/  IMAD R9, R21.reuse, R6, R9 ;  /* 0x0000000615097224 */ /* 0x040fe200078e0209 */
[----:B------:R-:W-:Y:S01]  /*28b0*/  LOP3.LUT R6, R22, 0x2e, RZ, 0xfc, !PT ;  /* 0x0000002e16067812 */ /* 0x000fe200078efcff */
[----:B0-----:R-:W-:Y:S01]  /*28c0*/  IMAD.MOV.U32 R16, RZ, RZ, R3 ;  /* 0x000000ffff107224 */ /* 0x001fe200078e0003 */
[----:B------:R-:W-:Y:S01]  /*28d0*/  IABS R3, R7 ;  /* 0x0000000700037213 */ /* 0x000fe20000000000 */
[----:B------:R-:W-:Y:S01]  /*28e0*/  @!P1 IMAD.IADD R12, R12, 0x1, -R21 ;  /* 0x000000010c0c9824 */ /* 0x000fe200078e0a15 */
[C---:B------:R-:W-:Y:S01]  /*28f0*/  ISETP.GT.U32.AND P1, PT, R21.reuse, R13, PT ;  /* 0x0000000d1500720c */ /* 0x040fe20003f24070 */
[----:B------:R-:W-:Y:S01]  /*2900*/  IMAD R28, R21, R2, R28 ;  /* 0x00000002151c7224 */ /* 0x000fe200078e021c */
[----:B------:R-:W-:Y:S01]  /*2910*/  IABS R2, R6 ;  /* 0x0000000600027213 */ /* 0x000fe20000000000 */
[----:B------:R-:W-:-:S02]  /*2920*/  @!P4 IMAD.MOV R16, RZ, RZ, -R16 ;  /* 0x000000ffff10c224 */ /* 0x000fc400078e0a10 */
[--C-:B------:R-:W-:Y:S01]  /*2930*/  @!P5 IMAD.IADD R11, R11, 0x1, -R21.reuse ;  /* 0x000000010b0bd824 */ /* 0x100fe200078e0a15 */
[----:B------:R-:W-:Y:S01]  /*2940*/  ISETP.GT.U32.AND P5, PT, R21, R12, PT ;  /* 0x0000000c1500720c */ /* 0x000fe20003fa4070 */
[----:B------:R-:W-:Y:S01]  /*2950*/  @!P3 IMAD.IADD R5, R5, 0x1, -R21 ;  /* 0x000000010505b824 */ /* 0x000fe200078e0a15 */
[----:B------:R0:W-:Y:S01]  /*2960*/  STL [R1+0x28], R16 ;  /* 0x0000281001007387 */ /* 0x0001e20000100800 */
[C---:B------:R-:W-:Y:S02]  /*2970*/  ISETP.GT.U32.AND P3, PT, R21.reuse, R9, PT ;  /* 0x000000091500720c */ /* 0x040fe40003f64070 */
[----:B------:R-:W-:Y:S01]  /*2980*/  ISETP.GT.U32.AND P4, PT, R21, R11, PT ;  /* 0x0000000b1500720c */ /* 0x000fe20003f84070 */
[----:B------:R-:W-:Y:S02]  /*2990*/  IMAD.MOV.U32 R18, RZ, RZ, R5 ;  /* 0x000000ffff127224 */ /* 0x000fe400078e0005 */
[----:B------:R-:W-:Y:S01]  /*29a0*/  @!P1 IMAD.IADD R13, R13, 0x1, -R21 ;  /* 0x000000010d0d9824 */ /* 0x000fe200078e0a15 */
[----:B------:R-:W-:Y:S01]  /*29b0*/  ISETP.GT.U32.AND P1, PT, R21, R28, PT ;  /* 0x0000001c1500720c */ /* 0x000fe20003f24070 */
[----:B------:R-:W-:-:S02]  /*29c0*/  @!P2 IMAD.MOV R18, RZ, RZ, -R18 ;  /* 0x000000ffff12a224 */ /* 0x000fc400078e0a12 */
[----:B0-----:R-:W-:-:S03]  /*29d0*/  IMAD.HI.U32 R16, R23, R2, RZ ;  /* 0x0000000217107227 */ /* 0x001fc600078e00ff */
[----:B------:R-:W-:Y:S01]  /*29e0*/  STL [R1+0x24], R18 ;  /* 0x0000241201007387 */ /* 0x000fe20000100800 */
[----:B------:R-:W-:Y:S02]  /*29f0*/  IMAD.MOV R16, RZ, RZ, -R16 ;  /* 0x000000ffff107224 */ /* 0x000fe400078e0a10 */
[----:B------:R-:W-:Y:S01]  /*2a00*/  @!P5 IMAD.IADD R12, R12, 0x1, -R21 ;  /* 0x000000010c0cd824 */ /* 0x000fe200078e0a15 */
[----:B------:R-:W-:Y:S01]  /*2a10*/  ISETP.GE.AND P5, PT, R8, RZ, PT ;  /* 0x000000ff0800720c */ /* 0x000fe20003fa6270 */
[----:B------:R-:W-:Y:S02]  /*2a20*/  IMAD R2, R21, R16, R2 ;  /* 0x0000001015027224 */ /* 0x000fe400078e0202 */
[----:B------:R-:W-:-:S04]  /*2a30*/  IMAD.HI.U32 R16, R23, R3, RZ ;  /* 0x0000000317107227 */ /* 0x000fc800078e00ff */
[--C-:B------:R-:W-:Y:S01]  /*2a40*/  @!P3 IMAD.IADD R9, R9, 0x1, -R21.reuse ;  /* 0x000000010909b824 */ /* 0x100fe200078e0a15 */
[----:B------:R-:W-:Y:S01]  /*2a50*/  ISETP.GE.AND P3, PT, R15, RZ, PT ;  /* 0x000000ff0f00720c */ /* 0x000fe20003f66270 */
[----:B------:R-:W-:Y:S02]  /*2a60*/  IMAD.MOV R16, RZ, RZ, -R16 ;  /* 0x000000ffff107224 */ /* 0x000fe400078e0a10 */
[----:B------:R-:W-:Y:S01]  /*2a70*/  @!P4 IMAD.IADD R11, R11, 0x1, -R21 ;  /* 0x000000010b0bc824 */ /* 0x000fe200078e0a15 */
[----:B------:R-:W-:Y:S01]  /*2a80*/  ISETP.GT.U32.AND P4, PT, R21, R2, PT ;  /* 0x000000021500720c */ /* 0x000fe20003f84070 */
[----:B------:R-:W-:Y:S01]  /*2a90*/  IMAD.HI.U32 R8, R23, R4, RZ ;  /* 0x0000000417087227 */ /* 0x000fe200078e00ff */
[----:B------:R-:W-:-:S03]  /*2aa0*/  ISETP.GT.U32.AND P2, PT, R21, R9, PT ;  /* 0x000000091500720c */ /* 0x000fc60003f44070 */
[C---:B------:R-:W-:Y:S01]  /*2ab0*/  IMAD R3, R21.reuse, R16, R3 ;  /* 0x0000001015037224 */ /* 0x040fe200078e0203 */
[----:B------:R-:W-:Y:S01]  /*2ac0*/  IABS R16, R25 ;  /* 0x0000001900107213 */ /* 0x000fe20000000000 */
[----:B------:R-:W-:Y:S01]  /*2ad0*/  IMAD.MOV.U32 R17, RZ, RZ, R13 ;  /* 0x000000ffff117224 */ /* 0x000fe200078e000d */
[----:B------:R-:W-:Y:S01]  /*2ae0*/  IABS R13, R26 ;  /* 0x0000001a000d7213 */ /* 0x000fe20000000000 */
[----:B------:R-:W-:Y:S01]  /*2af0*/  @!P1 IMAD.IADD R28, R28, 0x1, -R21 ;  /* 0x000000011c1c9824 */ /* 0x000fe200078e0a15 */
[----:B------:R-:W-:Y:S01]  /*2b00*/  ISETP.GE.AND P1, PT, R14, RZ, PT ;  /* 0x000000ff0e00720c */ /* 0x000fe20003f26270 */
[----:B------:R-:W-:Y:S01]  /*2b10*/  IMAD.MOV R15, RZ, RZ, -R8 ;  /* 0x000000ffff0f7224 */ /* 0x000fe200078e0a08 */
[----:B------:R-:W-:Y:S01]  /*2b20*/  LOP3.LUT R8, R22, 0x28, RZ, 0xfc, !PT ;  /* 0x0000002816087812 */ /* 0x000fe200078efcff */
[----:B------:R-:W-:Y:S01]  /*2b30*/  @!P6 IMAD.MOV R12, RZ, RZ, -R12 ;  /* 0x000000ffff0ce224 */ /* 0x000fe200078e0a0c */
[C---:B------:R-:W-:Y:S01]  /*2b40*/  ISETP.GT.U32.AND P6, PT, R21.reuse, R3, PT ;  /* 0x000000031500720c */ /* 0x040fe20003fc4070 */
[----:B------:R-:W-:Y:S01]  /*2b50*/  @!P0 IMAD.MOV R17, RZ, RZ, -R17 ;  /* 0x000000ffff118224 */ /* 0x000fe200078e0a11 */
[----:B------:R-:W-:Y:S01]  /*2b60*/  ISETP.GT.U32.AND P0, PT, R21, R28, PT ;  /* 0x0000001c1500720c */ /* 0x000fe20003f04070 */
[----:B------:R-:W-:Y:S01]  /*2b70*/  @!P5 IMAD.MOV R11, RZ, RZ, -R11 ;  /* 0x000000ffff0bd224 */ /* 0x000fe200078e0a0b */
[----:B------:R-:W-:Y:S01]  /*2b80*/  IABS R5, R8 ;  /* 0x0000000800057213 */ /* 0x000fe20000000000 */
[--C-:B------:R-:W-:Y:S01]  /*2b90*/  @!P4 IMAD.IADD R2, R2, 0x1, -R21.reuse ;  /* 0x000000010202c824 */ /* 0x100fe200078e0a15 */
[----:B------:R-:W-:Y:S01]  /*2ba0*/  STL [R1+0x20], R17 ;  /* 0x0000201101007387 */ /* 0x000fe20000100800 */
[----:B------:R-:W-:Y:S01]  /*2bb0*/  @!P2 IMAD.IADD R9, R9, 0x1, -R21 ;  /* 0x000000010909a824 */ /* 0x000fe200078e0a15 */
[----:B------:R-:W-:Y:S01]  /*2bc0*/  ISETP.GE.AND P5, PT, R6, RZ, PT ;  /* 0x000000ff0600720c */ /* 0x000fe20003fa6270 */
[C---:B------:R-:W-:Y:S01]  /*2bd0*/  IMAD R4, R21.reuse, R15, R4 ;  /* 0x0000000f15047224 */ /* 0x040fe200078e0204 */
[----:B------:R0:W-:Y:S01]  /*2be0*/  STL [R1+0x14], R12 ;  /* 0x0000140c01007387 */ /* 0x0001e20000100800 */
[----:B------:R-:W-:-:S02]  /*2bf0*/  ISETP.GT.U32.AND P4, PT, R21, R2, PT ;  /* 0x000000021500720c */ /* 0x000fc40003f84070 */
[--C-:B------:R-:W-:Y:S01]  /*2c00*/  @!P6 IMAD.IADD R3, R3, 0x1, -R21.reuse ;  /* 0x000000010303e824 */ /* 0x100fe200078e0a15 */
[----:B------:R1:W-:Y:S01]  /*2c10*/  STL [R1+0x4], R11 ;  /* 0x0000040b01007387 */ /* 0x0003e20000100800 */
[----:B------:R-:W-:Y:S01]  /*2c20*/  LOP3.LUT R6, R22, 0x26, RZ, 0xfc, !PT ;  /* 0x0000002616067812 */ /* 0x000fe200078efcff */
[----:B------:R-:W-:Y:S01]  /*2c30*/  @!P0 IMAD.IADD R28, R28, 0x1, -R21 ;  /* 0x000000011c1c8824 */ /* 0x000fe200078e0a15 */
[----:B------:R-:W-:Y:S02]  /*2c40*/  ISETP.GT.U32.AND P2, PT, R21, R4, PT ;  /* 0x000000041500720c */ /* 0x000fe40003f44070 */
[----:B------:R-:W-:Y:S01]  /*2c50*/  ISETP.GE.AND P0, PT, R7, RZ, PT ;  /* 0x000000ff0700720c */ /* 0x000fe20003f06270 */
[----:B0-----:R-:W-:Y:S01]  /*2c60*/  IMAD.MOV.U32 R12, RZ, RZ, R9 ;  /* 0x000000ffff0c7224 */ /* 0x001fe200078e0009 */
[----:B------:R-:W-:Y:S01]  /*2c70*/  IABS R7, R6 ;  /* 0x0000000600077213 */ /* 0x000fe20000000000 */
[----:B------:R-:W-:Y:S01]  /*2c80*/  @!P1 IMAD.MOV R28, RZ, RZ, -R28 ;  /* 0x000000ffff1c9224 */ /* 0x000fe200078e0a1c */
[----:B------:R-:W-:Y:S01]  /*2c90*/  ISETP.GE.AND P6, PT, R8, RZ, PT ;  /* 0x000000ff0800720c */ /* 0x000fe20003fc6270 */
[----:B-1----:R-:W-:Y:S01]  /*2ca0*/  IMAD.HI.U32 R11, R23, R5, RZ ;  /* 0x00000005170b7227 */ /* 0x002fe200078e00ff */
[----:B------:R-:W-:-:S02]  /*2cb0*/  IABS R17, R24 ;  /* 0x0000001800117213 */ /* 0x000fc40000000000 */
[C---:B------:R-:W-:Y:S01]  /*2cc0*/  LOP3.LUT R14, R22.reuse, 0x14, RZ, 0xfc, !PT ;  /* 0x00000014160e7812 */ /* 0x040fe200078efcff */
[----:B------:R-:W-:Y:S02]  /*2cd0*/  IMAD.MOV R11, RZ, RZ, -R11 ;  /* 0x000000ffff0b7224 */ /* 0x000fe400078e0a0b */
[----:B------:R-:W-:Y:S01]  /*2ce0*/  @!P3 IMAD.MOV R12, RZ, RZ, -R12 ;  /* 0x000000ffff0cb224 */ /* 0x000fe200078e0a0c */
[C---:B------:R-:W-:Y:S01]  /*2cf0*/  ISETP.GT.U32.AND P3, PT, R21.reuse, R3, PT ;  /* 0x000000031500720c */ /* 0x040fe20003f64070 */
[----:B------:R-:W-:Y:S01]  /*2d00*/  IMAD R5, R21, R11, R5 ;  /* 0x0000000b15057224 */ /* 0x000fe200078e0205 */
[----:B------:R-:W-:Y:S01]  /*2d10*/  LOP3.LUT R11, R22, 0x20, RZ, 0xfc, !PT ;  /* 0x00000020160b7812 */ /* 0x000fe200078efcff */
[----:B------:R-:W-:Y:S01]  /*2d20*/  IMAD.HI.U32 R8, R23, R7, RZ ;  /* 0x0000000717087227 */ /* 0x000fe200078e00ff */
[----:B------:R0:W-:Y:S02]  /*2d30*/  STL [R1], R12 ;  /* 0x0000000c01007387 */ /* 0x0001e40000100800 */
[C---:B------:R-:W-:Y:S01]  /*2d40*/  ISETP.GT.U32.AND P1, PT, R21.reuse, R5, PT ;  /* 0x000000051500720c */ /* 0x040fe20003f24070 */
[--C-:B------:R-:W-:Y:S01]  /*2d50*/  @!P4 IMAD.IADD R2, R2, 0x1, -R21.reuse ;  /* 0x000000010202c824 */ /* 0x100fe200078e0a15 */
[----:B------:R-:W-:Y:S01]  /*2d60*/  ISETP.GE.AND P4, PT, R10, RZ, PT ;  /* 0x000000ff0a00720c */ /* 0x000fe20003f86270 */
[----:B------:R-:W-:Y:S01]  /*2d70*/  IMAD.MOV R8, RZ, RZ, -R8 ;  /* 0x000000ffff087224 */ /* 0x000fe200078e0a08 */
[----:B------:R-:W-:Y:S01]  /*2d80*/  IABS R19, R11 ;  /* 0x0000000b00137213 */ /* 0x000fe20000000000 */
[----:B------:R-:W-:Y:S01]  /*2d90*/  @!P5 IMAD.MOV R2, RZ, RZ, -R2 ;  /* 0x000000ffff02d224 */ /* 0x000fe200078e0a02 */
[----:B------:R-:W-:Y:S01]  /*2da0*/  ISETP.GE.AND P5, PT, R6, RZ, PT ;  /* 0x000000ff0600720c */ /* 0x000fe20003fa6270 */
[----:B------:R-:W-:Y:S01]  /*2db0*/  @!P2 IMAD.IADD R4, R4, 0x1, -R21 ;  /* 0x000000010404a824 */ /* 0x000fe200078e0a15 */
[----:B------:R-:W-:Y:S01]  /*2dc0*/  STL [R1+0x6b8], R28 ;  /* 0x0006b81c01007387 */ /* 0x000fe20000100800 */
[----:B------:R-:W-:Y:S01]  /*2dd0*/  IMAD R6, R21, R8, R7 ;  /* 0x0000000815067224 */ /* 0x000fe200078e0207 */
[----:B------:R-:W-:Y:S01]  /*2de0*/  LOP3.LUT R7, R22, 0x24, RZ, 0xfc, !PT ;  /* 0x0000002416077812 */ /* 0x000fe200078efcff */
[--C-:B------:R-:W-:Y:S01]  /*2df0*/  @!P3 IMAD.IADD R3, R3, 0x1, -R21.reuse ;  /* 0x000000010303b824 */ /* 0x100fe200078e0a15 */
[----:B------:R-:W-:Y:S01]  /*2e00*/  ISETP.GT.U32.AND P2, PT, R21, R4, PT ;  /* 0x000000041500720c */ /* 0x000fe20003f44070 */
[----:B------:R-:W-:Y:S01]  /*2e10*/  @!P1 IMAD.IADD R5, R5, 0x1, -R21 ;  /* 0x0000000105059824 */ /* 0x000fe200078e0a15 */
[----:B------:R-:W-:Y:S01]  /*2e20*/  ISETP.GE.AND P3, PT, R7, RZ, PT ;  /* 0x000000ff0700720c */ /* 0x000fe20003f66270 */
[----:B------:R-:W-:Y:S01]  /*2e30*/  @!P0 IMAD.MOV R3, RZ, RZ, -R3 ;  /* 0x000000ffff038224 */ /* 0x000fe200078e0a03 */
[----:B------:R-:W-:Y:S01]  /*2e40*/  ISETP.GT.U32.AND P0, PT, R21, R6, PT ;  /* 0x000000061500720c */ /* 0x000fe20003f04070 */
[----:B------:R1:W-:Y:S01]  /*2e50*/  STL [R1+0x6bc], R2 ;  /* 0x0006bc0201007387 */ /* 0x0003e20000100800 */
[----:B------:R-:W-:-:S02]  /*2e60*/  IABS R7, R7 ;  /* 0x0000000700077213 */ /* 0x000fc40000000000 */
[----:B------:R-:W-:Y:S01]  /*2e70*/  ISETP.GT.U32.AND P1, PT, R21, R5, PT ;  /* 0x000000051500720c */ /* 0x000fe20003f24070 */
[----:B------:R-:W-:Y:S01]  /*2e80*/  STL [R1+0x6c0], R3 ;  /* 0x0006c00301007387 */ /* 0x000fe20000100800 */
[C---:B------:R-:W-:Y:S01]  /*2e90*/  LOP3.LUT R8, R22.reuse, 0x1e, RZ, 0xfc, !PT ;  /* 0x0000001e16087812 */ /* 0x040fe200078efcff */
[----:B------:R-:W-:Y:S01]  /*2ea0*/  IMAD.HI.U32 R10, R23, R7, RZ ;  /* 0x00000007170a7227 */ /* 0x000fe200078e00ff */
[----:B0-----:R-:W-:Y:S02]  /*2eb0*/  LOP3.LUT R12, R22, 0x16, RZ, 0xfc, !PT ;  /* 0x00000016160c7812 */ /* 0x001fe400078efcff */
[----:B------:R-:W-:Y:S01]  /*2ec0*/  IABS R18, R8 ;  /* 0x0000000800127213 */ /* 0x000fe20000000000 */
[--C-:B------:R-:W-:Y:S01]  /*2ed0*/  @!P2 IMAD.IADD R4, R4, 0x1, -R21.reuse ;  /* 0x000000010404a824 */ /* 0x100fe200078e0a15 */
[----:B------:R-:W-:Y:S01]  /*2ee0*/  ISETP.GE.AND P2, PT, R20, RZ, PT ;  /* 0x000000ff1400720c */ /* 0x000fe20003f46270 */
[----:B------:R-:W-:Y:S01]  /*2ef0*/  IMAD.MOV R10, RZ, RZ, -R10 ;  /* 0x000000ffff0a7224 */ /* 0x000fe200078e0a0a */
[----:B------:R-:W-:Y:S01]  /*2f00*/  IABS R20, R20 ;  /* 0x0000001400147213 */ /* 0x000fe20000000000 */
[--C-:B------:R-:W-:Y:S01]  /*2f10*/  @!P0 IMAD.IADD R6, R6, 0x1, -R21.reuse ;  /* 0x0000000106068824 */ /* 0x100fe200078e0a15 */
[----:B------:R-:W-:Y:S01]  /*2f20*/  IABS R12, R12 ;  /* 0x0000000c000c7213 */ /* 0x000fe20000000000 */
[----:B------:R-:W-:Y:S01]  /*2f30*/  @!P1 IMAD.IADD R5, R5, 0x1, -R21 ;  /* 0x0000000105059824 */ /* 0x000fe200078e0a15 */
[----:B------:R-:W-:Y:S01]  /*2f40*/  ISETP.GE.AND P1, PT, R8, RZ, PT ;  /* 0x000000ff0800720c */ /* 0x000fe20003f26270 */
[C---:B------:R-:W-:Y:S01]  /*2f50*/  IMAD R7, R21.reuse, R10, R7 ;  /* 0x0000000a15077224 */ /* 0x040fe200078e0207 */
[----:B------:R-:W-:Y:S01]  /*2f60*/  ISETP.GT.U32.AND P0, PT, R21, R6, PT ;  /* 0x000000061500720c */ /* 0x000fe20003f04070 */
[----:B------:R-:W-:Y:S01]  /*2f70*/  IMAD.HI.U32 R9, R23, R20, RZ ;  /* 0x0000001417097227 */ /* 0x000fe200078e00ff */
[----:B------:R-:W-:-:S02]  /*2f80*/  IABS R10, c[0x0][0x178] ;  /* 0x00005e00000a7a13 */ /* 0x000fc40000000000 */
[C---:B-1----:R-:W-:Y:S01]  /*2f90*/  LOP3.LUT R2, R22.reuse, 0x12, RZ, 0xfc, !PT ;  /* 0x0000001216027812 */ /* 0x042fe200078efcff */
[----:B------:R-:W-:Y:S01]  /*2fa0*/  @!P6 IMAD.MOV R5, RZ, RZ, -R5 ;  /* 0x000000ffff05e224 */ /* 0x000fe200078e0a05 */
[----:B------:R-:W-:Y:S01]  /*2fb0*/  ISETP.GT.U32.AND P6, PT, R21, R7, PT ;  /* 0x000000071500720c */ /* 0x000fe20003fc4070 */
[----:B------:R-:W-:Y:S01]  /*2fc0*/  IMAD.MOV R9, RZ, RZ, -R9 ;  /* 0x000000ffff097224 */ /* 0x000fe200078e0a09 */
[----:B------:R-:W-:Y:S01]  /*2fd0*/  LOP3.LUT R28, R22, 0x8, RZ, 0xfc, !PT ;  /* 0x00000008161c7812 */ /* 0x000fe200078efcff */
[----:B------:R-:W-:-:S04]  /*2fe0*/  IMAD.HI.U32 R8, R23, R19, RZ ;  /* 0x0000001317087227 */ /* 0x000fc800078e00ff */
[C---:B------:R-:W-:Y:S02]  /*2ff0*/  IMAD R20, R21.reuse, R9, R20 ;  /* 0x0000000915147224 */ /* 0x040fe400078e0214 */
[----:B------:R-:W-:Y:S02]  /*3000*/  IMAD.MOV R8, RZ, RZ, -R8 ;  /* 0x000000ffff087224 */ /* 0x000fe400078e0a08 */
[----:B------:R-:W-:Y:S01]  /*3010*/  @!P0 IMAD.IADD R6, R6, 0x1, -R21 ;  /* 0x0000000106068824 */ /* 0x000fe200078e0a15 */
[C---:B------:R-:W-:Y:S01]  /*3020*/  ISETP.GT.U32.AND P0, PT, R21.reuse, R20, PT ;  /* 0x000000141500720c */ /* 0x040fe20003f04070 */
[----:B------:R-:W-:Y:S02]  /*3030*/  IMAD R19, R21, R8, R19 ;  /* 0x0000000815137224 */ /* 0x000fe400078e0213 */
[----:B------:R-:W-:Y:S02]  /*3040*/  @!P6 IMAD.IADD R7, R7, 0x1, -R21 ;  /* 0x000000010707e824 */ /* 0x000fe400078e0a15 */
[----:B------:R-:W-:Y:S01]  /*3050*/  IMAD.HI.U32 R9, R23, R18, RZ ;  /* 0x0000001217097227 */ /* 0x000fe200078e00ff */
[----:B------:R-:W-:-:S03]  /*3060*/  ISETP.GT.U32.AND P6, PT, R21, R19, PT ;  /* 0x000000131500720c */ /* 0x000fc60003fc4070 */
[----:B------:R-:W-:Y:S02]  /*3070*/  IMAD.MOV.U32 R29, RZ, RZ, R10 ;  /* 0x000000ffff1d7224 */ /* 0x000fe400078e000a */
[----:B------:R-:W-:Y:S02]  /*3080*/  IMAD.HI.U32 R10, R23, R17, RZ ;  /* 0x00000011170a7227 */ /* 0x000fe400078e00ff */
[----:B------:R-:W0:Y:S02]  /*3090*/  I2F.RP R15, R29 ;  /* 0x0000001d000f7306 */ /* 0x000e240000209400 */
[----:B------:R-:W-:Y:S01]  /*30a0*/  @!P0 IMAD.IADD R20, R20, 0x1, -R21 ;  /* 0x0000000114148824 */ /* 0x000fe200078e0a15 */
[----:B------:R-:W-:Y:S01]  /*30b0*/  ISETP.GT.U32.AND P0, PT, R21, R7, PT ;  /* 0x000000071500720c */ /* 0x000fe20003f04070 */
[----:B------:R-:W-:Y:S02]  /*30c0*/  IMAD.MOV R9, RZ, RZ, -R9 ;  /* 0x000000ffff097224 */ /* 0x000fe400078e0a09 */
[----:B------:R-:W-:Y:S01]  /*30d0*/  @!P6 IMAD.IADD R19, R19, 0x1, -R21 ;  /* 0x000000011313e824 */ /* 0x000fe200078e0a15 */
[----:B------:R-:W-:Y:S01]  /*30e0*/  ISETP.GT.U32.AND P6, PT, R21, R20, PT ;  /* 0x000000141500720c */ /* 0x000fe20003fc4070 */
[----:B------:R-:W-:-:S02]  /*30f0*/  IMAD.MOV R10, RZ, RZ, -R10 ;  /* 0x000000ffff0a7224 */ /* 0x000fc400078e0a0a */
[C---:B------:R-:W-:Y:S02]  /*3100*/  IMAD R18, R21.reuse, R9, R18 ;  /* 0x0000000915127224 */ /* 0x040fe400078e0212 */
[C---:B------:R-:W-:Y:S01]  /*3110*/  IMAD R17, R21.reuse, R10, R17 ;  /* 0x0000000a15117224 */ /* 0x040fe200078e0211 */
[----:B------:R-:W-:Y:S01]  /*3120*/  IABS R10, R2 ;  /* 0x00000002000a7213 */ /* 0x000fe20000000000 */
[----:B------:R-:W-:Y:S01]  /*3130*/  @!P5 IMAD.MOV R6, RZ, RZ, -R6 ;  /* 0x000000ffff06d224 */ /* 0x000fe200078e0a06 */
[----:B------:R-:W-:Y:S01]  /*3140*/  ISETP.GT.U32.AND P5, PT, R21, R19, PT ;  /* 0x000000131500720c */ /* 0x000fe20003fa4070 */
[--C-:B------:R-:W-:Y:S01]  /*3150*/  @!P0 IMAD.IADD R7, R7, 0x1, -R21.reuse ;  /* 0x0000000107078824 */ /* 0x100fe200078e0a15 */
[C---:B------:R-:W-:Y:S01]  /*3160*/  ISETP.GT.U32.AND P0, PT, R21.reuse, R18, PT ;  /* 0x000000121500720c */ /* 0x040fe20003f04070 */
[----:B------:R-:W-:Y:S01]  /*3170*/  @!P4 IMAD.MOV R4, RZ, RZ, -R4 ;  /* 0x000000ffff04c224 */ /* 0x000fe200078e0a04 */
[----:B0-----:R-:W0:Y:S01]  /*3180*/  MUFU.RCP R15, R15 ;  /* 0x0000000f000f7308 */ /* 0x001e220000001000 */
[----:B------:R-:W-:Y:S01]  /*3190*/  @!P6 IMAD.IADD R20, R20, 0x1, -R21 ;  /* 0x000000011414e824 */ /* 0x000fe200078e0a15 */
[----:B------:R-:W-:Y:S01]  /*31a0*/  ISETP.GT.U32.AND P6, PT, R21, R17, PT ;  /* 0x000000111500720c */ /* 0x000fe20003fc4070 */
[----:B------:R-:W-:Y:S01]  /*31b0*/  @!P3 IMAD.MOV R7, RZ, RZ, -R7 ;  /* 0x000000ffff07b224 */ /* 0x000fe200078e0a07 */
[----:B------:R-:W-:Y:S01]  /*31c0*/  STL [R1+0x6c4], R4 ;  /* 0x0006c40401007387 */ /* 0x000fe20000100800 */
[----:B------:R-:W-:Y:S01]  /*31d0*/  IMAD.HI.U32 R9, R23, R16, RZ ;  /* 0x0000001017097227 */ /* 0x000fe200078e00ff */
[----:B------:R-:W-:-:S02]  /*31e0*/  ISETP.GE.AND P4, PT, R11, RZ, PT ;  /* 0x000000ff0b00720c */ /* 0x000fc40003f86270 */
[----:B------:R-:W-:Y:S01]  /*31f0*/  STL [R1+0x6c8], R5 ;  /* 0x0006c80501007387 */ /* 0x000fe20000100800 */
[--C-:B------:R-:W-:Y:S01]  /*3200*/  @!P5 IMAD.IADD R19, R19, 0x1, -R21.reuse ;  /* 0x000000011313d824 */ /* 0x100fe200078e0a15 */
[----:B------:R-:W-:Y:S01]  /*3210*/  IABS R11, R14 ;  /* 0x0000000e000b7213 */ /* 0x000fe20000000000 */
[----:B------:R-:W-:Y:S01]  /*3220*/  @!P0 IMAD.IADD R18, R18, 0x1, -R21 ;  /* 0x0000000112128824 */ /* 0x000fe200078e0a15 */
[----:B------:R1:W-:Y:S01]  /*3230*/  STL [R1+0x6cc], R6 ;  /* 0x0006cc0601007387 */ /* 0x0003e20000100800 */
[----:B------:R-:W-:Y:S01]  /*3240*/  IMAD.MOV R9, RZ, RZ, -R9 ;  /* 0x000000ffff097224 */ /* 0x000fe200078e0a09 */
[C---:B------:R-:W-:Y:S01]  /*3250*/  LOP3.LUT R2, R22.reuse, 0xc, RZ, 0xfc, !PT ;  /* 0x0000000c16027812 */ /* 0x040fe200078efcff */
[----:B------:R-:W-:Y:S01]  /*3260*/  @!P6 IMAD.IADD R17, R17, 0x1, -R21 ;  /* 0x000000011111e824 */ /* 0x000fe200078e0a15 */
[C---:B------:R-:W-:Y:S01]  /*3270*/  ISETP.GT.U32.AND P6, PT, R21.reuse, R18, PT ;  /* 0x000000121500720c */ /* 0x040fe20003fc4070 */
[----:B------:R-:W-:Y:S01]  /*3280*/  STL [R1+0x734], R20 ;  /* 0x0007341401007387 */ /* 0x000fe20000100800 */
[----:B------:R-:W-:Y:S01]  /*3290*/  IMAD R16, R21, R9, R16 ;  /* 0x0000000915107224 */ /* 0x000fe200078e0210 */
[----:B0-----:R-:W-:Y:S01]  /*32a0*/  IADD3 R15, R15, 0xffffffe, RZ ;  /* 0x0ffffffe0f0f7810 */ /* 0x001fe20007ffe0ff */
[----:B------:R-:W-:Y:S01]  /*32b0*/  IMAD.HI.U32 R8, R23, R13, RZ ;  /* 0x0000000d17087227 */ /* 0x000fe200078e00ff */
[C---:B------:R-:W-:Y:S01]  /*32c0*/  ISETP.GT.U32.AND P3, PT, R21.reuse, R17, PT ;  /* 0x000000111500720c */ /* 0x040fe20003f64070 */
[----:B------:R-:W-:Y:S01]  /*32d0*/  STL [R1+0x738], R19 ;  /* 0x0007381301007387 */ /* 0x000fe20000100800 */
[----:B------:R-:W-:Y:S01]  /*32e0*/  ISETP.GT.U32.AND P5, PT, R21, R16, PT ;  /* 0x000000101500720c */ /* 0x000fe20003fa4070 */
[----:B------:R-:W-:Y:S01]  /*32f0*/  IMAD.MOV R9, RZ, RZ, -R8 ;  /* 0x000000ffff097224 */ /* 0x000fe200078e0a08 */
[----:B------:R-:W0:Y:S01]  /*3300*/  F2I.FTZ.U32.TRUNC.NTZ R15, R15 ;  /* 0x0000000f000f7305 */ /* 0x000e22000021f000 */
[----:B------:R2:W-:Y:S01]  /*3310*/  STL [R1+0x6d0], R7 ;  /* 0x0006d00701007387 */ /* 0x0005e20000100800 */
[----:B------:R-:W-:Y:S01]  /*3320*/  IMAD.HI.U32 R8, R23, R12, RZ ;  /* 0x0000000c17087227 */ /* 0x000fe200078e00ff */
[----:B-1----:R-:W-:-:S02]  /*3330*/  LOP3.LUT R6, R22, 0xe, RZ, 0xfc, !PT ;  /* 0x0000000e16067812 */ /* 0x002fc400078efcff */
[----:B------:R-:W-:Y:S01]  /*3340*/  LOP3.LUT R5, R22, 0xa, RZ, 0xfc, !PT ;  /* 0x0000000a16057812 */ /* 0x000fe200078efcff */
[--C-:B------:R-:W-:Y:S01]  /*3350*/  @!P6 IMAD.IADD R18, R18, 0x1, -R21.reuse ;  /* 0x000000011212e824 */ /* 0x100fe200078e0a15 */
[----:B------:R-:W-:Y:S01]  /*3360*/  IABS R27, R2 ;  /* 0x00000002001b7213 */ /* 0x000fe20000000000 */
[----:B------:R-:W-:Y:S02]  /*3370*/  IMAD.MOV R8, RZ, RZ, -R8 ;  /* 0x000000ffff087224 */ /* 0x000fe400078e0a08 */
[--C-:B------:R-:W-:Y:S01]  /*3380*/  @!P3 IMAD.IADD R17, R17, 0x1, -R21.reuse ;  /* 0x000000011111b824 */ /* 0x100fe200078e0a15 */
[----:B--2---:R-:W-:Y:S01]  /*3390*/  LOP3.LUT R7, R22, 0x10, RZ, 0xfc, !PT ;  /* 0x0000001016077812 */ /* 0x004fe200078efcff */
[----:B------:R-:W-:Y:S02]  /*33a0*/  IMAD R12, R21, R8, R12 ;  /* 0x00000008150c7224 */ /* 0x000fe400078e020c */
[----:B------:R-:W-:Y:S02]  /*33b0*/  IMAD.HI.U32 R8, R23, R11, RZ ;  /* 0x0000000b17087227 */ /* 0x000fe400078e00ff */
[----:B------:R1:W-:Y:S01]  /*33c0*/  STL [R1+0x72c], R7 ;  /* 0x00072c0701007387 */ /* 0x0003e20000100800 */
[----:B------:R-:W-:Y:S01]  /*33d0*/  ISETP.GT.U32.AND P6, PT, R21, R12, PT ;  /* 0x0000000c1500720c */ /* 0x000fe20003fc4070 */
[----:B------:R-:W-:-:S02]  /*33e0*/  @!P5 IMAD.IADD R16, R16, 0x1, -R21 ;  /* 0x000000011010d824 */ /* 0x000fc400078e0a15 */
[----:B------:R-:W-:Y:S01]  /*33f0*/  STL [R1+0x73c], R18 ;  /* 0x00073c1201007387 */ /* 0x000fe20000100800 */
[----:B------:R-:W-:Y:S02]  /*3400*/  IMAD.MOV R8, RZ, RZ, -R8 ;  /* 0x000000ffff087224 */ /* 0x000fe400078e0a08 */
[C---:B------:R-:W-:Y:S01]  /*3410*/  ISETP.GT.U32.AND P5, PT, R21.reuse, R16, PT ;  /* 0x000000101500720c */ /* 0x040fe20003fa4070 */
[----:B------:R2:W-:Y:S01]  /*3420*/  STL [R1+0x730], R17 ;  /* 0x0007301101007387 */ /* 0x0005e20000100800 */
[----:B------:R-:W-:Y:S02]  /*3430*/  IMAD R11, R21, R8, R11 ;  /* 0x00000008150b7224 */ /* 0x000fe400078e020b */
[----:B------:R-:W-:Y:S01]  /*3440*/  IMAD.HI.U32 R8, R23, R10, RZ ;  /* 0x0000000a17087227 */ /* 0x000fe200078e00ff */
[----:B------:R-:W3:Y:S02]  /*3450*/  LDL R20, [R1+0x5dc] ;  /* 0x0005dc0001147983 */ /* 0x000ee40000100800 */
[C---:B------:R-:W-:Y:S01]  /*3460*/  ISETP.GT.U32.AND P3, PT, R21.reuse, R11, PT ;  /* 0x0000000b1500720c */ /* 0x040fe20003f64070 */
[----:B------:R-:W-:Y:S01]  /*3470*/  IMAD R13, R21, R9, R13 ;  /* 0x00000009150d7224 */ /* 0x000fe200078e020d */
[----:B------:R-:W-:Y:S01]  /*3480*/  IABS R9, R7 ;  /* 0x0000000700097213 */ /* 0x000fe20000000000 */
[----:B------:R-:W-:-:S02]  /*3490*/  IMAD.MOV R8, RZ, RZ, -R8 ;  /* 0x000000ffff087224 */ /* 0x000fc400078e0a08 */
[--C-:B------:R-:W-:Y:S01]  /*34a0*/  @!P6 IMAD.IADD R12, R12, 0x1, -R21.reuse ;  /* 0x000000010c0ce824 */ /* 0x100fe200078e0a15 */
[----:B------:R-:W-:Y:S01]  /*34b0*/  ISETP.GE.AND P6, PT, R25, RZ, PT ;  /* 0x000000ff1900720c */ /* 0x000fe20003fc6270 */
[----:B------:R-:W-:Y:S01]  /*34c0*/  IMAD R10, R21, R8, R10 ;  /* 0x00000008150a7224 */ /* 0x000fe200078e020a */
[----:B------:R-:W-:Y:S01]  /*34d0*/  IABS R8, R6 ;  /* 0x0000000600087213 */ /* 0x000fe20000000000 */
[----:B------:R-:W-:Y:S01]  /*34e0*/  IMAD.HI.U32 R14, R23, R9, RZ ;  /* 0x00000009170e7227 */ /* 0x000fe200078e00ff */
[----:B------:R-:W-:Y:S02]  /*34f0*/  LOP3.LUT R4, R22, 0x6, RZ, 0xfc, !PT ;  /* 0x0000000616047812 */ /* 0x000fe400078efcff */
[----:B------:R-:W-:Y:S01]  /*3500*/  ISETP.GT.U32.AND P0, PT, R21, R13, PT ;  /* 0x0000000d1500720c */ /* 0x000fe20003f04070 */
[----:B------:R-:W-:Y:S01]  /*3510*/  @!P5 IMAD.IADD R16, R16, 0x1, -R21 ;  /* 0x000000011010d824 */ /* 0x000fe200078e0a15 */
[----:B------:R-:W-:Y:S01]  /*3520*/  ISETP.GE.AND P5, PT, R24, RZ, PT ;  /* 0x000000ff1800720c */ /* 0x000fe20003fa6270 */
[----:B------:R-:W-:-:S02]  /*3530*/  IMAD.MOV R14, RZ, RZ, -R14 ;  /* 0x000000ffff0e7224 */ /* 0x000fc400078e0a0e */
[----:B------:R-:W-:Y:S01]  /*3540*/  IMAD.HI.U32 R24, R23, R8, RZ ;  /* 0x0000000817187227 */ /* 0x000fe200078e00ff */
[----:B------:R-:W-:-:S03]  /*3550*/  IABS R25, R28 ;  /* 0x0000001c00197213 */ /* 0x000fc60000000000 */
[----:B------:R-:W-:Y:S01]  /*3560*/  @!P3 IMAD.IADD R11, R11, 0x1, -R21 ;  /* 0x000000010b0bb824 */ /* 0x000fe200078e0a15 */
[----:B------:R-:W-:Y:S01]  /*3570*/  ISETP.GE.AND P3, PT, R26, RZ, PT ;  /* 0x000000ff1a00720c */ /* 0x000fe20003f66270 */
[C---:B------:R-:W-:Y:S01]  /*3580*/  IMAD R9, R21.reuse, R14, R9 ;  /* 0x0000000e15097224 */ /* 0x040fe200078e0209 */
[----:B------:R-:W-:Y:S01]  /*3590*/  IABS R26, R5 ;  /* 0x00000005001a7213 */ /* 0x000fe20000000000 */
[----:B------:R-:W-:Y:S02]  /*35a0*/  IMAD.MOV R24, RZ, RZ, -R24 ;  /* 0x000000ffff187224 */ /* 0x000fe400078e0a18 */
[----:B0-----:R-:W-:Y:S02]  /*35b0*/  IMAD.MOV R14, RZ, RZ, -R15 ;  /* 0x000000ffff0e7224 */ /* 0x001fe400078e0a0f */
[----:B------:R-:W-:Y:S02]  /*35c0*/  IMAD R8, R21, R24, R8 ;  /* 0x0000001815087224 */ /* 0x000fe400078e0208 */
[----:B------:R-:W-:-:S02]  /*35d0*/  IMAD R24, R14, R29, RZ ;  /* 0x0000001d0e187224 */ /* 0x000fc400078e02ff */
[----:B------:R-:W-:-:S04]  /*35e0*/  IMAD.HI.U32 R14, R23, R26, RZ ;  /* 0x0000001a170e7227 */ /* 0x000fc800078e00ff */
[----:B------:R-:W-:-:S04]  /*35f0*/  IMAD.HI.U32 R2, R23, R25, RZ ;  /* 0x0000001917027227 */ /* 0x000fc800078e00ff */
[----:B------:R-:W-:-:S04]  /*3600*/  IMAD.HI.U32 R29, R23, R27, RZ ;  /* 0x0000001b171d7227 */ /* 0x000fc800078e00ff */
[----:B------:R-:W-:Y:S02]  /*3610*/  IMAD.MOV R3, RZ, RZ, -R14 ;  /* 0x000000ffff037224 */ /* 0x000fe400078e0a0e */
[----:B------:R-:W-:Y:S02]  /*3620*/  IMAD.MOV R2, RZ, RZ, -R2 ;  /* 0x000000ffff027224 */ /* 0x000fe400078e0a02 */
[----:B------:R-:W-:Y:S02]  /*3630*/  IMAD.MOV R29, RZ, RZ, -R29 ;  /* 0x000000ffff1d7224 */ /* 0x000fe400078e0a1d */
[----:B------:R-:W-:Y:S02]  /*3640*/  IMAD.MOV.U32 R14, RZ, RZ, RZ ;  /* 0x000000ffff0e7224 */ /* 0x000fe400078e00ff */
[C---:B------:R-:W-:Y:S01]  /*3650*/  IMAD R26, R21.reuse, R3, R26 ;  /* 0x00000003151a7224 */ /* 0x040fe200078e021a */
[C---:B------:R-:W-:Y:S01]  /*3660*/  LOP3.LUT R3, R22.reuse, 0x4, RZ, 0xfc, !PT ;  /* 0x0000000416037812 */ /* 0x040fe200078efcff */
[C---:B------:R-:W-:Y:S01]  /*3670*/  IMAD R25, R21.reuse, R2, R25 ;  /* 0x0000000215197224 */ /* 0x040fe200078e0219 */
[----:B------:R-:W-:Y:S01]  /*3680*/  LOP3.LUT R2, R22, 0x2, RZ, 0xfc, !PT ;  /* 0x0000000216027812 */ /* 0x000fe200078efcff */
[----:B------:R-:W-:Y:S01]  /*3690*/  IMAD R27, R21, R29, R27 ;  /* 0x0000001d151b7224 */ /* 0x000fe200078e021b */
[----:B------:R-:W-:Y:S01]  /*36a0*/  IABS R29, R22 ;  /* 0x00000016001d7213 */ /* 0x000fe20000000000 */
[----:B-1----:R-:W-:Y:S01]  /*36b0*/  IMAD.HI.U32 R7, R15, R24, R14 ;  /* 0x000000180f077227 */ /* 0x002fe200078e000e */
[----:B------:R-:W-:-:S02]  /*36c0*/  IABS R15, R3 ;  /* 0x00000003000f7213 */ /* 0x000fc40000000000 */
[----:B------:R-:W-:Y:S01]  /*36d0*/  IABS R24, R4 ;  /* 0x0000000400187213 */ /* 0x000fe20000000000 */
[----:B------:R-:W-:Y:S01]  /*36e0*/  @!P0 IMAD.IADD R13, R13, 0x1, -R21 ;  /* 0x000000010d0d8824 */ /* 0x000fe200078e0a15 */
[----:B------:R-:W-:Y:S01]  /*36f0*/  IABS R14, R2 ;  /* 0x00000002000e7213 */ /* 0x000fe20000000000 */
[----:B--2---:R-:W-:Y:S02]  /*3700*/  IMAD.MOV.U32 R17, RZ, RZ, R29 ;  /* 0x000000ffff117224 */ /* 0x004fe400078e001d */
[----:B------:R-:W-:Y:S01]  /*3710*/  IMAD.HI.U32 R19, R23, R15, RZ ;  /* 0x0000000f17137227 */ /* 0x000fe200078e00ff */
[----:B------:R-:W-:-:S03]  /*3720*/  ISETP.GT.U32.AND P0, PT, R21, R13, PT ;  /* 0x0000000d1500720c */ /* 0x000fc60003f04070 */
[----:B------:R-:W-:-:S04]  /*3730*/  IMAD.HI.U32 R18, R23, R24, RZ ;  /* 0x0000001817127227 */ /* 0x000fc800078e00ff */
[----:B------:R-:W-:-:S04]  /*3740*/  IMAD.HI.U32 R17, R23, R17, RZ ;  /* 0x0000001117117227 */ /* 0x000fc800078e00ff */
[----:B------:R-:W-:Y:S02]  /*3750*/  IMAD.MOV R19, RZ, RZ, -R19 ;  /* 0x000000ffff137224 */ /* 0x000fe400078e0a13 */
[----:B------:R-:W-:Y:S02]  /*3760*/  IMAD.MOV R17, RZ, RZ, -R17 ;  /* 0x000000ffff117224 */ /* 0x000fe400078e0a11 */
[----:B------:R-:W-:Y:S02]  /*3770*/  IMAD R15, R21, R19, R15 ;  /* 0x00000013150f7224 */ /* 0x000fe400078e020f */
[----:B------:R-:W-:Y:S01]  /*3780*/  @!P0 IMAD.IADD R13, R13, 0x1, -R21 ;  /* 0x000000010d0d8824 */ /* 0x000fe200078e0a15 */
[----:B------:R-:W-:Y:S02]  /*3790*/  ISETP.GT.U32.AND P0, PT, R21, R10, PT ;  /* 0x0000000a1500720c */ /* 0x000fe40003f04070 */
[----:B---3--:R-:W-:Y:S01]  /*37a0*/  IABS R29, R20 ;  /* 0x00000014001d7213 */ /* 0x008fe20000000000 */
[----:B------:R-:W-:-:S04]  /*37b0*/  IMAD.HI.U32 R20, R23, R14, RZ ;  /* 0x0000000e17147227 */ /* 0x000fc800078e00ff */
[----:B------:R-:W-:Y:S02]  /*37c0*/  IMAD.MOV R23, RZ, RZ, -R18 ;  /* 0x000000ffff177224 */ /* 0x000fe400078e0a12 */
[----:B------:R-:W-:Y:S01]  /*37d0*/  IMAD.MOV R20, RZ, RZ, -R20 ;  /* 0x000000ffff147224 */ /* 0x000fe200078e0a14 */
[----:B------:R-:W2:Y:S01]  /*37e0*/  LDL.LU R18, [R1+0x73c] ;  /* 0x00073c0001127983 */ /* 0x000ea20000300800 */
[C---:B------:R-:W-:Y:S01]  /*37f0*/  IMAD R24, R21.reuse, R23, R24 ;  /* 0x0000001715187224 */ /* 0x040fe200078e0218 */
[----:B------:R-:W-:Y:S01]  /*3800*/  IABS R23, R22 ;  /* 0x0000001600177213 */ /* 0x000fe20000000000 */
[C---:B------:R-:W-:Y:S01]  /*3810*/  IMAD R14, R21.reuse, R20, R14 ;  /* 0x00000014150e7224 */ /* 0x040fe200078e020e */
[----:B------:R-:W3:Y:S04]  /*3820*/  LDL.LU R19, [R1+0x738] ;  /* 0x0007380001137983 */ /* 0x000ee80000300800 */
[----:B------:R-:W4:Y:S01]  /*3830*/  LDL.LU R20, [R1+0x734] ;  /* 0x0007340001147983 */ /* 0x000f220000300800 */
[----:B------:R-:W-:-:S03]  /*3840*/  IMAD R23, R21, R17, R23 ;  /* 0x0000001115177224 */ /* 0x000fc600078e0217 */
[----:B------:R-:W4:Y:S01]  /*3850*/  LDL.LU R17, [R1+0x730] ;  /* 0x0007300001117983 */ /* 0x000f220000300800 */
[----:B------:R-:W-:-:S04]  /*3860*/  IMAD.HI.U32 R7, R7, R29, RZ ;  /* 0x0000001d07077227 */ /* 0x000fc800078e00ff */
[----:B------:R-:W-:Y:S02]  /*3870*/  @!P6 IMAD.MOV R16, RZ, RZ, -R16 ;  /* 0x000000ffff10e224 */ /* 0x000fe400078e0a10 */
[----:B------:R-:W-:Y:S02]  /*3880*/  IMAD.MOV R7, RZ, RZ, -R7 ;  /* 0x000000ffff077224 */ /* 0x000fe400078e0a07 */
[----:B------:R-:W-:Y:S02]  /*3890*/  @!P3 IMAD.MOV R13, RZ, RZ, -R13 ;  /* 0x000000ffff0db224 */ /* 0x000fe400078e0a0d */
[----:B------:R-:W-:Y:S02]  /*38a0*/  @!P0 IMAD.IADD R10, R10, 0x1, -R21 ;  /* 0x000000010a0a8824 */ /* 0x000fe400078e0a15 */
[----:B--2---:R-:W-:Y:S02]  /*38b0*/  @!P1 IMAD.MOV R18, RZ, RZ, -R18 ;  /* 0x000000ffff129224 */ /* 0x004fe400078e0a12 */
[----:B---3--:R-:W-:-:S02]  /*38c0*/  @!P4 IMAD.MOV R19, RZ, RZ, -R19 ;  /* 0x000000ffff13c224 */ /* 0x008fc400078e0a13 */
[----:B----4-:R-:W-:Y:S02]  /*38d0*/  @!P2 IMAD.MOV R20, RZ, RZ, -R20 ;  /* 0x000000ffff14a224 */ /* 0x010fe400078e0a14 */
[----:B------:R-:W-:-:S03]  /*38e0*/  @!P5 IMAD.MOV R17, RZ, RZ, -R17 ;  /* 0x000000ffff11d224 */ /* 0x000fc600078e0a11 */
[----:B------:R-:W-:Y:S04]  /*38f0*/  STL [R1+0x6d4], R20 ;  /* 0x0006d41401007387 */ /* 0x000fe80000100800 */
[----:B------:R0:W-:Y:S04]  /*3900*/  STL [R1+0x6d8], R19 ;  /* 0x0006d81301007387 */ /* 0x0001e80000100800 */
[----:B------:R1:W-:Y:S01]  /*3910*/  STL [R1+0x6dc], R18 ;  /* 0x0006dc1201007387 */ /* 0x0003e20000100800 */
[----:B0-----:R-:W-:-:S03]  /*3920*/  IABS R19, c[0x0][0x178] ;  /* 0x00005e0000137a13 */ /* 0x001fc60000000000 */
[----:B------:R-:W-:Y:S04]  /*3930*/  STL [R1+0x6e0], R17 ;  /* 0x0006e01101007387 */ /* 0x000fe80000100800 */
[----:B------:R-:W-:Y:S01]  /*3940*/  STL [R1+0x6e4], R16 ;  /* 0x0006e41001007387 */ /* 0x000fe20000100800 */
[----:B------:R-:W-:-:S03]  /*3950*/  IMAD R29, R19, R7, R29 ;  /* 0x00000007131d7224 */ /* 0x000fc600078e021d */
[----:B------:R-:W-:Y:S04]  /*3960*/  STL [R1+0x6e8], R13 ;  /* 0x0006e80d01007387 */ /* 0x000fe80000100800 */
[----:B------:R-:W2:Y:S01]  /*3970*/  LDL.LU R7, [R1+0x72c] ;  /* 0x00072c0001077983 */ /* 0x000ea20000300800 */
[----:B------:R-:W-:-:S13]  /*3980*/  ISETP.GT.U32.AND P1, PT, R21, R10, PT ;  /* 0x0000000a1500720c */ /* 0x000fda0003f24070 */
[----:B------:R-:W-:Y:S01]  /*3990*/  @!P1 IMAD.IADD R10, R10, 0x1, -R21 ;  /* 0x000000010a0a9824 */ /* 0x000fe200078e0a15 */
[----:B------:R-:W-:-:S13]  /*39a0*/  ISETP.GT.U32.AND P1, PT, R21, R23, PT ;  /* 0x000000171500720c */ /* 0x000fda0003f24070 */
[----:B------:R-:W-:Y:S01]  /*39b0*/  @!P1 IMAD.IADD R23, R23, 0x1, -R21 ;  /* 0x0000000117179824 */ /* 0x000fe200078e0a15 */
[----:B------:R-:W-:-:S13]  /*39c0*/  ISETP.GT.U32.AND P0, PT, R21, R9, PT ;  /* 0x000000091500720c */ /* 0x000fda0003f04070 */
[----:B------:R-:W-:Y:S01]  /*39d0*/  @!P0 IMAD.IADD R9, R9, 0x1, -R21 ;  /* 0x0000000109098824 */ /* 0x000fe200078e0a15 */
[----:B------:R-:W-:-:S13]  /*39e0*/  ISETP.GT.U32.AND P0, PT, R21, R8, PT ;  /* 0x000000081500720c */ /* 0x000fda0003f04070 */
[--C-:B------:R-:W-:Y:S01]  /*39f0*/  @!P0 IMAD.IADD R8, R8, 0x1, -R21.reuse ;  /* 0x0000000108088824 */ /* 0x100fe200078e0a15 */
[----:B------:R-:W-:Y:S02]  /*3a00*/  ISETP.GT.U32.AND P0, PT, R21, R27, PT ;  /* 0x0000001b1500720c */ /* 0x000fe40003f04070 */
[----:B--2---:R-:W-:Y:S02]  /*3a10*/  ISETP.GE.AND P1, PT, R7, RZ, PT ;  /* 0x000000ff0700720c */ /* 0x004fe40003f26270 */
[----:B------:R-:W2:Y:S09]  /*3a20*/  LDL.LU R7, [R1+0xe0] ;  /* 0x0000e00001077983 */ /* 0x000eb20000300800 */
[----:B------:R-:W-:Y:S01]  /*3a30*/  @!P0 IMAD.IADD R27, R27, 0x1, -R21 ;  /* 0x000000011b1b8824 */ /* 0x000fe200078e0a15 */
[----:B------:R-:W-:-:S02]  /*3a40*/  ISETP.GT.U32.AND P0, PT, R21, R26, PT ;  /* 0x0000001a1500720c */ /* 0x000fc40003f04070 */
[C---:B------:R-:W-:Y:S02]  /*3a50*/  ISETP.GT.U32.AND P2, PT, R21.reuse, R11, PT ;  /* 0x0000000b1500720c */ /* 0x040fe40003f44070 */
[C---:B------:R-:W-:Y:S02]  /*3a60*/  ISETP.GT.U32.AND P4, PT, R21.reuse, R9, PT ;  /* 0x000000091500720c */ /* 0x040fe40003f84070 */
[----:B------:R-:W-:-:S07]  /*3a70*/  ISETP.GT.U32.AND P5, PT, R21, R8, PT ;  /* 0x000000081500720c */ /* 0x000fce0003fa4070 */
[--C-:B------:R-:W-:Y:S01]  /*3a80*/  @!P0 IMAD.IADD R26, R26, 0x1, -R21.reuse ;  /* 0x000000011a1a8824 */ /* 0x100fe200078e0a15 */
[C---:B------:R-:W-:Y:S02]  /*3a90*/  ISETP.GT.U32.AND P0, PT, R21.reuse, R12, PT ;  /* 0x0000000c1500720c */ /* 0x040fe40003f04070 */
[----:B------:R-:W-:Y:S01]  /*3aa0*/  ISETP.GT.U32.AND P3, PT, R21, R27, PT ;  /* 0x0000001b1500720c */ /* 0x000fe20003f64070 */
[--C-:B------:R-:W-:Y:S01]  /*3ab0*/  @!P2 IMAD.IADD R11, R11, 0x1, -R21.reuse ;  /* 0x000000010b0ba824 */ /* 0x100fe200078e0a15 */
[----:B------:R-:W-:Y:S01]  /*3ac0*/  ISETP.GT.U32.AND P2, PT, R21, R24, PT ;  /* 0x000000181500720c */ /* 0x000fe20003f44070 */
[--C-:B------:R-:W-:Y:S01]  /*3ad0*/  @!P4 IMAD.IADD R9, R9, 0x1, -R21.reuse ;  /* 0x000000010909c824 */ /* 0x100fe200078e0a15 */
[----:B------:R-:W-:Y:S01]  /*3ae0*/  ISETP.GT.U32.AND P4, PT, R21, R15, PT ;  /* 0x0000000f1500720c */ /* 0x000fe20003f84070 */
[----:B------:R-:W-:Y:S01]  /*3af0*/  @!P5 IMAD.IADD R8, R8, 0x1, -R21 ;  /* 0x000000010808d824 */ /* 0x000fe200078e0a15 */
[----:B------:R-:W-:-:S05]  /*3b00*/  LOP3.LUT R20, R22, 0x16, RZ, 0xfc, !PT ;  /* 0x0000001616147812 */ /* 0x000fca00078efcff */
[--C-:B------:R-:W-:Y:S01]  /*3b10*/  @!P0 IMAD.IADD R12, R12, 0x1, -R21.reuse ;  /* 0x000000010c0c8824 */ /* 0x100fe200078e0a15 */
[C---:B------:R-:W-:Y:S02]  /*3b20*/  ISETP.GT.U32.AND P0, PT, R21.reuse, R25, PT ;  /* 0x000000191500720c */ /* 0x040fe40003f04070 */
[----:B------:R-:W-:Y:S01]  /*3b30*/  ISETP.GT.U32.AND P5, PT, R21, R14, PT ;  /* 0x0000000e1500720c */ /* 0x000fe20003fa4070 */
[--C-:B------:R-:W-:Y:S01]  /*3b40*/  @!P3 IMAD.IADD R27, R27, 0x1, -R21.reuse ;  /* 0x000000011b1bb824 */ /* 0x100fe200078e0a15 */
[----:B------:R-:W-:Y:S02]  /*3b50*/  ISETP.GT.U32.AND P6, PT, R21, R26, PT ;  /* 0x0000001a1500720c */ /* 0x000fe40003fc4070 */
[----:B------:R-:W-:Y:S02]  /*3b60*/  ISETP.GE.AND P3, PT, R20, RZ, PT ;  /* 0x000000ff1400720c */ /* 0x000fe40003f66270 */
[C---:B------:R-:W-:Y:S02]  /*3b70*/  LOP3.LUT R20, R22.reuse, 0x12, RZ, 0xfc, !PT ;  /* 0x0000001216147812 */ /* 0x040fe400078efcff */
[----:B-1----:R-:W-:Y:S01]  /*3b80*/  LOP3.LUT R18, R22, 0x14, RZ, 0xfc, !PT ;  /* 0x0000001416127812 */ /* 0x002fe200078efcff */
[--C-:B------:R-:W-:Y:S01]  /*3b90*/  @!P2 IMAD.IADD R24, R24, 0x1, -R21.reuse ;  /* 0x000000011818a824 */ /* 0x100fe200078e0a15 */
[----:B------:R-:W-:Y:S01]  /*3ba0*/  ISETP.GE.AND P2, PT, R20, RZ, PT ;  /* 0x000000ff1400720c */ /* 0x000fe20003f46270 */
[----:B------:R-:W-:Y:S01]  /*3bb0*/  @!P0 IMAD.IADD R25, R25, 0x1, -R21 ;  /* 0x0000000119198824 */ /* 0x000fe200078e0a15 */
[----:B------:R-:W-:-:S02]  /*3bc0*/  ISETP.GE.AND P0, PT, R18, RZ, PT ;  /* 0x000000ff1200720c */ /* 0x000fc40003f06270 */
[----:B------:R-:W-:Y:S01]  /*3bd0*/  LOP3.LUT R20, R22, 0xc, RZ, 0xfc, !PT ;  /* 0x0000000c16147812 */ /* 0x000fe200078efcff */
[--C-:B------:R-:W-:Y:S01]  /*3be0*/  @!P4 IMAD.IADD R15, R15, 0x1, -R21.reuse ;  /* 0x000000010f0fc824 */ /* 0x100fe200078e0a15 */
[----:B------:R-:W-:Y:S01]  /*3bf0*/  ISETP.GE.AND P4, PT, R6, RZ, PT ;  /* 0x000000ff0600720c */ /* 0x000fe20003f86270 */
[--C-:B------:R-:W-:Y:S01]  /*3c00*/  @!P5 IMAD.IADD R14, R14, 0x1, -R21.reuse ;  /* 0x000000010e0ed824 */ /* 0x100fe200078e0a15 */
[----:B------:R-:W-:Y:S01]  /*3c10*/  ISETP.GE.AND P5, PT, R20, RZ, PT ;  /* 0x000000ff1400720c */ /* 0x000fe20003fa6270 */
[----:B------:R-:W-:Y:S01]  /*3c20*/  @!P6 IMAD.IADD R26, R26, 0x1, -R21 ;  /* 0x000000011a1ae824 */ /* 0x000fe200078e0a15 */
[----:B------:R-:W-:Y:S01]  /*3c30*/  ISETP.GT.U32.AND P6, PT, R19, R29, PT ;  /* 0x0000001d1300720c */ /* 0x000fe20003fc4070 */
[----:B------:R-:W-:Y:S01]  /*3c40*/  @!P3 IMAD.MOV R12, RZ, RZ, -R12 ;  /* 0x000000ffff0cb224 */ /* 0x000fe200078e0a0c */
[----:B------:R-:W-:Y:S01]  /*3c50*/  LOP3.LUT R6, R0, 0x7, RZ, 0xc0, !PT ;  /* 0x0000000700067812 */ /* 0x000fe200078ec0ff */
[----:B------:R-:W-:Y:S01]  /*3c60*/  @!P2 IMAD.MOV R10, RZ, RZ, -R10 ;  /* 0x000000ffff0aa224 */ /* 0x000fe200078e0a0a */
[C---:B------:R-:W-:Y:S01]  /*3c70*/  ISETP.GT.U32.AND P3, PT, R21.reuse, R25, PT ;  /* 0x000000191500720c */ /* 0x040fe20003f64070 */
[----:B------:R-:W-:Y:S01]  /*3c80*/  @!P0 IMAD.MOV R11, RZ, RZ, -R11 ;  /* 0x000000ffff0b8224 */ /* 0x000fe200078e0a0b */
[C---:B------:R-:W-:Y:S01]  /*3c90*/  ISETP.GT.U32.AND P2, PT, R21.reuse, R23, PT ;  /* 0x000000171500720c */ /* 0x040fe20003f44070 */
[----:B------:R-:W-:Y:S01]  /*3ca0*/  @!P1 IMAD.MOV R9, RZ, RZ, -R9 ;  /* 0x000000ffff099224 */ /* 0x000fe200078e0a09 */
[----:B------:R-:W-:Y:S01]  /*3cb0*/  ISETP.GT.U32.AND P1, PT, R21, R15, PT ;  /* 0x0000000f1500720c */ /* 0x000fe20003f24070 */
[----:B------:R-:W-:Y:S01]  /*3cc0*/  @!P4 IMAD.MOV R8, RZ, RZ, -R8 ;  /* 0x000000ffff08c224 */ /* 0x000fe200078e0a08 */
[----:B------:R-:W-:Y:S01]  /*3cd0*/  STL [R1+0x6ec], R12 ;  /* 0x0006ec0c01007387 */ /* 0x000fe20000100800 */
[----:B------:R-:W-:-:S02]  /*3ce0*/  @!P5 IMAD.MOV R27, RZ, RZ, -R27 ;  /* 0x000000ffff1bd224 */ /* 0x000fc400078e0a1b */
[----:B------:R-:W-:Y:S01]  /*3cf0*/  IMAD R6, R6, 0x110, RZ ;  /* 0x0000011006067824 */ /* 0x000fe200078e02ff */
[----:B------:R-:W-:Y:S01]  /*3d00*/  STL [R1+0x6f0], R11 ;  /* 0x0006f00b01007387 */ /* 0x000fe20000100800 */
[----:B------:R-:W-:-:S03]  /*3d10*/  @!P6 IMAD.IADD R29, R29, 0x1, -R19 ;  /* 0x000000011d1de824 */ /* 0x000fc600078e0a13 */
[----:B------:R-:W-:Y:S01]  /*3d20*/  STL [R1+0x6f4], R10 ;  /* 0x0006f40a01007387 */ /* 0x000fe20000100800 */
[----:B------:R-:W-:-:S03]  /*3d30*/  ISETP.GE.AND P6, PT, R22, RZ, PT ;  /* 0x000000ff1600720c */ /* 0x000fc60003fc6270 */
[----:B------:R-:W-:Y:S04]  /*3d40*/  STL [R1+0x6f8], R9 ;  /* 0x0006f80901007387 */ /* 0x000fe80000100800 */
[----:B------:R0:W-:Y:S04]  /*3d50*/  STL [R1+0x6fc], R8 ;  /* 0x0006fc0801007387 */ /* 0x0001e80000100800 */
[----:B------:R-:W-:Y:S04]  /*3d60*/  STL [R1+0x700], R27 ;  /* 0x0007001b01007387 */ /* 0x000fe80000100800 */
[----:B------:R-:W0:Y:S01]  /*3d70*/  LDL.LU R20, [R1+0xdc] ;  /* 0x0000dc0001147983 */ /* 0x000e220000300800 */
[--C-:B------:R-:W-:Y:S01]  /*3d80*/  @!P3 IMAD.IADD R25, R25, 0x1, -R21.reuse ;  /* 0x000000011919b824 */ /* 0x100fe200078e0a15 */
[----:B------:R-:W-:Y:S01]  /*3d90*/  ISETP.GE.AND P3, PT, R5, RZ, PT ;  /* 0x000000ff0500720c */ /* 0x000fe20003f66270 */
[--C-:B------:R-:W-:Y:S01]  /*3da0*/  @!P2 IMAD.IADD R23, R23, 0x1, -R21.reuse ;  /* 0x000000011717a824 */ /* 0x100fe200078e0a15 */
[----:B------:R-:W-:Y:S01]  /*3db0*/  ISETP.GE.AND P2, PT, R4, RZ, PT ;  /* 0x000000ff0400720c */ /* 0x000fe20003f46270 */
[----:B------:R-:W-:Y:S01]  /*3dc0*/  @!P1 IMAD.IADD R15, R15, 0x1, -R21 ;  /* 0x000000010f0f9824 */ /* 0x000fe200078e0a15 */
[----:B------:R-:W-:-:S02]  /*3dd0*/  ISETP.GE.AND P1, PT, R3, RZ, PT ;  /* 0x000000ff0300720c */ /* 0x000fc40003f26270 */
[----:B--2---:R-:W-:Y:S02]  /*3de0*/  LOP3.LUT R22, R6, R7, RZ, 0x3c, !PT ;  /* 0x0000000706167212 */ /* 0x004fe400078e3cff */
[----:B------:R-:W2:Y:S04]  /*3df0*/  LDL.LU R7, [R1+0xd8] ;  /* 0x0000d80001077983 */ /* 0x000ea80000300800 */
[----:B------:R-:W3:Y:S04]  /*3e00*/  LDL.LU R6, [R1+0xd4] ;  /* 0x0000d40001067983 */ /* 0x000ee80000300800 */
[----:B------:R-:W4:Y:S04]  /*3e10*/  LDL.LU R5, [R1+0xcc] ;  /* 0x0000cc0001057983 */ /* 0x000f280000300800 */
[----:B------:R-:W4:Y:S04]  /*3e20*/  LDL.LU R4, [R1+0xc4] ;  /* 0x0000c40001047983 */ /* 0x000f280000300800 */
[----:B------:R-:W4:Y:S01]  /*3e30*/  LDL.LU R3, [R1+0xc0] ;  /* 0x0000c00001037983 */ /* 0x000f220000300800 */
[----:B------:R-:W-:-:S02]  /*3e40*/  ISETP.GT.U32.AND P0, PT, R21, R24, PT ;  /* 0x000000181500720c */ /* 0x000fc40003f04070 */
[----:B------:R-:W-:Y:S02]  /*3e50*/  ISETP.GT.U32.AND P4, PT, R21, R14, PT ;  /* 0x0000000e1500720c */ /* 0x000fe40003f84070 */
[----:B------:R-:W-:Y:S01]  /*3e60*/  ISETP.GT.U32.AND P5, PT, R19, R29, PT ;  /* 0x0000001d1300720c */ /* 0x000fe20003fa4070 */
[----:B------:R-:W-:-:S08]  /*3e70*/  IMAD.SHL.U32 R0, R0, 0x80, RZ ;  /* 0x0000008000007824 */ /* 0x000fd000078e00ff */
[--C-:B------:R-:W-:Y:S01]  /*3e80*/  @!P0 IMAD.IADD R24, R24, 0x1, -R21.reuse ;  /* 0x0000000118188824 */ /* 0x100fe200078e0a15 */
[----:B------:R-:W-:Y:S01]  /*3e90*/  ISETP.GE.AND P0, PT, R28, RZ, PT ;  /* 0x000000ff1c00720c */ /* 0x000fe20003f06270 */
[----:B------:R-:W-:Y:S01]  /*3ea0*/  @!P4 IMAD.IADD R14, R14, 0x1, -R21 ;  /* 0x000000010e0ec824 */ /* 0x000fe200078e0a15 */
[----:B------:R-:W-:Y:S01]  /*3eb0*/  ISETP.GE.AND P4, PT, R2, RZ, PT ;  /* 0x000000ff0200720c */ /* 0x000fe20003f86270 */
[----:B------:R-:W-:Y:S01]  /*3ec0*/  @!P5 IMAD.IADD R29, R29, 0x1, -R19 ;  /* 0x000000011d1dd824 */ /* 0x000fe200078e0a13 */
[----:B------:R-:W-:Y:S01]  /*3ed0*/  LOP3.LUT R0, R22, 0x800, R0, 0xf8, !PT ;  /* 0x0000080016007812 */ /* 0x000fe200078ef800 */
[----:B------:R-:W-:Y:S01]  /*3ee0*/  @!P3 IMAD.MOV R26, RZ, RZ, -R26 ;  /* 0x000000ffff1ab224 */ /* 0x000fe200078e0a1a */
[----:B------:R-:W4:Y:S01]  /*3ef0*/  LDL.LU R2, [R1+0xbc] ;  /* 0x0000bc0001027983 */ /* 0x000f220000300800 */
[----:B------:R-:W-:Y:S01]  /*3f00*/  ISETP.NE.AND P3, PT, RZ, c[0x0][0x17c], PT ;  /* 0x00005f00ff007a0c */ /* 0x000fe20003f65270 */
[----:B------:R-:W-:Y:S01]  /*3f10*/  @!P2 IMAD.MOV R24, RZ, RZ, -R24 ;  /* 0x000000ffff18a224 */ /* 0x000fe200078e0a18 */
[----:B------:R-:W-:Y:S01]  /*3f20*/  LOP3.LUT R21, RZ, c[0x0][0x17c], RZ, 0x33, !PT ;  /* 0x00005f00ff157a12 */ /* 0x000fe200078e33ff */
[----:B------:R-:W4:Y:S01]  /*3f30*/  LDL.LU R28, [R1+0xb8] ;  /* 0x0000b800011c7983 */ /* 0x000f220000300800 */
[----:B------:R-:W-:-:S02]  /*3f40*/  @!P6 IMAD.MOV R23, RZ, RZ, -R23 ;  /* 0x000000ffff17e224 */ /* 0x000fc400078e0a17 */
[----:B------:R-:W-:Y:S01]  /*3f50*/  @!P0 IMAD.MOV R25, RZ, RZ, -R25 ;  /* 0x000000ffff198224 */ /* 0x000fe200078e0a19 */
[----:B------:R-:W-:Y:S01]  /*3f60*/  STL [R1+0x704], R29 ;  /* 0x0007041d01007387 */ /* 0x000fe20000100800 */
[----:B------:R-:W-:-:S03]  /*3f70*/  @!P1 IMAD.MOV R15, RZ, RZ, -R15 ;  /* 0x000000ffff0f9224 */ /* 0x000fc600078e0a0f */
[----:B------:R-:W-:Y:S01]  /*3f80*/  STL [R1+0x708], R26 ;  /* 0x0007081a01007387 */ /* 0x000fe20000100800 */
[----:B------:R-:W-:-:S03]  /*3f90*/  @!P4 IMAD.MOV R14, RZ, RZ, -R14 ;  /* 0x000000ffff0ec224 */ /* 0x000fc600078e0a0e */
[----:B------:R-:W-:Y:S04]  /*3fa0*/  STL [R1+0x354], R0 ;  /* 0x0003540001007387 */ /* 0x000fe80000100800 */
[----:B------:R2:W-:Y:S04]  /*3fb0*/  STL [R1+0x5e8], R0 ;  /* 0x0005e80001007387 */ /* 0x0005e80000100800 */
[----:B------:R-:W-:Y:S04]  /*3fc0*/  STL [R1+0x70c], R25 ;  /* 0x00070c1901007387 */ /* 0x000fe80000100800 */
[----:B------:R-:W-:Y:S04]  /*3fd0*/  STL [R1+0x710], R24 ;  /* 0x0007101801007387 */ /* 0x000fe80000100800 */
[----:B------:R-:W-:Y:S04]  /*3fe0*/  STL [R1+0x714], R23 ;  /* 0x0007141701007387 */ /* 0x000fe80000100800 */
[----:B------:R-:W-:Y:S04]  /*3ff0*/  STL [R1+0x718], R15 ;  /* 0x0007180f01007387 */ /* 0x000fe80000100800 */
[----:B------:R-:W-:Y:S01]  /*4000*/  STL [R1+0x71c], R14 ;  /* 0x00071c0e01007387 */ /* 0x000fe20000100800 */
[----:B0-----:R-:W-:-:S05]  /*4010*/  SEL R8, R21, R20, !P3 ;  /* 0x0000001415087207 */ /* 0x001fca0005800000 */
[----:B------:R-:W-:Y:S01]  /*4020*/  STL [R1+0xdc], R8 ;  /* 0x0000dc0801007387 */ /* 0x000fe20000100800 */
[C---:B--2---:R-:W-:Y:S02]  /*4030*/  SEL R0, R21.reuse, R7, !P3 ;  /* 0x0000000715007207 */ /* 0x044fe40005800000 */
[----:B---3--:R-:W-:-:S03]  /*4040*/  SEL R6, R21, R6, !P3 ;  /* 0x0000000615067207 */ /* 0x008fc60005800000 */
[----:B------:R0:W-:Y:S01]  /*4050*/  STL [R1+0xd8], R0 ;  /* 0x0000d80001007387 */ /* 0x0001e20000100800 */
[----:B----4-:R-:W-:-:S03]  /*4060*/  SEL R5, R21, R5, !P3 ;  /* 0x0000000515057207 */ /* 0x010fc60005800000 */
[----:B------:R-:W-:Y:S01]  /*4070*/  STL [R1+0xd4], R6 ;  /* 0x0000d40601007387 */ /* 0x000fe20000100800 */
[C---:B0-----:R-:W-:Y:S02]  /*4080*/  SEL R0, R21.reuse, R4, !P3 ;  /* 0x0000000415007207 */ /* 0x041fe40005800000 */
[C---:B------:R-:W-:Y:S01]  /*4090*/  SEL R3, R21.reuse, R3, !P3 ;  /* 0x0000000315037207 */ /* 0x040fe20005800000 */
[----:B------:R-:W-:Y:S04]  /*40a0*/  STL [R1+0xd0], R5 ;  /* 0x0000d00501007387 */ /* 0x000fe80000100800 */
[----:B------:R0:W-:Y:S04]  /*40b0*/  STL [R1+0xcc], R0 ;  /* 0x0000cc0001007387 */ /* 0x0001e80000100800 */
[----:B------:R-:W-:Y:S04]  /*40c0*/  STL [R1+0xc8], R3 ;  /* 0x0000c80301007387 */ /* 0x000fe80000100800 */
[----:B------:R-:W2:Y:S01]  /*40d0*/  LDL.LU R14, [R1+0xa8] ;  /* 0x0000a800010e7983 */ /* 0x000ea20000300800 */
[----:B------:R-:W-:-:S02]  /*40e0*/  SEL R2, R21, R2, !P3 ;  /* 0x0000000215027207 */ /* 0x000fc40005800000 */
[----:B0-----:R-:W-:-:S03]  /*40f0*/  SEL R0, R21, R28, !P3 ;  /* 0x0000001c15007207 */ /* 0x001fc60005800000 */
[----:B------:R-:W-:Y:S04]  /*4100*/  STL [R1+0xc4], R2 ;  /* 0x0000c40201007387 */ /* 0x000fe80000100800 */
[----:B--2---:R0:W-:Y:S04]  /*4110*/  STL [R1+0x720], R14 ;  /* 0x0007200e01007387 */ /* 0x0041e80000100800 */
[----:B------:R-:W-:Y:S04]  /*4120*/  STL [R1+0xc0], R0 ;  /* 0x0000c00001007387 */ /* 0x000fe80000100800 */
[----:B0-----:R-:W2:Y:S04]  /*4130*/  LDL.LU R14, [R1+0xac] ;  /* 0x0000ac00010e7983 */ /* 0x001ea80000300800 */
[----:B--2---:R0:W-:Y:S04]  /*4140*/  STL [R1+0x724], R14 ;  /* 0x0007240e01007387 */ /* 0x0041e80000100800 */
[----:B0-----:R-:W2:Y:S04]  /*4150*/  LDL.LU R14, [R1+0xb0] ;  /* 0x0000b000010e7983 */ /* 0x001ea80000300800 */
[----:B--2---:R0:W-:Y:S04]  /*4160*/  STL [R1+0x728], R14 ;  /* 0x0007280e01007387 */ /* 0x0041e80000100800 */
[----:B0-----:R-:W2:Y:S04]  /*4170*/  LDL.LU R14, [R1+0xb4] ;  /* 0x0000b400010e7983 */ /* 0x001ea80000300800 */
[----:B------:R-:W3:Y:S04]  /*4180*/  LDL.LU R15, [R1+0x9c] ;  /* 0x00009c00010f7983 */ /* 0x000ee80000300800 */
[----:B------:R-:W4:Y:S04]  /*4190*/  LDL.LU R23, [R1+0x8c] ;  /* 0x00008c0001177983 */ /* 0x000f280000300800 */
[----:B------:R-:W3:Y:S04]  /*41a0*/  LDL.LU R24, [R1+0x88] ;  /* 0x0000880001187983 */ /* 0x000ee80000300800 */
        /* <DEDUP_REMOVED lines=23> */
[----:B------:R-:W3:Y:S01]  /*4320*/  LDL.LU R22, [R1] ;  /* 0x0000000001167983 */ /* 0x000ee20000300800 */
[----:B--2---:R-:W-:-:S05]  /*4330*/  SEL R14, R21, R14, !P3 ;  /* 0x0000000e150e7207 */ /* 0x004fca0005800000 */
[----:B------:R0:W-:Y:S04]  /*4340*/  STL [R1+0xa4], R14 ;  /* 0x0000a40e01007387 */ /* 0x0001e80000100800 */
[----:B0-----:R-:W2:Y:S02]  /*4350*/  LDL.LU R14, [R1+0x728] ;  /* 0x00072800010e7983 */ /* 0x001ea40000300800 */
[----:B--2---:R-:W-:-:S05]  /*4360*/  SEL R14, R21, R14, !P3 ;  /* 0x0000000e150e7207 */ /* 0x004fca0005800000 */
[----:B------:R0:W-:Y:S04]  /*4370*/  STL [R1+0xa0], R14 ;  /* 0x0000a00e01007387 */ /* 0x0001e80000100800 */
[----:B0-----:R-:W2:Y:S02]  /*4380*/  LDL.LU R14, [R1+0x724] ;  /* 0x00072400010e7983 */ /* 0x001ea40000300800 */
[----:B--2---:R-:W-:-:S05]  /*4390*/  SEL R14, R21, R14, !P3 ;  /* 0x0000000e150e7207 */ /* 0x004fca0005800000 */
[----:B------:R0:W-:Y:S04]  /*43a0*/  STL [R1+0x98], R14 ;  /* 0x0000980e01007387 */ /* 0x0001e80000100800 */
[----:B0-----:R-:W2:Y:S01]  /*43b0*/  LDL.LU R14, [R1+0x720] ;  /* 0x00072000010e7983 */ /* 0x001ea20000300800 */
[C---:B---3--:R-:W-:Y:S02]  /*43c0*/  SEL R15, R21.reuse, R15, !P3 ;  /* 0x0000000f150f7207 */ /* 0x048fe40005800000 */
[C---:B----4-:R-:W-:Y:S02]  /*43d0*/  SEL R23, R21.reuse, R23, !P3 ;  /* 0x0000001715177207 */ /* 0x050fe40005800000 */
[C---:B------:R-:W-:Y:S02]  /*43e0*/  SEL R24, R21.reuse, R24, !P3 ;  /* 0x0000001815187207 */ /* 0x040fe40005800000 */
[----:B------:R-:W-:-:S02]  /*43f0*/  SEL R25, R21, R25, !P3 ;  /* 0x0000001915197207 */ /* 0x000fc40005800000 */
[C---:B------:R-:W-:Y:S02]  /*4400*/  SEL R26, R21.reuse, R26, !P3 ;  /* 0x0000001a151a7207 */ /* 0x040fe40005800000 */
[C---:B------:R-:W-:Y:S02]  /*4410*/  SEL R29, R21.reuse, R29, !P3 ;  /* 0x0000001d151d7207 */ /* 0x040fe40005800000 */
[C---:B------:R-:W-:Y:S02]  /*4420*/  SEL R27, R21.reuse, R27, !P3 ;  /* 0x0000001b151b7207 */ /* 0x040fe40005800000 */
[C---:B------:R-:W-:Y:S02]  /*4430*/  SEL R8, R21.reuse, R8, !P3 ;  /* 0x0000000815087207 */ /* 0x040fe40005800000 */
        /* <DEDUP_REMOVED lines=17> */
[----:B--2---:R-:W-:-:S05]  /*4550*/  SEL R14, R21, R14, !P3 ;  /* 0x0000000e150e7207 */ /* 0x004fca0005800000 */
[----:B------:R0:W-:Y:S04]  /*4560*/  STL [R1+0x94], R14 ;  /* 0x0000940e01007387 */ /* 0x0001e80000100800 */
[----:B0-----:R-:W2:Y:S04]  /*4570*/  LDL.LU R14, [R1+0x71c] ;  /* 0x00071c00010e7983 */ /* 0x001ea80000300800 */
[----:B------:R0:W-:Y:S04]  /*4580*/  STL [R1+0x90], R15 ;  /* 0x0000900f01007387 */ /* 0x0001e80000100800 */
[----:B0-----:R-:W3:Y:S04]  /*4590*/  LDL.LU R15, [R1+0x718] ;  /* 0x00071800010f7983 */ /* 0x001ee80000300800 */
[----:B------:R0:W-:Y:S04]  /*45a0*/  STL [R1+0x8c], R23 ;  /* 0x00008c1701007387 */ /* 0x0001e80000100800 */
[----:B0-----:R-:W4:Y:S04]  /*45b0*/  LDL.LU R23, [R1+0x714] ;  /* 0x0007140001177983 */ /* 0x001f280000300800 */
[----:B------:R0:W-:Y:S04]  /*45c0*/  STL [R1+0x88], R24 ;  /* 0x0000881801007387 */ /* 0x0001e80000100800 */
[----:B0-----:R-:W2:Y:S04]  /*45d0*/  LDL.LU R24, [R1+0x710] ;  /* 0x0007100001187983 */ /* 0x001ea80000300800 */
[----:B------:R0:W-:Y:S04]  /*45e0*/  STL [R1+0x84], R25 ;  /* 0x0000841901007387 */ /* 0x0001e80000100800 */
[----:B0-----:R-:W2:Y:S04]  /*45f0*/  LDL.LU R25, [R1+0x70c] ;  /* 0x00070c0001197983 */ /* 0x001ea80000300800 */
[----:B------:R0:W-:Y:S04]  /*4600*/  STL [R1+0x80], R26 ;  /* 0x0000801a01007387 */ /* 0x0001e80000100800 */
[----:B0-----:R-:W2:Y:S04]  /*4610*/  LDL.LU R26, [R1+0x708] ;  /* 0x00070800011a7983 */ /* 0x001ea80000300800 */
[----:B------:R0:W-:Y:S04]  /*4620*/  STL [R1+0x7c], R29 ;  /* 0x00007c1d01007387 */ /* 0x0001e80000100800 */
[----:B0-----:R-:W4:Y:S04]  /*4630*/  LDL.LU R29, [R1+0x704] ;  /* 0x00070400011d7983 */ /* 0x001f280000300800 */
        /* <DEDUP_REMOVED lines=37> */
[----:B0-----:R-:W4:Y:S01]  /*4890*/  LDL.LU R28, [R1+0x6b8] ;  /* 0x0006b800011c7983 */ /* 0x001f220000300800 */
[----:B------:R-:W-:-:S05]  /*48a0*/  SEL R0, R21, R0, !P3 ;  /* 0x0000000015007207 */ /* 0x000fca0005800000 */
[----:B------:R0:W-:Y:S02]  /*48b0*/  STL [R1+0xc], R0 ;  /* 0x00000c0001007387 */ /* 0x0001e40000100800 */
[----:B0-----:R-:W-:-:S05]  /*48c0*/  SEL R0, R21, R22, !P3 ;  /* 0x0000001615007207 */ /* 0x001fca0005800000 */
[----:B------:R0:W-:Y:S01]  /*48d0*/  STL [R1+0x8], R0 ;  /* 0x0000080001007387 */ /* 0x0001e20000100800 */
[C---:B--2---:R-:W-:Y:S02]  /*48e0*/  SEL R26, R21.reuse, R26, !P3 ;  /* 0x0000001a151a7207 */ /* 0x044fe40005800000 */
[C---:B---3--:R-:W-:Y:S02]  /*48f0*/  SEL R15, R21.reuse, R15, !P3 ;  /* 0x0000000f150f7207 */ /* 0x048fe40005800000 */
[C---:B------:R-:W-:Y:S02]  /*4900*/  SEL R14, R21.reuse, R14, !P3 ;  /* 0x0000000e150e7207 */ /* 0x040fe40005800000 */
        /* <DEDUP_REMOVED lines=15> */
[C---:B0-----:R-:W-:Y:S02]  /*4a00*/  SEL R0, R21.reuse, R2, !P3 ;  /* 0x0000000215007207 */ /* 0x041fe40005800000 */
[----:B------:R-:W2:Y:S01]  /*4a10*/  LDL R2, [R1+0x5dc] ;  /* 0x0005dc0001027983 */ /* 0x000ea20000100800 */
[C---:B------:R-:W-:Y:S02]  /*4a20*/  SEL R22, R21.reuse, R28, !P3 ;  /* 0x0000001c15167207 */ /* 0x040fe40005800000 */
[----:B------:R-:W-:-:S03]  /*4a30*/  SEL R28, R21, R3, !P3 ;  /* 0x00000003151c7207 */ /* 0x000fc60005800000 */
[----:B------:R0:W-:Y:S04]  /*4a40*/  STL [R1+0x4], R22 ;  /* 0x0000041601007387 */ /* 0x0001e80000100800 */
[----:B------:R1:W-:Y:S01]  /*4a50*/  STL [R1+0x648], R0 ;  /* 0x0006480001007387 */ /* 0x0003e20000100800 */
[----:B0-----:R-:W-:-:S03]  /*4a60*/  SEL R22, R21, R4, !P3 ;  /* 0x0000000415167207 */ /* 0x001fc60005800000 */
[----:B-1----:R-:W0:Y:S04]  /*4a70*/  S2R R0, SR_TID.X ;  /* 0x0000000000007919 */ /* 0x002e280000002100 */
[----:B------:R-:W-:Y:S04]  /*4a80*/  STL [R1+0x64c], R28 ;  /* 0x00064c1c01007387 */ /* 0x000fe80000100800 */
        /* <DEDUP_REMOVED lines=8> */
[----:B------:R-:W-:Y:S01]  /*4b10*/  STL [R1+0x670], R16 ;  /* 0x0006701001007387 */ /* 0x000fe20000100800 */
[----:B------:R-:W-:-:S03]  /*4b20*/  SEL R3, R21, R25, !P3 ;  /* 0x0000001915037207 */ /* 0x000fc60005800000 */
[----:B------:R-:W-:Y:S01]  /*4b30*/  STL [R1+0x674], R13 ;  /* 0x0006740d01007387 */ /* 0x000fe20000100800 */
[----:B------:R-:W-:-:S03]  /*4b40*/  SEL R4, R21, R24, !P3 ;  /* 0x0000001815047207 */ /* 0x000fc60005800000 */
[----:B------:R-:W-:Y:S04]  /*4b50*/  STL [R1+0x678], R12 ;  /* 0x0006780c01007387 */ /* 0x000fe80000100800 */
[----:B------:R-:W-:Y:S04]  /*4b60*/  STL [R1+0x67c], R11 ;  /* 0x00067c0b01007387 */ /* 0x000fe80000100800 */
[----:B------:R-:W-:Y:S01]  /*4b70*/  STL [R1+0x680], R10 ;  /* 0x0006800a01007387 */ /* 0x000fe20000100800 */
[----:B------:R-:W-:-:S03]  /*4b80*/  SEL R21, R21, R23, !P3 ;  /* 0x0000001715157207 */ /* 0x000fc60005800000 */
[----:B------:R-:W-:Y:S04]  /*4b90*/  STL [R1+0x684], R9 ;  /* 0x0006840901007387 */ /* 0x000fe80000100800 */
[----:B------:R-:W-:Y:S04]  /*4ba0*/  STL [R1+0x688], R8 ;  /* 0x0006880801007387 */ /* 0x000fe80000100800 */
[----:B------:R-:W-:Y:S04]  /*4bb0*/  STL [R1+0x68c], R27 ;  /* 0x00068c1b01007387 */ /* 0x000fe80000100800 */
[----:B------:R-:W-:Y:S04]  /*4bc0*/  STL [R1+0x690], R26 ;  /* 0x0006901a01007387 */ /* 0x000fe80000100800 */
[----:B------:R0:W-:Y:S04]  /*4bd0*/  STL [R1+0x694], R3 ;  /* 0x0006940301007387 */ /* 0x0001e80000100800 */
[----:B------:R-:W-:Y:S04]  /*4be0*/  STL [R1+0x698], R4 ;  /* 0x0006980401007387 */ /* 0x000fe80000100800 */
[----:B------:R-:W-:Y:S01]  /*4bf0*/  STL [R1+0x69c], R15 ;  /* 0x00069c0f01007387 */ /* 0x000fe20000100800 */
[----:B0-----:R-:W-:-:S03]  /*4c00*/  IMAD.SHL.U32 R3, R0, 0x20, RZ ;  /* 0x0000002000037824 */ /* 0x001fc600078e00ff */
[----:B------:R-:W-:Y:S04]  /*4c10*/  STL [R1+0x6a0], R14 ;  /* 0x0006a00e01007387 */ /* 0x000fe80000100800 */
[----:B------:R-:W-:Y:S04]  /*4c20*/  STL [R1+0x6a4], R21 ;  /* 0x0006a41501007387 */ /* 0x000fe80000100800 */
[----:B------:R-:W-:Y:S04]  /*4c30*/  STL [R1+0x390], RZ ;  /* 0x000390ff01007387 */ /* 0x000fe80000100800 */
[----:B------:R-:W-:Y:S04]  /*4c40*/  STL [R1+0x394], RZ ;  /* 0x000394ff01007387 */ /* 0x000fe80000100800 */
[----:B------:R-:W-:Y:S04]  /*4c50*/  STL [R1+0x5e0], R3 ;  /* 0x0005e00301007387 */ /* 0x000fe80000100800 */
[----:B------:R-:W-:Y:S04]  /*4c60*/  STL [R1+0x398], RZ ;  /* 0x000398ff01007387 */ /* 0x000fe80000100800 */
        /* <DEDUP_REMOVED lines=113> */
[----:B------:R-:W3:Y:S04]  /*5380*/  LDL.LU R16, [R1+0xe4] ;  /* 0x0000e40001107983 */ /* 0x000ee80000300800 */
[----:B------:R-:W4:Y:S04]  /*5390*/  LDL.LU R17, [R1+0xe8] ;  /* 0x0000e80001117983 */ /* 0x000f280000300800 */
[----:B------:R-:W4:Y:S04]  /*53a0*/  LDL.LU R18, [R1+0xdc] ;  /* 0x0000dc0001127983 */ /* 0x000f280000300800 */
[----:B------:R-:W4:Y:S04]  /*53b0*/  LDL.LU R19, [R1+0xd8] ;  /* 0x0000d80001137983 */ /* 0x000f280000300800 */
[----:B------:R-:W4:Y:S04]  /*53c0*/  LDL.LU R20, [R1+0xd4] ;  /* 0x0000d40001147983 */ /* 0x000f280000300800 */
[----:B------:R-:W4:Y:S04]  /*53d0*/  LDL.LU R7, [R1+0xd0] ;  /* 0x0000d00001077983 */ /* 0x000f280000300800 */
[----:B------:R-:W4:Y:S04]  /*53e0*/  LDL.LU R6, [R1+0xcc] ;  /* 0x0000cc0001067983 */ /* 0x000f280000300800 */
[----:B------:R-:W4:Y:S04]  /*53f0*/  LDL.LU R5, [R1+0xc8] ;  /* 0x0000c80001057983 */ /* 0x000f280000300800 */
[----:B------:R-:W4:Y:S01]  /*5400*/  LDL.LU R22, [R1+0xc4] ;  /* 0x0000c40001167983 */ /* 0x000f220000300800 */
[----:B------:R-:W-:-:S02]  /*5410*/  LOP3.LUT R0, R0, 0x3f, RZ, 0xc0, !PT ;  /* 0x0000003f00007812 */ /* 0x000fc400078ec0ff */
[----:B--2---:R-:W-:Y:S01]  /*5420*/  ISETP.GE.AND P1, PT, R2, RZ, PT ;  /* 0x000000ff0200720c */ /* 0x004fe20003f26270 */
[----:B------:R-:W2:Y:S01]  /*5430*/  LDL.LU R28, [R1+0xc0] ;  /* 0x0000c000011c7983 */ /* 0x000ea20000300800 */
[----:B------:R-:W-:Y:S01]  /*5440*/  ISETP.NE.AND P0, PT, RZ, c[0x0][0x178], PT ;  /* 0x00005e00ff007a0c */ /* 0x000fe20003f05270 */
[----:B------:R-:W-:Y:S02]  /*5450*/  IMAD R25, R0, c[0x0][0x18c], RZ ;  /* 0x0000630000197a24 */ /* 0x000fe400078e02ff */
[----:B------:R-:W2:Y:S03]  /*5460*/  LDL.LU R0, [R1+0xa4] ;  /* 0x0000a40001007983 */ /* 0x000ea60000300800 */
[----:B------:R-:W-:-:S04]  /*5470*/  SHF.R.S32.HI R24, RZ, 0x1f, R25 ;  /* 0x0000001fff187819 */ /* 0x000fc80000011419 */
[C---:B------:R-:W-:Y:S01]  /*5480*/  SHF.L.U64.HI R24, R25.reuse, 0x1, R24 ;  /* 0x0000000119187819 */ /* 0x040fe20000010218 */
[----:B------:R-:W-:Y:S02]  /*5490*/  @!P1 IMAD.MOV R29, RZ, RZ, -R29 ;  /* 0x000000ffff1d9224 */ /* 0x000fe400078e0a1d */
[----:B------:R-:W-:Y:S01]  /*54a0*/  IMAD.SHL.U32 R25, R25, 0x2, RZ ;  /* 0x0000000219197824 */ /* 0x000fe200078e00ff */
[----:B------:R-:W-:Y:S02]  /*54b0*/  @!P0 LOP3.LUT R29, RZ, c[0x0][0x178], RZ, 0x33, !PT ;  /* 0x00005e00ff1d8a12 */ /* 0x000fe400078e33ff */
[----:B---3--:R-:W-:-:S05]  /*54c0*/  SHF.R.S32.HI R2, RZ, 0x6, R16 ;  /* 0x00000006ff027819 */ /* 0x008fca0000011410 */
[----:B------:R0:W-:Y:S04]  /*54d0*/  STL [R1+0x3ac], R2 ;  /* 0x0003ac0201007387 */ /* 0x0001e80000100800 */
[----:B------:R-:W-:Y:S01]  /*54e0*/  STL [R1+0x5ec], R24 ;  /* 0x0005ec1801007387 */ /* 0x000fe20000100800 */
[----:B----4-:R-:W-:Y:S01]  /*54f0*/  IMAD R23, R18, c[0x0][0x190], RZ ;  /* 0x0000640012177a24 */ /* 0x010fe200078e02ff */
[----:B0-----:R-:W-:Y:S02]  /*5500*/  LOP3.LUT R2, R17, 0x400, R3, 0xf8, !PT ;  /* 0x0000040011027812 */ /* 0x001fe400078ef803 */
[----:B------:R-:W-:Y:S01]  /*5510*/  STL [R1+0x5f0], R25 ;  /* 0x0005f01901007387 */ /* 0x000fe20000100800 */
[----:B------:R-:W-:-:S03]  /*5520*/  IMAD R4, R20, c[0x0][0x190], RZ ;  /* 0x0000640014047a24 */ /* 0x000fc600078e02ff */
[----:B------:R-:W-:Y:S01]  /*5530*/  STL [R1+0x6a8], R29 ;  /* 0x0006a81d01007387 */ /* 0x000fe20000100800 */
[----:B------:R-:W-:-:S03]  /*5540*/  IMAD R3, R7, c[0x0][0x190], RZ ;  /* 0x0000640007037a24 */ /* 0x000fc600078e02ff */
[----:B------:R0:W-:Y:S04]  /*5550*/  STL [R1+0x35c], R2 ;  /* 0x00035c0201007387 */ /* 0x0001e80000100800 */
[----:B------:R-:W-:Y:S01]  /*5560*/  STL [R1+0x6ac], R23 ;  /* 0x0006ac1701007387 */ /* 0x000fe20000100800 */
[----:B0-----:R-:W-:-:S05]  /*5570*/  IMAD R2, R19, c[0x0][0x190], RZ ;  /* 0x0000640013027a24 */ /* 0x001fca00078e02ff */
[----:B------:R0:W-:Y:S04]  /*5580*/  STL [R1+0x14], R2 ;  /* 0x0000140201007387 */ /* 0x0001e80000100800 */
[----:B------:R1:W-:Y:S04]  /*5590*/  STL [R1+0x20], R4 ;  /* 0x0000200401007387 */ /* 0x0003e80000100800 */
[----:B------:R3:W-:Y:S01]  /*55a0*/  STL [R1+0x24], R3 ;  /* 0x0000240301007387 */ /* 0x0007e20000100800 */
[----:B0-----:R-:W-:Y:S02]  /*55b0*/  IMAD R2, R6, c[0x0][0x190], RZ ;  /* 0x0000640006027a24 */ /* 0x001fe400078e02ff */
[----:B-1----:R-:W-:-:S03]  /*55c0*/  IMAD R4, R5, c[0x0][0x190], RZ ;  /* 0x0000640005047a24 */ /* 0x002fc600078e02ff */
[----:B------:R2:W-:Y:S01]  /*55d0*/  STL [R1+0x30], R2 ;  /* 0x0000300201007387 */ /* 0x0005e20000100800 */
[----:B---3--:R-:W-:-:S03]  /*55e0*/  IMAD R3, R22, c[0x0][0x190], RZ ;  /* 0x0000640016037a24 */ /* 0x008fc600078e02ff */
[----:B------:R-:W-:Y:S04]  /*55f0*/  STL [R1+0x54], R4 ;  /* 0x0000540401007387 */ /* 0x000fe80000100800 */
[----:B------:R-:W-:Y:S04]  /*5600*/  STL [R1+0x58], R3 ;  /* 0x0000580301007387 */ /* 0x000fe80000100800 */
[----:B------:R-:W3:Y:S01]  /*5610*/  LDL.LU R23, [R1+0x94] ;  /* 0x0000940001177983 */ /* 0x000ee20000300800 */
[----:B--2---:R-:W-:Y:S02]  /*5620*/  IMAD R2, R28, c[0x0][0x190], RZ ;  /* 0x000064001c027a24 */ /* 0x004fe400078e02ff */
[----:B------:R-:W-:-:S03]  /*5630*/  IMAD R0, R0, c[0x0][0x190], RZ ;  /* 0x0000640000007a24 */ /* 0x000fc600078e02ff */
[----:B------:R-:W-:Y:S04]  /*5640*/  STL [R1+0x5c], R2 ;  /* 0x00005c0201007387 */ /* 0x000fe80000100800 */
[----:B---3--:R0:W-:Y:S04]  /*5650*/  STL [R1+0x6b0], R23 ;  /* 0x0006b01701007387 */ /* 0x0081e80000100800 */
[----:B------:R-:W-:Y:S04]  /*5660*/  STL [R1+0x68], R0 ;  /* 0x0000680001007387 */ /* 0x000fe80000100800 */
        /* <DEDUP_REMOVED lines=30> */
[----:B------:R-:W3:Y:S01]  /*5850*/  LDL.LU R2, [R1+0x4] ;  /* 0x0000040001027983 */ /* 0x000ee20000300800 */
[----:B--2---:R-:W-:-:S05]  /*5860*/  IMAD R23, R23, c[0x0][0x190], RZ ;  /* 0x0000640017177a24 */ /* 0x004fca00078e02ff */
[----:B------:R0:W-:Y:S04]  /*5870*/  STL [R1+0x9c], R23 ;  /* 0x00009c1701007387 */ /* 0x0001e80000100800 */
[----:B0-----:R-:W2:Y:S02]  /*5880*/  LDL.LU R23, [R1+0x6b4] ;  /* 0x0006b40001177983 */ /* 0x001ea40000300800 */
[----:B--2---:R-:W-:-:S05]  /*5890*/  IMAD R23, R23, c[0x0][0x190], RZ ;  /* 0x0000640017177a24 */ /* 0x004fca00078e02ff */
[----:B------:R0:W-:Y:S04]  /*58a0*/  STL [R1+0x98], R23 ;  /* 0x0000981701007387 */ /* 0x0001e80000100800 */
[----:B0-----:R-:W2:Y:S01]  /*58b0*/  LDL.LU R23, [R1+0x6b0] ;  /* 0x0006b00001177983 */ /* 0x001ea20000300800 */
[----:B---3--:R-:W-:Y:S02]  /*58c0*/  IMAD R29, R29, c[0x0][0x190], RZ ;  /* 0x000064001d1d7a24 */ /* 0x008fe400078e02ff */
[----:B----4-:R-:W-:Y:S02]  /*58d0*/  IMAD R21, R21, c[0x0][0x190], RZ ;  /* 0x0000640015157a24 */ /* 0x010fe400078e02ff */
[----:B------:R-:W-:Y:S02]  /*58e0*/  IMAD R14, R14, c[0x0][0x190], RZ ;  /* 0x000064000e0e7a24 */ /* 0x000fe400078e02ff */
[----:B------:R-:W-:-:S02]  /*58f0*/  IMAD R15, R15, c[0x0][0x190], RZ ;  /* 0x000064000f0f7a24 */ /* 0x000fc400078e02ff */
[----:B------:R-:W-:Y:S02]  /*5900*/  IMAD R4, R4, c[0x0][0x190], RZ ;  /* 0x0000640004047a24 */ /* 0x000fe400078e02ff */
[----:B------:R-:W-:Y:S02]  /*5910*/  IMAD R3, R3, c[0x0][0x190], RZ ;  /* 0x0000640003037a24 */ /* 0x000fe400078e02ff */
[----:B------:R-:W-:Y:S02]  /*5920*/  IMAD R26, R26, c[0x0][0x190], RZ ;  /* 0x000064001a1a7a24 */ /* 0x000fe400078e02ff */
[----:B------:R-:W-:Y:S02]  /*5930*/  IMAD R27, R27, c[0x0][0x190], RZ ;  /* 0x000064001b1b7a24 */ /* 0x000fe400078e02ff */
        /* <DEDUP_REMOVED lines=17> */
[----:B--2---:R-:W-:-:S05]  /*5a50*/  IMAD R23, R23, c[0x0][0x190], RZ ;  /* 0x0000640017177a24 */ /* 0x004fca00078e02ff */
        /* <DEDUP_REMOVED lines=27> */
[----:B0-----:R-:W3:Y:S04]  /*5c10*/  LDL.LU R12, [R1+0x678] ;  /* 0x00067800010c7983 */ /* 0x001ee80000300800 */
        /* <DEDUP_REMOVED lines=24> */
[----:B------:R-:W-:-:S02]  /*5da0*/  IMAD R25, R25, c[0x0][0x190], RZ ;  /* 0x0000640019197a24 */ /* 0x000fc400078e02ff */
[----:B------:R-:W-:-:S03]  /*5db0*/  IMAD R24, R24, c[0x0][0x190], RZ ;  /* 0x0000640018187a24 */ /* 0x000fc600078e02ff */
[----:B------:R0:W-:Y:S02]  /*5dc0*/  STL [R1+0xc], R25 ;  /* 0x00000c1901007387 */ /* 0x0001e40000100800 */
[----:B0-----:R-:W-:-:S05]  /*5dd0*/  IMAD R25, R2, c[0x0][0x190], RZ ;  /* 0x0000640002197a24 */ /* 0x001fca00078e02ff */
[----:B------:R0:W-:Y:S04]  /*5de0*/  STL [R1+0x608], R25 ;  /* 0x0006081901007387 */ /* 0x0001e80000100800 */
[----:B------:R1:W-:Y:S04]  /*5df0*/  STL [R1+0x8], R24 ;  /* 0x0000081801007387 */ /* 0x0003e80000100800 */
[----:B0-----:R-:W4:Y:S01]  /*5e00*/  LDL.LU R25, [R1+0x90] ;  /* 0x0000900001197983 */ /* 0x001f220000300800 */
[----:B--2---:R-:W-:Y:S02]  /*5e10*/  IMAD R11, R11, c[0x0][0x190], RZ ;  /* 0x000064000b0b7a24 */ /* 0x004fe400078e02ff */
[----:B---3--:R-:W-:-:S02]  /*5e20*/  IMAD R12, R12, c[0x0][0x190], RZ ;  /* 0x000064000c0c7a24 */ /* 0x008fc400078e02ff */
[----:B----4-:R-:W-:Y:S02]  /*5e30*/  IMAD R13, R13, c[0x0][0x190], RZ ;  /* 0x000064000d0d7a24 */ /* 0x010fe400078e02ff */
        /* <DEDUP_REMOVED lines=10> */
[----:B-1----:R-:W-:-:S05]  /*5ee0*/  IMAD R24, R0, c[0x0][0x190], RZ ;  /* 0x0000640000187a24 */ /* 0x002fca00078e02ff */
[----:B------:R0:W-:Y:S04]  /*5ef0*/  STL [R1+0x604], R24 ;  /* 0x0006041801007387 */ /* 0x0001e80000100800 */
[----:B0-----:R-:W2:Y:S04]  /*5f00*/  LDL.LU R24, [R1+0x8c] ;  /* 0x00008c0001187983 */ /* 0x001ea80000300800 */
[----:B------:R0:W-:Y:S04]  /*5f10*/  STL [R1+0x600], R28 ;  /* 0x0006001c01007387 */ /* 0x0001e80000100800 */
[----:B0-----:R-:W3:Y:S04]  /*5f20*/  LDL.LU R28, [R1+0x94] ;  /* 0x00009400011c7983 */ /* 0x001ee80000300800 */
[----:B------:R-:W-:Y:S04]  /*5f30*/  STL [R1+0x5fc], R22 ;  /* 0x0005fc1601007387 */ /* 0x000fe80000100800 */
[----:B------:R0:W-:Y:S04]  /*5f40*/  STL [R1+0x5f8], R5 ;  /* 0x0005f80501007387 */ /* 0x0001e80000100800 */
[----:B0-----:R-:W4:Y:S04]  /*5f50*/  LDL.LU R5, [R1+0x98] ;  /* 0x0000980001057983 */ /* 0x001f280000300800 */
[----:B------:R-:W-:Y:S04]  /*5f60*/  STL [R1+0x5f4], R6 ;  /* 0x0005f40601007387 */ /* 0x000fe80000100800 */
        /* <DEDUP_REMOVED lines=15> */
[----:B0-----:R-:W3:Y:S04]  /*6060*/  LDL.LU R12, [R1+0x20] ;  /* 0x00002000010c7983 */ /* 0x001ee80000300800 */
[----:B------:R0:W-:Y:S04]  /*6070*/  STL [R1+0x62c], R11 ;  /* 0x00062c0b01007387 */ /* 0x0001e80000100800 */
[----:B0-----:R-:W4:Y:S01]  /*6080*/  LDL.LU R11, [R1+0x14] ;  /* 0x00001400010b7983 */ /* 0x001f220000300800 */
[----:B------:R-:W-:-:S02]  /*6090*/  IMAD R10, R10, c[0x0][0x190], RZ ;  /* 0x000064000a0a7a24 */ /* 0x000fc400078e02ff */
[----:B------:R-:W-:Y:S02]  /*60a0*/  IMAD R9, R9, c[0x0][0x190], RZ ;  /* 0x0000640009097a24 */ /* 0x000fe400078e02ff */
[----:B------:R-:W-:Y:S02]  /*60b0*/  IMAD R8, R8, c[0x0][0x190], RZ ;  /* 0x0000640008087a24 */ /* 0x000fe400078e02ff */
[----:B------:R-:W-:Y:S01]  /*60c0*/  IMAD R0, R27, c[0x0][0x190], RZ ;  /* 0x000064001b007a24 */ /* 0x000fe200078e02ff */
[----:B------:R-:W-:Y:S01]  /*60d0*/  STL [R1+0x630], R10 ;  /* 0x0006300a01007387 */ /* 0x000fe20000100800 */
[----:B------:R-:W-:Y:S02]  /*60e0*/  IMAD R27, R26, c[0x0][0x190], RZ ;  /* 0x000064001a1b7a24 */ /* 0x000fe400078e02ff */
[----:B------:R-:W-:Y:S01]  /*60f0*/  IMAD R26, R3, c[0x0][0x190], RZ ;  /* 0x00006400031a7a24 */ /* 0x000fe200078e02ff */
[----:B------:R-:W-:Y:S04]  /*6100*/  STL [R1+0x634], R9 ;  /* 0x0006340901007387 */ /* 0x000fe80000100800 */
[----:B------:R-:W-:Y:S04]  /*6110*/  STL [R1+0x638], R8 ;  /* 0x0006380801007387 */ /* 0x000fe80000100800 */
[----:B------:R-:W-:Y:S04]  /*6120*/  STL [R1+0x63c], R0 ;  /* 0x00063c0001007387 */ /* 0x000fe80000100800 */
[----:B------:R-:W-:Y:S01]  /*6130*/  STL [R1+0x640], R27 ;  /* 0x0006401b01007387 */ /* 0x000fe20000100800 */
[----:B------:R-:W-:-:S03]  /*6140*/  LEA R6, P0, R23, c[0x0][0x168], 0x1 ;  /* 0x00005a0017067a11 */ /* 0x000fc600078008ff */
[----:B------:R-:W-:Y:S04]  /*6150*/  STL [R1+0x644], R26 ;  /* 0x0006441a01007387 */ /* 0x000fe80000100800 */
[----:B------:R-:W4:Y:S04]  /*6160*/  LDL.LU R22, [R1+0x88] ;  /* 0x0000880001167983 */ /* 0x000f280000300800 */
[----:B------:R0:W-:Y:S04]  /*6170*/  STL [R1+0x4d8], R6 ;  /* 0x0004d80601007387 */ /* 0x0001e80000100800 */
[----:B0-----:R-:W4:Y:S01]  /*6180*/  LDL.LU R6, [R1+0x84] ;  /* 0x0000840001067983 */ /* 0x001f220000300800 */
[----:B------:R-:W-:-:S05]  /*6190*/  IMAD R3, R29, c[0x0][0x184], RZ ;  /* 0x000061001d037a24 */ /* 0x000fca00078e02ff */
[----:B------:R-:W-:-:S04]  /*61a0*/  LEA R2, P6, R3, c[0x0][0x160], 0x1 ;  /* 0x0000580003027a11 */ /* 0x000fc800078c08ff */
[----:B------:R-:W-:Y:S02]  /*61b0*/  LEA.HI.X.SX32 R3, R3, c[0x0][0x164], 0x1, P6 ;  /* 0x0000590003037a11 */ /* 0x000fe400030f0eff */
[----:B--2---:R-:W-:Y:S02]  /*61c0*/  LEA R8, P4, R16, c[0x0][0x168], 0x1 ;  /* 0x00005a0010087a11 */ /* 0x004fe400078808ff */
[----:B---3--:R-:W-:Y:S02]  /*61d0*/  LEA R9, P2, R12, c[0x0][0x168], 0x1 ;  /* 0x00005a000c097a11 */ /* 0x008fe400078408ff */
[----:B----4-:R-:W-:-:S05]  /*61e0*/  LEA R0, P1, R11, c[0x0][0x168], 0x1 ;  /* 0x00005a000b007a11 */ /* 0x010fca00078208ff */
[----:B------:R0:W-:Y:S04]  /*61f0*/  STL [R1+0x570], R0 ;  /* 0x0005700001007387 */ /* 0x0001e80000100800 */
[----:B------:R-:W-:Y:S04]  /*6200*/  STL [R1+0x41c], R9 ;  /* 0x00041c0901007387 */ /* 0x000fe80000100800 */
[----:B------:R-:W2:Y:S01]  /*6210*/  LDL.LU R26, [R1+0x80] ;  /* 0x00008000011a7983 */ /* 0x000ea20000300800 */
[----:B0-----:R-:W-:-:S05]  /*6220*/  LEA R0, P3, R13, c[0x0][0x168], 0x1 ;  /* 0x00005a000d007a11 */ /* 0x001fca00078608ff */
[----:B------:R0:W-:Y:S04]  /*6230*/  STL [R1+0x420], R0 ;  /* 0x0004200001007387 */ /* 0x0001e80000100800 */
[----:B------:R1:W-:Y:S01]  /*6240*/  STL [R1+0x574], R8 ;  /* 0x0005740801007387 */ /* 0x0003e20000100800 */
[----:B0-----:R-:W-:-:S05]  /*6250*/  LEA R0, P5, R17, c[0x0][0x168], 0x1 ;  /* 0x00005a0011007a11 */ /* 0x001fca00078a08ff */
[----:B------:R0:W-:Y:S04]  /*6260*/  STL [R1+0x424], R0 ;  /* 0x0004240001007387 */ /* 0x0001e80000100800 */
[----:B------:R-:W3:Y:S01]  /*6270*/  LDL.LU R27, [R1+0x7c] ;  /* 0x00007c00011b7983 */ /* 0x000ee20000300800 */
[----:B-1----:R-:W-:Y:S02]  /*6280*/  LEA R8, P6, R18, c[0x0][0x168], 0x1 ;  /* 0x00005a0012087a11 */ /* 0x002fe400078c08ff */
[----:B0-----:R-:W-:-:S03]  /*6290*/  LEA.HI.X.SX32 R0, R23, c[0x0][0x16c], 0x1, P0 ;  /* 0x00005b0017007a11 */ /* 0x001fc600000f0eff */
[----:B------:R0:W-:Y:S04]  /*62a0*/  STL [R1+0x428], R8 ;  /* 0x0004280801007387 */ /* 0x0001e80000100800 */
[----:B------:R1:W-:Y:S01]  /*62b0*/  STL [R1+0x418], R0 ;  /* 0x0004180001007387 */ /* 0x0003e20000100800 */
[----:B------:R-:W-:Y:S02]  /*62c0*/  LEA.HI.X.SX32 R9, R11, c[0x0][0x16c], 0x1, P1 ;  /* 0x00005b000b097a11 */ /* 0x000fe400008f0eff */
[----:B0-----:R-:W-:Y:S01]  /*62d0*/  LEA R8, P0, R19, c[0x0][0x168], 0x1 ;  /* 0x00005a0013087a11 */ /* 0x001fe200078008ff */
[----:B-1----:R-:W4:Y:S04]  /*62e0*/  LDL.LU R0, [R1+0x78] ;  /* 0x0000780001007983 */ /* 0x002f280000300800 */
[----:B------:R0:W-:Y:S04]  /*62f0*/  STL [R1+0x4e4], R8 ;  /* 0x0004e40801007387 */ /* 0x0001e80000100800 */
[----:B------:R1:W-:Y:S01]  /*6300*/  STL [R1+0x4dc], R9 ;  /* 0x0004dc0901007387 */ /* 0x0003e20000100800 */
[----:B0-----:R-:W-:-:S05]  /*6310*/  LEA R8, P1, R20, c[0x0][0x168], 0x1 ;  /* 0x00005a0014087a11 */ /* 0x001fca00078208ff */
[----:B------:R0:W-:Y:S01]  /*6320*/  STL [R1+0x430], R8 ;  /* 0x0004300801007387 */ /* 0x0001e20000100800 */
[----:B-1----:R-:W-:-:S03]  /*6330*/  LEA.HI.X.SX32 R9, R12, c[0x0][0x16c], 0x1, P2 ;  /* 0x00005b000c097a11 */ /* 0x002fc600010f0eff */
[----:B0-----:R-:W4:Y:S01]  /*6340*/  LDL.LU R8, [R1+0x74] ;  /* 0x0000740001087983 */ /* 0x001f220000300800 */
[----:B------:R-:W-:-:S03]  /*6350*/  LEA R10, P2, R7, c[0x0][0x168], 0x1 ;  /* 0x00005a00070a7a11 */ /* 0x000fc600078408ff */
[----:B------:R0:W-:Y:S04]  /*6360*/  STL [R1+0x3b0], R9 ;  /* 0x0003b00901007387 */ /* 0x0001e80000100800 */
[----:B------:R1:W-:Y:S01]  /*6370*/  STL [R1+0x4e8], R10 ;  /* 0x0004e80a01007387 */ /* 0x0003e20000100800 */
[----:B0-----:R-:W-:-:S05]  /*6380*/  LEA.HI.X.SX32 R9, R13, c[0x0][0x16c], 0x1, P3 ;  /* 0x00005b000d097a11 */ /* 0x001fca00018f0eff */
[----:B------:R0:W-:Y:S01]  /*6390*/  STL [R1+0x3b4], R9 ;  /* 0x0003b40901007387 */ /* 0x0001e20000100800 */
[----:B-1----:R-:W-:-:S03]  /*63a0*/  LEA R10, P3, R5, c[0x0][0x168], 0x1 ;  /* 0x00005a00050a7a11 */ /* 0x002fc600078608ff */
[----:B0-----:R-:W4:Y:S01]  /*63b0*/  LDL.LU R9, [R1+0x70] ;  /* 0x0000700001097983 */ /* 0x001f220000300800 */
[----:B------:R-:W-:-:S03]  /*63c0*/  LEA.HI.X.SX32 R11, R16, c[0x0][0x16c], 0x1, P4 ;  /* 0x00005b00100b7a11 */ /* 0x000fc600020f0eff */
        /* <DEDUP_REMOVED lines=8> */
[----:B------:R-:W-:Y:S01]  /*6450*/  STL [R1+0x4f0], R12 ;  /* 0x0004f00c01007387 */ /* 0x000fe20000100800 */
[----:B0-----:R-:W-:-:S05]  /*6460*/  LEA.HI.X.SX32 R11, R18, c[0x0][0x16c], 0x1, P6 ;  /* 0x00005b00120b7a11 */ /* 0x001fca00030f0eff */
[----:B------:R0:W-:Y:S04]  /*6470*/  STL [R1+0x3bc], R11 ;  /* 0x0003bc0b01007387 */ /* 0x0001e80000100800 */
[----:B0-----:R-:W4:Y:S01]  /*6480*/  LDL.LU R11, [R1+0x64] ;  /* 0x00006400010b7983 */ /* 0x001f220000300800 */
[----:B------:R-:W-:Y:S02]  /*6490*/  LEA R12, P6, R24, c[0x0][0x168], 0x1 ;  /* 0x00005a00180c7a11 */ /* 0x000fe400078c08ff */
[----:B------:R-:W-:-:S03]  /*64a0*/  LEA.HI.X.SX32 R13, R19, c[0x0][0x16c], 0x1, P0 ;  /* 0x00005b00130d7a11 */ /* 0x000fc600000f0eff */
[----:B------:R0:W-:Y:S01]  /*64b0*/  STL [R1+0x4f4], R12 ;  /* 0x0004f40c01007387 */ /* 0x0001e20000100800 */
[----:B------:R-:W-:-:S03]  /*64c0*/  LEA.HI.X.SX32 R16, R20, c[0x0][0x16c], 0x1, P1 ;  /* 0x00005b0014107a11 */ /* 0x000fc600008f0eff */
[----:B------:R1:W-:Y:S01]  /*64d0*/  STL [R1+0x42c], R13 ;  /* 0x00042c0d01007387 */ /* 0x0003e20000100800 */
[----:B0-----:R-:W-:-:S05]  /*64e0*/  LEA R12, P0, R22, c[0x0][0x168], 0x1 ;  /* 0x00005a00160c7a11 */ /* 0x001fca00078008ff */
[----:B------:R0:W-:Y:S01]  /*64f0*/  STL [R1+0x444], R12 ;  /* 0x0004440c01007387 */ /* 0x0001e20000100800 */
[----:B-1----:R-:W-:-:S03]  /*6500*/  LEA R13, P1, R6, c[0x0][0x168], 0x1 ;  /* 0x00005a00060d7a11 */ /* 0x002fc600078208ff */
[----:B0-----:R-:W4:Y:S04]  /*6510*/  LDL.LU R12, [R1+0x60] ;  /* 0x00006000010c7983 */ /* 0x001f280000300800 */
[----:B------:R0:W-:Y:S04]  /*6520*/  STL [R1+0x3c0], R16 ;  /* 0x0003c01001007387 */ /* 0x0001e80000100800 */
[----:B------:R1:W-:Y:S01]  /*6530*/  STL [R1+0x4f8], R13 ;  /* 0x0004f80d01007387 */ /* 0x0003e20000100800 */
[----:B0-----:R-:W-:-:S03]  /*6540*/  LEA.HI.X.SX32 R16, R7, c[0x0][0x16c], 0x1, P2 ;  /* 0x00005b0007107a11 */ /* 0x001fc600010f0eff */
[----:B-1----:R-:W4:Y:S04]  /*6550*/  LDL.LU R13, [R1+0x50] ;  /* 0x00005000010d7983 */ /* 0x002f280000300800 */
[----:B------:R0:W-:Y:S04]  /*6560*/  STL [R1+0x434], R16 ;  /* 0x0004341001007387 */ /* 0x0001e80000100800 */
[----:B0-----:R-:W4:Y:S01]  /*6570*/  LDL.LU R16, [R1+0x4c] ;  /* 0x00004c0001107983 */ /* 0x001f220000300800 */
[----:B------:R-:W-:Y:S02]  /*6580*/  LEA.HI.X.SX32 R5, R5, c[0x0][0x16c], 0x1, P3 ;  /* 0x00005b0005057a11 */ /* 0x000fe400018f0eff */
[----:B--2---:R-:W-:-:S05]  /*6590*/  LEA R7, P2, R26, c[0x0][0x168], 0x1 ;  /* 0x00005a001a077a11 */ /* 0x004fca00078408ff */
[----:B------:R3:W-:Y:S04]  /*65a0*/  STL [R1+0x57c], R7 ;  /* 0x00057c0701007387 */ /* 0x0007e80000100800 */
[----:B------:R-:W2:Y:S04]  /*65b0*/  LDL.LU R17, [R1+0x48] ;  /* 0x0000480001117983 */ /* 0x000ea80000300800 */
[----:B------:R0:W-:Y:S04]  /*65c0*/  STL [R1+0x4ec], R5 ;  /* 0x0004ec0501007387 */ /* 0x0001e80000100800 */
[----:B------:R-:W2:Y:S01]  /*65d0*/  LDL.LU R18, [R1+0x44] ;  /* 0x0000440001127983 */ /* 0x000ea20000300800 */
[----:B---3--:R-:W-:-:S02]  /*65e0*/  LEA R7, P3, R27, c[0x0][0x168], 0x1 ;  /* 0x00005a001b077a11 */ /* 0x008fc400078608ff */
[----:B0-----:R-:W-:-:S03]  /*65f0*/  LEA.HI.X.SX32 R5, R28, c[0x0][0x16c], 0x1, P4 ;  /* 0x00005b001c057a11 */ /* 0x001fc600020f0eff */
[----:B------:R4:W-:Y:S04]  /*6600*/  STL [R1+0x44c], R7 ;  /* 0x00044c0701007387 */ /* 0x0009e80000100800 */
[----:B------:R-:W3:Y:S04]  /*6610*/  LDL.LU R19, [R1+0x40] ;  /* 0x0000400001137983 */ /* 0x000ee80000300800 */
[----:B------:R0:W-:Y:S04]  /*6620*/  STL [R1+0x3c4], R5 ;  /* 0x0003c40501007387 */ /* 0x0001e80000100800 */
[----:B------:R-:W3:Y:S01]  /*6630*/  LDL.LU R20, [R1+0x3c] ;  /* 0x00003c0001147983 */ /* 0x000ee20000300800 */
[----:B----4-:R-:W-:-:S02]  /*6640*/  LEA R7, P4, R0, c[0x0][0x168], 0x1 ;  /* 0x00005a0000077a11 */ /* 0x010fc400078808ff */
[----:B0-----:R-:W-:-:S03]  /*6650*/  LEA.HI.X.SX32 R5, R25, c[0x0][0x16c], 0x1, P5 ;  /* 0x00005b0019057a11 */ /* 0x001fc600028f0eff */
[----:B------:R0:W-:Y:S04]  /*6660*/  STL [R1+0x450], R7 ;  /* 0x0004500701007387 */ /* 0x0001e80000100800 */
[----:B0-----:R-:W4:Y:S04]  /*6670*/  LDL.LU R7, [R1+0x38] ;  /* 0x0000380001077983 */ /* 0x001f280000300800 */
[----:B------:R0:W-:Y:S04]  /*6680*/  STL [R1+0x43c], R5 ;  /* 0x00043c0501007387 */ /* 0x0001e80000100800 */
[----:B------:R-:W4:Y:S01]  /*6690*/  LDL.LU R25, [R1+0x34] ;  /* 0x0000340001197983 */ /* 0x000f220000300800 */
[----:B------:R-:W-:-:S02]  /*66a0*/  LEA R23, P5, R8, c[0x0][0x168], 0x1 ;  /* 0x00005a0008177a11 */ /* 0x000fc400078a08ff */
[----:B0-----:R-:W-:-:S03]  /*66b0*/  LEA.HI.X.SX32 R5, R24, c[0x0][0x16c], 0x1, P6 ;  /* 0x00005b0018057a11 */ /* 0x001fc600030f0eff */
[----:B------:R-:W-:Y:S04]  /*66c0*/  STL [R1+0x580], R23 ;  /* 0x0005801701007387 */ /* 0x000fe80000100800 */
[----:B------:R-:W4:Y:S04]  /*66d0*/  LDL.LU R24, [R1+0x2c] ;  /* 0x00002c0001187983 */ /* 0x000f280000300800 */
[----:B------:R0:W-:Y:S04]  /*66e0*/  STL [R1+0x440], R5 ;  /* 0x0004400501007387 */ /* 0x0001e80000100800 */
[----:B------:R-:W4:Y:S01]  /*66f0*/  LDL.LU R28, [R1+0x28] ;  /* 0x00002800011c7983 */ /* 0x000f220000300800 */
[----:B0-----:R-:W-:-:S02]  /*6700*/  LEA.HI.X.SX32 R5, R22, c[0x0][0x16c], 0x1, P0 ;  /* 0x00005b0016057a11 */ /* 0x001fc400000f0eff */
[----:B------:R-:W-:-:S05]  /*6710*/  LEA R23, P6, R9, c[0x0][0x168], 0x1 ;  /* 0x00005a0009177a11 */ /* 0x000fca00078c08ff */
[----:B------:R0:W-:Y:S04]  /*6720*/  STL [R1+0x454], R23 ;  /* 0x0004541701007387 */ /* 0x0001e80000100800 */
[----:B------:R-:W4:Y:S04]  /*6730*/  LDL.LU R22, [R1+0x1c] ;  /* 0x00001c0001167983 */ /* 0x000f280000300800 */
[----:B------:R1:W-:Y:S01]  /*6740*/  STL [R1+0x3c8], R5 ;  /* 0x0003c80501007387 */ /* 0x0003e20000100800 */
[----:B0-----:R-:W-:-:S03]  /*6750*/  LEA.HI.X.SX32 R23, R6, c[0x0][0x16c], 0x1, P1 ;  /* 0x00005b0006177a11 */ /* 0x001fc600008f0eff */
[----:B-1----:R-:W4:Y:S01]  /*6760*/  LDL.LU R5, [R1+0x18] ;  /* 0x0000180001057983 */ /* 0x002f220000300800 */
[----:B------:R-:W-:-:S05]  /*6770*/  LEA R29, P0, R10, c[0x0][0x168], 0x1 ;  /* 0x00005a000a1d7a11 */ /* 0x000fca00078008ff */
[----:B------:R-:W-:Y:S04]  /*6780*/  STL [R1+0x458], R29 ;  /* 0x0004581d01007387 */ /* 0x000fe80000100800 */
[----:B------:R-:W4:Y:S04]  /*6790*/  LDL.LU R6, [R1+0x10] ;  /* 0x0000100001067983 */ /* 0x000f280000300800 */
[----:B------:R0:W-:Y:S04]  /*67a0*/  STL [R1+0x448], R23 ;  /* 0x0004481701007387 */ /* 0x0001e80000100800 */
[----:B0-----:R-:W4:Y:S01]  /*67b0*/  LDL.LU R23, [R1+0xc] ;  /* 0x00000c0001177983 */ /* 0x001f220000300800 */
[----:B------:R-:W-:-:S05]  /*67c0*/  LEA R29, P1, R11, c[0x0][0x168], 0x1 ;  /* 0x00005a000b1d7a11 */ /* 0x000fca00078208ff */
[----:B------:R0:W-:Y:S04]  /*67d0*/  STL [R1+0x504], R29 ;  /* 0x0005041d01007387 */ /* 0x0001e80000100800 */
[----:B0-----:R-:W4:Y:S01]  /*67e0*/  LDL.LU R29, [R1+0x8] ;  /* 0x00000800011d7983 */ /* 0x001f220000300800 */
[----:B------:R-:W-:Y:S02]  /*67f0*/  LEA.HI.X.SX32 R26, R26, c[0x0][0x16c], 0x1, P2 ;  /* 0x00005b001a1a7a11 */ /* 0x000fe400010f0eff */
[----:B------:R-:W-:-:S03]  /*6800*/  LEA.HI.X.SX32 R27, R27, c[0x0][0x16c], 0x1, P3 ;  /* 0x00005b001b1b7a11 */ /* 0x000fc600018f0eff */
[----:B------:R0:W-:Y:S02]  /*6810*/  STL [R1+0x4fc], R26 ;  /* 0x0004fc1a01007387 */ /* 0x0001e40000100800 */
[----:B0-----:R-:W-:-:S05]  /*6820*/  LEA R26, P2, R12, c[0x0][0x168], 0x1 ;  /* 0x00005a000c1a7a11 */ /* 0x001fca00078408ff */
[----:B------:R0:W-:Y:S01]  /*6830*/  STL [R1+0x460], R26 ;  /* 0x0004601a01007387 */ /* 0x0001e20000100800 */
[----:B------:R-:W-:-:S03]  /*6840*/  LEA.HI.X.SX32 R0, R0, c[0x0][0x16c], 0x1, P4 ;  /* 0x00005b0000007a11 */ /* 0x000fc600020f0eff */
[----:B0-----:R-:W4:Y:S04]  /*6850*/  LDL.LU R26, [R1+0x644] ;  /* 0x00064400011a7983 */ /* 0x001f280000300800 */
        /* <DEDUP_REMOVED lines=10> */
[----:B------:R2:W-:Y:S01]  /*6900*/  STL [R1+0x500], R8 ;  /* 0x0005000801007387 */ /* 0x0005e20000100800 */
[----:B------:R-:W-:Y:S02]  /*6910*/  LEA.HI.X.SX32 R10, R10, c[0x0][0x16c], 0x1, P0 ;  /* 0x00005b000a0a7a11 */ /* 0x000fe400000f0eff */
[----:B------:R-:W-:Y:S02]  /*6920*/  LEA.HI.X.SX32 R11, R11, c[0x0][0x16c], 0x1, P1 ;  /* 0x00005b000b0b7a11 */ /* 0x000fe400008f0eff */
[----:B------:R-:W-:Y:S02]  /*6930*/  LEA.HI.X.SX32 R12, R12, c[0x0][0x16c], 0x1, P2 ;  /* 0x00005b000c0c7a11 */ /* 0x000fe400010f0eff */
[----:B--2---:R-:W-:-:S05]  /*6940*/  LEA R8, P5, R17, c[0x0][0x168], 0x1 ;  /* 0x00005a0011087a11 */ /* 0x004fca00078a08ff */
[----:B------:R0:W-:Y:S04]  /*6950*/  STL [R1+0x468], R8 ;  /* 0x0004680801007387 */ /* 0x0001e80000100800 */
[----:B0-----:R-:W2:Y:S04]  /*6960*/  LDL.LU R8, [R1+0x638] ;  /* 0x0006380001087983 */ /* 0x001ea80000300800 */
[----:B------:R0:W-:Y:S02]  /*6970*/  STL [R1+0x3d4], R9 ;  /* 0x0003d40901007387 */ /* 0x0001e40000100800 */
[----:B0-----:R-:W-:-:S05]  /*6980*/  LEA R9, P6, R18, c[0x0][0x168], 0x1 ;  /* 0x00005a0012097a11 */ /* 0x001fca00078c08ff */
[----:B------:R0:W-:Y:S04]  /*6990*/  STL [R1+0x510], R9 ;  /* 0x0005100901007387 */ /* 0x0001e80000100800 */
[----:B0-----:R-:W2:Y:S04]  /*69a0*/  LDL.LU R9, [R1+0x634] ;  /* 0x0006340001097983 */ /* 0x001ea80000300800 */
[----:B------:R3:W-:Y:S02]  /*69b0*/  STL [R1+0x3d8], R10 ;  /* 0x0003d80a01007387 */ /* 0x0007e40000100800 */
[----:B---3--:R-:W-:-:S05]  /*69c0*/  LEA R10, P0, R19, c[0x0][0x168], 0x1 ;  /* 0x00005a00130a7a11 */ /* 0x008fca00078008ff */
[----:B------:R0:W-:Y:S04]  /*69d0*/  STL [R1+0x514], R10 ;  /* 0x0005140a01007387 */ /* 0x0001e80000100800 */
[----:B0-----:R-:W3:Y:S04]  /*69e0*/  LDL.LU R10, [R1+0x630] ;  /* 0x00063000010a7983 */ /* 0x001ee80000300800 */
[----:B------:R0:W-:Y:S02]  /*69f0*/  STL [R1+0x45c], R11 ;  /* 0x00045c0b01007387 */ /* 0x0001e40000100800 */
[----:B0-----:R-:W-:-:S05]  /*6a00*/  LEA R11, P1, R20, c[0x0][0x168], 0x1 ;  /* 0x00005a00140b7a11 */ /* 0x001fca00078208ff */
[----:B------:R0:W-:Y:S01]  /*6a10*/  STL [R1+0x474], R11 ;  /* 0x0004740b01007387 */ /* 0x0001e20000100800 */
[----:B------:R-:W-:-:S03]  /*6a20*/  LEA.HI.X.SX32 R13, R13, c[0x0][0x16c], 0x1, P3 ;  /* 0x00005b000d0d7a11 */ /* 0x000fc600018f0eff */
[----:B0-----:R-:W2:Y:S04]  /*6a30*/  LDL.LU R11, [R1+0x62c] ;  /* 0x00062c00010b7983 */ /* 0x001ea80000300800 */
[----:B------:R4:W-:Y:S02]  /*6a40*/  STL [R1+0x3dc], R12 ;  /* 0x0003dc0c01007387 */ /* 0x0009e40000100800 */
[----:B----4-:R-:W-:-:S05]  /*6a50*/  LEA R12, P2, R7, c[0x0][0x168], 0x1 ;  /* 0x00005a00070c7a11 */ /* 0x010fca00078408ff */
[----:B------:R0:W-:Y:S01]  /*6a60*/  STL [R1+0x518], R12 ;  /* 0x0005180c01007387 */ /* 0x0001e20000100800 */
[----:B------:R-:W-:-:S03]  /*6a70*/  LEA.HI.X.SX32 R16, R16, c[0x0][0x16c], 0x1, P4 ;  /* 0x00005b0010107a11 */ /* 0x000fc600020f0eff */
[----:B0-----:R-:W4:Y:S04]  /*6a80*/  LDL.LU R12, [R1+0x628] ;  /* 0x00062800010c7983 */ /* 0x001f280000300800 */
[----:B------:R0:W-:Y:S02]  /*6a90*/  STL [R1+0x464], R13 ;  /* 0x0004640d01007387 */ /* 0x0001e40000100800 */
[----:B0-----:R-:W-:-:S05]  /*6aa0*/  LEA R13, P3, R25, c[0x0][0x168], 0x1 ;  /* 0x00005a00190d7a11 */ /* 0x001fca00078608ff */
[----:B------:R0:W-:Y:S01]  /*6ab0*/  STL [R1+0x588], R13 ;  /* 0x0005880d01007387 */ /* 0x0001e20000100800 */
[----:B------:R-:W-:-:S03]  /*6ac0*/  LEA.HI.X.SX32 R17, R17, c[0x0][0x16c], 0x1, P5 ;  /* 0x00005b0011117a11 */ /* 0x000fc600028f0eff */
[----:B0-----:R-:W2:Y:S04]  /*6ad0*/  LDL.LU R13, [R1+0x624] ;  /* 0x00062400010d7983 */ /* 0x001ea80000300800 */
        /* <DEDUP_REMOVED lines=27> */
[----:B------:R0:W-:Y:S04]  /*6c90*/  STL [R1+0x524], R7 ;  /* 0x0005240701007387 */ /* 0x0001e80000100800 */
[----:B0-----:R-:W2:Y:S04]  /*6ca0*/  LDL.LU R7, [R1+0x60c] ;  /* 0x00060c0001077983 */ /* 0x001ea80000300800 */
[----:B------:R0:W-:Y:S02]  /*6cb0*/  STL [R1+0x51c], R25 ;  /* 0x00051c1901007387 */ /* 0x0001e40000100800 */
[----:B0-----:R-:W-:-:S05]  /*6cc0*/  LEA R25, P3, R29, c[0x0][0x168], 0x1 ;  /* 0x00005a001d197a11 */ /* 0x001fca00078608ff */
[----:B------:R0:W-:Y:S04]  /*6cd0*/  STL [R1+0x490], R25 ;  /* 0x0004901901007387 */ /* 0x0001e80000100800 */
[----:B0-----:R-:W2:Y:S01]  /*6ce0*/  LDL.LU R25, [R1+0x608] ;  /* 0x0006080001197983 */ /* 0x001ea20000300800 */
[----:B------:R-:W-:-:S05]  /*6cf0*/  LEA.HI.X.SX32 R24, R24, c[0x0][0x16c], 0x1, P4 ;  /* 0x00005b0018187a11 */ /* 0x000fca00020f0eff */
[----:B------:R2:W-:Y:S02]  /*6d00*/  STL [R1+0x3e8], R24 ;  /* 0x0003e81801007387 */ /* 0x0005e40000100800 */
[----:B--2---:R-:W-:-:S05]  /*6d10*/  LEA R24, P4, R25, c[0x0][0x168], 0x1 ;  /* 0x00005a0019187a11 */ /* 0x004fca00078808ff */
        /* <DEDUP_REMOVED lines=23> */
[----:B------:R2:W-:Y:S01]  /*6e90*/  STL [R1+0x48c], R23 ;  /* 0x00048c1701007387 */ /* 0x0005e20000100800 */
[----:B------:R-:W-:Y:S02]  /*6ea0*/  LEA.HI.X.SX32 R28, R28, c[0x0][0x16c], 0x1, P6 ;  /* 0x00005b001c1c7a11 */ /* 0x000fe400030f0eff */
[----:B------:R-:W-:Y:S01]  /*6eb0*/  LEA.HI.X.SX32 R22, R22, c[0x0][0x16c], 0x1, P0 ;  /* 0x00005b0016167a11 */ /* 0x000fe200000f0eff */
[----:B------:R-:W-:Y:S02]  /*6ec0*/  IMAD R4, R4, c[0x0][0x190], RZ ;  /* 0x0000640004047a24 */ /* 0x000fe400078e02ff */
[----:B------:R-:W-:Y:S02]  /*6ed0*/  IMAD R15, R15, c[0x0][0x190], RZ ;  /* 0x000064000f0f7a24 */ /* 0x000fe400078e02ff */
[----:B------:R-:W-:Y:S01]  /*6ee0*/  IMAD R14, R14, c[0x0][0x190], RZ ;  /* 0x000064000e0e7a24 */ /* 0x000fe200078e02ff */
[----:B--2---:R-:W-:-:S05]  /*6ef0*/  LEA R23, P2, R6, c[0x0][0x168], 0x1 ;  /* 0x00005a0006177a11 */ /* 0x004fca00078408ff */
[----:B------:R0:W-:Y:S02]  /*6f00*/  STL [R1+0x4a0], R23 ;  /* 0x0004a01701007387 */ /* 0x0001e40000100800 */
[----:B0-----:R-:W-:Y:S02]  /*6f10*/  LEA.HI.X.SX32 R23, R29, c[0x0][0x16c], 0x1, P3 ;  /* 0x00005b001d177a11 */ /* 0x001fe400018f0eff */
[----:B------:R-:W-:-:S03]  /*6f20*/  LEA R29, P3, R7, c[0x0][0x168], 0x1 ;  /* 0x00005a00071d7a11 */ /* 0x000fc600078608ff */
[----:B------:R0:W-:Y:S02]  /*6f30*/  STL [R1+0x3f8], R23 ;  /* 0x0003f81701007387 */ /* 0x0001e40000100800 */
[----:B0-----:R-:W-:Y:S02]  /*6f40*/  LEA.HI.X.SX32 R23, R25, c[0x0][0x16c], 0x1, P4 ;  /* 0x00005b0019177a11 */ /* 0x001fe400020f0eff */
[----:B------:R0:W5:Y:S04]  /*6f50*/  LDL.LU R25, [R1+0x5f0] ;  /* 0x0005f00001197983 */ /* 0x0001680000300800 */
[----:B------:R1:W-:Y:S04]  /*6f60*/  STL [R1+0x538], R29 ;  /* 0x0005381d01007387 */ /* 0x0003e80000100800 */
[----:B------:R2:W-:Y:S01]  /*6f70*/  STL [R1+0x494], R23 ;  /* 0x0004941701007387 */ /* 0x0005e20000100800 */
[----:B-1----:R-:W-:-:S02]  /*6f80*/  LEA R29, P4, R20, c[0x0][0x168], 0x1 ;  /* 0x00005a00141d7a11 */ /* 0x002fc400078808ff */
[----:B--2---:R-:W-:Y:S02]  /*6f90*/  LEA.HI.X.SX32 R23, R24, c[0x0][0x16c], 0x1, P5 ;  /* 0x00005b0018177a11 */ /* 0x004fe400028f0eff */
[----:B------:R0:W5:Y:S04]  /*6fa0*/  LDL.LU R24, [R1+0x5ec] ;  /* 0x0005ec0001187983 */ /* 0x0001680000300800 */
[----:B------:R1:W-:Y:S04]  /*6fb0*/  STL [R1+0x598], R29 ;  /* 0x0005981d01007387 */ /* 0x0003e80000100800 */
[----:B------:R2:W-:Y:S01]  /*6fc0*/  STL [R1+0x52c], R23 ;  /* 0x00052c1701007387 */ /* 0x0005e20000100800 */
[----:B-1----:R-:W-:-:S02]  /*6fd0*/  LEA R29, P5, R19, c[0x0][0x168], 0x1 ;  /* 0x00005a00131d7a11 */ /* 0x002fc400078a08ff */
[----:B--2---:R-:W-:-:S03]  /*6fe0*/  LEA R23, P6, R18, c[0x0][0x168], 0x1 ;  /* 0x00005a0012177a11 */ /* 0x004fc600078c08ff */
[----:B------:R-:W-:Y:S04]  /*6ff0*/  STL [R1+0x4a8], R29 ;  /* 0x0004a81d01007387 */ /* 0x000fe80000100800 */
[----:B------:R1:W-:Y:S04]  /*7000*/  STL [R1+0x3fc], R28 ;  /* 0x0003fc1c01007387 */ /* 0x0003e80000100800 */
[----:B------:R2:W-:Y:S04]  /*7010*/  STL [R1+0x540], R23 ;  /* 0x0005401701007387 */ /* 0x0005e80000100800 */
[----:B------:R0:W-:Y:S01]  /*7020*/  STL [R1+0x49c], R22 ;  /* 0x00049c1601007387 */ /* 0x0001e20000100800 */
[----:B-1----:R-:W-:-:S02]  /*7030*/  LEA R28, P0, R17, c[0x0][0x168], 0x1 ;  /* 0x00005a00111c7a11 */ /* 0x002fc400078008ff */
[----:B--2---:R-:W-:Y:S02]  /*7040*/  LEA.HI.X.SX32 R23, R5, c[0x0][0x16c], 0x1, P1 ;  /* 0x00005b0005177a11 */ /* 0x004fe400008f0eff */
[----:B------:R-:W-:Y:S02]  /*7050*/  LEA.HI.X.SX32 R5, R6, c[0x0][0x16c], 0x1, P2 ;  /* 0x00005b0006057a11 */ /* 0x000fe400010f0eff */
[----:B0-----:R-:W-:Y:S01]  /*7060*/  LEA R22, P1, R16, c[0x0][0x168], 0x1 ;  /* 0x00005a0010167a11 */ /* 0x001fe200078208ff */
[----:B------:R-:W-:Y:S01]  /*7070*/  STL [R1+0x59c], R28 ;  /* 0x00059c1c01007387 */ /* 0x000fe20000100800 */
[----:B------:R-:W-:Y:S02]  /*7080*/  LEA R6, P2, R13, c[0x0][0x168], 0x1 ;  /* 0x00005a000d067a11 */ /* 0x000fe400078408ff */
[----:B------:R-:W-:Y:S01]  /*7090*/  LEA.HI.X.SX32 R7, R7, c[0x0][0x16c], 0x1, P3 ;  /* 0x00005b0007077a11 */ /* 0x000fe200018f0eff */
[----:B------:R-:W-:Y:S04]  /*70a0*/  STL [R1+0x534], R23 ;  /* 0x0005341701007387 */ /* 0x000fe80000100800 */
[----:B------:R-:W-:Y:S04]  /*70b0*/  STL [R1+0x4b0], R22 ;  /* 0x0004b01601007387 */ /* 0x000fe80000100800 */
[----:B------:R4:W-:Y:S04]  /*70c0*/  STL [R1+0x400], R5 ;  /* 0x0004000501007387 */ /* 0x0009e80000100800 */
[----:B------:R0:W-:Y:S01]  /*70d0*/  STL [R1+0x548], R6 ;  /* 0x0005480601007387 */ /* 0x0001e20000100800 */
[----:B----4-:R-:W-:-:S03]  /*70e0*/  LEA R5, P3, R12, c[0x0][0x168], 0x1 ;  /* 0x00005a000c057a11 */ /* 0x010fc600078608ff */
[----:B------:R1:W-:Y:S01]  /*70f0*/  STL [R1+0x4a4], R7 ;  /* 0x0004a40701007387 */ /* 0x0003e20000100800 */
[----:B0-----:R-:W-:-:S03]  /*7100*/  LEA.HI.X.SX32 R6, R20, c[0x0][0x16c], 0x1, P4 ;  /* 0x00005b0014067a11 */ /* 0x001fc600020f0eff */
[----:B------:R0:W-:Y:S04]  /*7110*/  STL [R1+0x5a0], R5 ;  /* 0x0005a00501007387 */ /* 0x0001e80000100800 */
[----:B------:R3:W-:Y:S01]  /*7120*/  STL [R1+0x53c], R6 ;  /* 0x00053c0601007387 */ /* 0x0007e20000100800 */
[----:B-1----:R-:W-:Y:S02]  /*7130*/  LEA R7, P4, R11, c[0x0][0x168], 0x1 ;  /* 0x00005a000b077a11 */ /* 0x002fe400078808ff */
[----:B0-----:R-:W-:-:S03]  /*7140*/  LEA.HI.X.SX32 R5, R19, c[0x0][0x16c], 0x1, P5 ;  /* 0x00005b0013057a11 */ /* 0x001fc600028f0eff */
[----:B------:R0:W-:Y:S01]  /*7150*/  STL [R1+0x4b8], R7 ;  /* 0x0004b80701007387 */ /* 0x0001e20000100800 */
[----:B---3--:R-:W-:-:S03]  /*7160*/  LEA R6, P5, R10, c[0x0][0x168], 0x1 ;  /* 0x00005a000a067a11 */ /* 0x008fc600078a08ff */
[----:B------:R1:W-:Y:S04]  /*7170*/  STL [R1+0x404], R5 ;  /* 0x0004040501007387 */ /* 0x0003e80000100800 */
[----:B------:R2:W-:Y:S01]  /*7180*/  STL [R1+0x550], R6 ;  /* 0x0005500601007387 */ /* 0x0005e20000100800 */
[----:B0-----:R-:W-:Y:S02]  /*7190*/  LEA.HI.X.SX32 R7, R18, c[0x0][0x16c], 0x1, P6 ;  /* 0x00005b0012077a11 */ /* 0x001fe400030f0eff */
[----:B-1----:R-:W-:-:S03]  /*71a0*/  LEA R5, P6, R9, c[0x0][0x168], 0x1 ;  /* 0x00005a0009057a11 */ /* 0x002fc600078c08ff */
[----:B------:R0:W-:Y:S01]  /*71b0*/  STL [R1+0x4ac], R7 ;  /* 0x0004ac0701007387 */ /* 0x0001e20000100800 */
[----:B--2---:R-:W-:-:S03]  /*71c0*/  LEA.HI.X.SX32 R6, R17, c[0x0][0x16c], 0x1, P0 ;  /* 0x00005b0011067a11 */ /* 0x004fc600000f0eff */
[----:B------:R1:W-:Y:S04]  /*71d0*/  STL [R1+0x5a4], R5 ;  /* 0x0005a40501007387 */ /* 0x0003e80000100800 */
[----:B------:R2:W-:Y:S01]  /*71e0*/  STL [R1+0x544], R6 ;  /* 0x0005440601007387 */ /* 0x0005e20000100800 */
[----:B0-----:R-:W-:Y:S02]  /*71f0*/  LEA R7, P0, R8, c[0x0][0x168], 0x1 ;  /* 0x00005a0008077a11 */ /* 0x001fe400078008ff */
[----:B-1----:R-:W-:-:S03]  /*7200*/  LEA.HI.X.SX32 R5, R16, c[0x0][0x16c], 0x1, P1 ;  /* 0x00005b0010057a11 */ /* 0x002fc600008f0eff */
[----:B------:R0:W-:Y:S01]  /*7210*/  STL [R1+0x4c0], R7 ;  /* 0x0004c00701007387 */ /* 0x0001e20000100800 */
[----:B--2---:R-:W-:-:S03]  /*7220*/  LEA R6, P1, R0, c[0x0][0x168], 0x1 ;  /* 0x00005a0000067a11 */ /* 0x004fc600078208ff */
        /* <DEDUP_REMOVED lines=18> */
[----:B------:R-:W2:Y:S04]  /*7350*/  LDL R23, [R1+0x350] ;  /* 0x0003500001177983 */ /* 0x000ea80000100800 */
[----:B------:R1:W-:Y:S04]  /*7360*/  STL [R1+0x564], R5 ;  /* 0x0005640501007387 */ /* 0x0003e80000100800 */
[----:B------:R3:W-:Y:S01]  /*7370*/  STL [R1+0x554], R6 ;  /* 0x0005540601007387 */ /* 0x0007e20000100800 */
[----:B0-----:R-:W-:-:S03]  /*7380*/  LEA.HI.X.SX32 R7, R0, c[0x0][0x16c], 0x1, P1 ;  /* 0x00005b0000077a11 */ /* 0x001fc600008f0eff */
[----:B------:R-:W4:Y:S01]  /*7390*/  LDL R29, [R1+0x35c] ;  /* 0x00035c00011d7983 */ /* 0x000f220000100800 */
[----:B-1----:R-:W-:Y:S02]  /*73a0*/  LEA R5, P6, R14, c[0x0][0x168], 0x1 ;  /* 0x00005a000e057a11 */ /* 0x002fe400078c08ff */
[----:B---3--:R-:W-:-:S03]  /*73b0*/  LEA.HI.X.SX32 R6, R8, c[0x0][0x16c], 0x1, P0 ;  /* 0x00005b0008067a11 */ /* 0x008fc600000f0eff */
[----:B------:R0:W-:Y:S04]  /*73c0*/  STL [R1+0x568], R5 ;  /* 0x0005680501007387 */ /* 0x0001e80000100800 */
[----:B------:R1:W-:Y:S04]  /*73d0*/  STL [R1+0x410], R6 ;  /* 0x0004100601007387 */ /* 0x0003e80000100800 */
[----:B------:R-:W3:Y:S04]  /*73e0*/  LDL.LU R0, [R1+0x5e8] ;  /* 0x0005e80001007983 */ /* 0x000ee80000300800 */
[----:B------:R-:W1:Y:S01]  /*73f0*/  S2R R28, SR_TID.X ;  /* 0x00000000001c7919 */ /* 0x000e620000002100 */
[----:B------:R-:W-:-:S05]  /*7400*/  IMAD R21, R21, c[0x0][0x190], RZ ;  /* 0x0000640015157a24 */ /* 0x000fca00078e02ff */
[----:B0-----:R-:W-:Y:S02]  /*7410*/  LEA R5, P0, R21, c[0x0][0x168], 0x1 ;  /* 0x00005a0015057a11 */ /* 0x001fe400078008ff */
[----:B-1----:R-:W-:-:S03]  /*7420*/  LEA.HI.X.SX32 R6, R27, c[0x0][0x16c], 0x1, P2 ;  /* 0x00005b001b067a11 */ /* 0x002fc600010f0eff */
[----:B------:R0:W-:Y:S01]  /*7430*/  STL [R1+0x5ac], R5 ;  /* 0x0005ac0501007387 */ /* 0x0001e20000100800 */
[----:B------:R-:W-:-:S03]  /*7440*/  LEA.HI.X.SX32 R4, R4, c[0x0][0x16c], 0x1, P4 ;  /* 0x00005b0004047a11 */ /* 0x000fc600020f0eff */
[----:B------:R-:W-:Y:S01]  /*7450*/  STL [R1+0x4c4], R7 ;  /* 0x0004c40701007387 */ /* 0x000fe20000100800 */
[----:B0-----:R-:W-:-:S03]  /*7460*/  LEA.HI.X.SX32 R5, R26, c[0x0][0x16c], 0x1, P3 ;  /* 0x00005b001a057a11 */ /* 0x001fc600018f0eff */
[----:B------:R0:W-:Y:S04]  /*7470*/  STL [R1+0x55c], R6 ;  /* 0x00055c0601007387 */ /* 0x0001e80000100800 */
[----:B------:R1:W-:Y:S01]  /*7480*/  STL [R1+0x414], R5 ;  /* 0x0004140501007387 */ /* 0x0003e20000100800 */
[----:B------:R-:W-:-:S03]  /*7490*/  LOP3.LUT R28, R28, 0x7f, RZ, 0xc0, !PT ;  /* 0x0000007f1c1c7812 */ /* 0x000fc600078ec0ff */
[----:B------:R1:W-:Y:S01]  /*74a0*/  STL [R1+0x4cc], R4 ;  /* 0x0004cc0401007387 */ /* 0x0003e20000100800 */
[----:B0-----:R-:W-:Y:S02]  /*74b0*/  LEA.HI.X.SX32 R6, R15, c[0x0][0x16c], 0x1, P5 ;  /* 0x00005b000f067a11 */ /* 0x001fe400028f0eff */
[----:B-1----:R-:W-:-:S03]  /*74c0*/  LEA.HI.X.SX32 R5, R14, c[0x0][0x16c], 0x1, P6 ;  /* 0x00005b000e057a11 */ /* 0x002fc600030f0eff */
[----:B------:R-:W-:Y:S01]  /*74d0*/  STL [R1+0x4d0], R6 ;  /* 0x0004d00601007387 */ /* 0x000fe20000100800 */
[----:B------:R-:W-:-:S03]  /*74e0*/  LEA.HI.X.SX32 R4, R21, c[0x0][0x16c], 0x1, P0 ;  /* 0x00005b0015047a11 */ /* 0x000fc600000f0eff */
[----:B------:R0:W-:Y:S01]  /*74f0*/  STL [R1+0x4d4], R5 ;  /* 0x0004d40501007387 */ /* 0x0001e20000100800 */
[----:B------:R-:W-:-:S03]  /*7500*/  IMAD.SHL.U32 R28, R28, 0x2, RZ ;  /* 0x000000021c1c7824 */ /* 0x000fc600078e00ff */
[----:B------:R-:W-:Y:S04]  /*7510*/  STL [R1+0x250], RZ ;  /* 0x000250ff01007387 */ /* 0x000fe80000100800 */
[----:B------:R1:W-:Y:S04]  /*7520*/  STL [R1+0x56c], R4 ;  /* 0x00056c0401007387 */ /* 0x0003e80000100800 */
[----:B------:R-:W-:Y:S01]  /*7530*/  STL [R1+0x254], RZ ;  /* 0x000254ff01007387 */ /* 0x000fe20000100800 */
[----:B0-----:R-:W-:-:S03]  /*7540*/  LOP3.LUT R5, R28, 0x20, RZ, 0x3c, !PT ;  /* 0x000000201c057812 */ /* 0x001fc600078e3cff */
[----:B------:R-:W-:Y:S01]  /*7550*/  STL [R1+0x258], RZ ;  /* 0x000258ff01007387 */ /* 0x000fe20000100800 */
[----:B------:R-:W-:-:S03]  /*7560*/  LOP3.LUT R5, R28, 0x50, RZ, 0x3c, !PT ;  /* 0x000000501c057812 */ /* 0x000fc600078e3cff */
[----:B------:R-:W-:Y:S04]  /*7570*/  STL [R1+0x25c], RZ ;  /* 0x00025cff01007387 */ /* 0x000fe80000100800 */
[----:B------:R-:W-:Y:S04]  /*7580*/  STL [R1+0x270], RZ ;  /* 0x000270ff01007387 */ /* 0x000fe80000100800 */
[----:B------:R-:W-:Y:S04]  /*7590*/  STL [R1+0x274], RZ ;  /* 0x000274ff01007387 */ /* 0x000fe80000100800 */
[----:B------:R-:W-:Y:S04]  /*75a0*/  STL [R1+0x278], RZ ;  /* 0x000278ff01007387 */ /* 0x000fe80000100800 */
[----:B------:R-:W-:Y:S01]  /*75b0*/  STL [R1+0x27c], RZ ;  /* 0x00027cff01007387 */ /* 0x000fe20000100800 */
[----:B-1----:R-:W-:-:S03]  /*75c0*/  LOP3.LUT R4, R28, 0x30, RZ, 0x3c, !PT ;  /* 0x000000301c047812 */ /* 0x002fc600078e3cff */
[----:B------:R-:W-:Y:S01]  /*75d0*/  STL [R1+0x260], RZ ;  /* 0x000260ff01007387 */ /* 0x000fe20000100800 */
[----:B------:R-:W-:-:S03]  /*75e0*/  LOP3.LUT R4, R28, 0x60, RZ, 0x3c, !PT ;  /* 0x000000601c047812 */ /* 0x000fc600078e3cff */
[----:B------:R-:W-:Y:S04]  /*75f0*/  STL [R1+0x264], RZ ;  /* 0x000264ff01007387 */ /* 0x000fe80000100800 */
[----:B------:R-:W-:Y:S04]  /*7600*/  STL [R1+0x268], RZ ;  /* 0x000268ff01007387 */ /* 0x000fe80000100800 */
[----:B------:R-:W-:Y:S01]  /*7610*/  STL [R1+0x26c], RZ ;  /* 0x00026cff01007387 */ /* 0x000fe20000100800 */
[C---:B------:R-:W-:Y:S02]  /*7620*/  LOP3.LUT R6, R28.reuse, 0x10, RZ, 0x3c, !PT ;  /* 0x000000101c067812 */ /* 0x040fe400078e3cff */
[----:B------:R-:W-:-:S02]  /*7630*/  LOP3.LUT R6, R28, 0x40, RZ, 0x3c, !PT ;  /* 0x000000401c067812 */ /* 0x000fc400078e3cff */
[----:B------:R-:W-:Y:S02]  /*7640*/  LOP3.LUT R6, R28, 0x70, RZ, 0x3c, !PT ;  /* 0x000000701c067812 */ /* 0x000fe400078e3cff */
[C---:B--2---:R-:W-:Y:S02]  /*7650*/  LOP3.LUT R5, R23.reuse, 0x20, RZ, 0x3c, !PT ;  /* 0x0000002017057812 */ /* 0x044fe400078e3cff */
[----:B------:R-:W-:-:S03]  /*7660*/  LOP3.LUT R4, R23, 0x40, RZ, 0x3c, !PT ;  /* 0x0000004017047812 */ /* 0x000fc600078e3cff */
[----:B------:R4:W-:Y:S02]  /*7670*/  STL [R1+0x5b8], R5 ;  /* 0x0005b80501007387 */ /* 0x0009e40000100800 */
[----:B----4-:R-:W-:Y:S02]  /*7680*/  LOP3.LUT R5, R29, 0x40, RZ, 0x3c, !PT ;  /* 0x000000401d057812 */ /* 0x010fe400078e3cff */
[----:B---3--:R-:W-:Y:S02]  /*7690*/  LOP3.LUT R4, R0, 0x40, RZ, 0x3c, !PT ;  /* 0x0000004000047812 */ /* 0x008fe400078e3cff */
[----:B------:R0:W5:Y:S04]  /*76a0*/  LDL.LU R0, [R1+0x5e4] ;  /* 0x0005e40001007983 */ /* 0x0001680000300800 */
[----:B------:R0:W-:Y:S04]  /*76b0*/  STL [R1+0x3a0], R5 ;  /* 0x0003a00501007387 */ /* 0x0001e80000100800 */
[----:B------:R0:W-:Y:S01]  /*76c0*/  STL [R1+0x5bc], R4 ;  /* 0x0005bc0401007387 */ /* 0x0001e20000100800 */
[----:B------:R-:W-:-:S03]  /*76d0*/  LOP3.LUT R6, R23, 0x60, RZ, 0x3c, !PT ;  /* 0x0000006017067812 */ /* 0x000fc600078e3cff */
.L_x_3:
[C---:B-----5:R-:W-:Y:S01]  /*76e0*/  ISETP.GT.AND P1, PT, R0.reuse, 0x2, PT ;  /* 0x000000020000780c */ /* 0x060fe20003f24270 */
[----:B0-----:R-:W-:Y:S01]  /*76f0*/  IMAD.MOV.U32 R6, RZ, RZ, c[0x0][0x188] ;  /* 0x00006200ff067624 */ /* 0x001fe200078e00ff */
[----:B------:R-:W-:Y:S01]  /*7700*/  ISETP.GT.AND P0, PT, R0, 0x1, PT ;  /* 0x000000010000780c */ /* 0x000fe20003f04270 */
[----:B0-----:R-:W-:Y:S01]  /*7710*/  IMAD.MOV.U32 R4, RZ, RZ, c[0x0][0x188] ;  /* 0x00006200ff047624 */ /* 0x001fe200078e00ff */
[----:B------:R-:W-:Y:S01]  /*7720*/  PRMT R8, RZ, 0x7610, R8 ;  /* 0x00007610ff087816 */ /* 0x000fe20000000008 */
[----:B------:R-:W-:Y:S01]  /*7730*/  IMAD.SHL.U32 R6, R6, 0x2, RZ ;  /* 0x0000000206067824 */ /* 0x000fe200078e00ff */
[----:B------:R-:W-:Y:S01]  /*7740*/  PRMT R9, RZ, 0x7610, R9 ;  /* 0x00007610ff097816 */ /* 0x000fe20000000009 */
[--C-:B------:R-:W-:Y:S01]  /*7750*/  IMAD.WIDE R4, R4, 0x2, R2.reuse ;  /* 0x0000000204047825 */ /* 0x100fe200078e0202 */
[----:B------:R-:W-:Y:S03]  /*7760*/  STL [R1+0x109c], R16 ;  /* 0x00109c1001007387 */ /* 0x000fe60000100800 */
[----:B------:R-:W-:Y:S01]  /*7770*/  IMAD.WIDE R6, R6, 0x2, R2 ;  /* 0x0000000206067825 */ /* 0x000fe200078e0202 */
[----:B------:R-:W-:Y:S04]  /*7780*/  STL [R1+0x1088], R17 ;  /* 0x0010881101007387 */ /* 0x000fe80000100800 */
[----:B------:R-:W2:Y:S04]  /*7790*/  @P1 LDG.E.U16 R8, [R6.64] ;  /* 0x0000000406081981 */ /* 0x000ea8000c1e1500 */
[----:B------:R-:W3:Y:S04]  /*77a0*/  @P0 LDG.E.U16 R9, [R4.64] ;  /* 0x0000000404090981 */ /* 0x000ee8000c1e1500 */
        /* <DEDUP_REMOVED lines=10> */
[----:B------:R0:W-:Y:S04]  /*7850*/  STL [R1+0x10a4], R26 ;  /* 0x0010a41a01007387 */ /* 0x0001e80000100800 */
        /* <DEDUP_REMOVED lines=22> */
[----:B------:R-:W-:-:S02]  /*79c0*/  ISETP.GT.AND P0, PT, R0, 0x3, PT ;  /* 0x000000030000780c */ /* 0x000fc40003f04270 */
[C---:B------:R-:W-:Y:S02]  /*79d0*/  ISETP.GT.AND P1, PT, R0.reuse, 0x4, PT ;  /* 0x000000040000780c */ /* 0x040fe40003f24270 */
[----:B------:R-:W-:Y:S02]  /*79e0*/  ISETP.GT.AND P2, PT, R0, 0x5, PT ;  /* 0x000000050000780c */ /* 0x000fe40003f44270 */
[----:B0-----:R-:W-:Y:S02]  /*79f0*/  PRMT R26, RZ, 0x7610, R26 ;  /* 0x00007610ff1a7816 */ /* 0x001fe4000000001a */
[----:B------:R-:W-:Y:S02]  /*7a00*/  PRMT R18, RZ, 0x7610, R18 ;  /* 0x00007610ff127816 */ /* 0x000fe40000000012 */
[----:B------:R-:W-:Y:S01]  /*7a10*/  PRMT R16, RZ, 0x7610, R16 ;  /* 0x00007610ff107816 */ /* 0x000fe20000000010 */
[----:B--2---:R0:W-:Y:S04]  /*7a20*/  STL [R1+0x1c], R8 ;  /* 0x00001c0801007387 */ /* 0x0041e80000100800 */
[----:B---3--:R1:W-:Y:S01]  /*7a30*/  STL [R1+0x14], R9 ;  /* 0x0000140901007387 */ /* 0x0083e20000100800 */
[----:B0-----:R-:W-:-:S04]  /*7a40*/  IMAD.MOV.U32 R8, RZ, RZ, c[0x0][0x188] ;  /* 0x00006200ff087624 */ /* 0x001fc800078e00ff */
[----:B------:R-:W-:Y:S02]  /*7a50*/  IMAD R8, R8, 0x3, RZ ;  /* 0x0000000308087824 */ /* 0x000fe400078e02ff */
[----:B-1----:R-:W-:Y:S02]  /*7a60*/  IMAD.MOV.U32 R9, RZ, RZ, c[0x0][0x188] ;  /* 0x00006200ff097624 */ /* 0x002fe400078e00ff */
[----:B------:R-:W-:-:S04]  /*7a70*/  IMAD.WIDE R4, R8, 0x2, R2 ;  /* 0x0000000208047825 */ /* 0x000fc800078e0202 */
[----:B------:R-:W-:Y:S01]  /*7a80*/  IMAD.MOV.U32 R8, RZ, RZ, c[0x0][0x188] ;  /* 0x00006200ff087624 */ /* 0x000fe200078e00ff */
[----:B------:R-:W2:Y:S01]  /*7a90*/  @P0 LDG.E.U16 R26, [R4.64] ;  /* 0x00000004041a0981 */ /* 0x000ea2000c1e1500 */
[----:B------:R-:W-:Y:S02]  /*7aa0*/  IMAD.SHL.U32 R9, R9, 0x4, RZ ;  /* 0x0000000409097824 */ /* 0x000fe400078e00ff */
[----:B------:R-:W-:Y:S02]  /*7ab0*/  IMAD R8, R8, 0x5, RZ ;  /* 0x0000000508087824 */ /* 0x000fe400078e02ff */
[----:B------:R-:W-:-:S04]  /*7ac0*/  IMAD.WIDE R6, R9, 0x2, R2 ;  /* 0x0000000209067825 */ /* 0x000fc800078e0202 */
[----:B------:R-:W-:Y:S01]  /*7ad0*/  IMAD.WIDE R8, R8, 0x2, R2 ;  /* 0x0000000208087825 */ /* 0x000fe200078e0202 */
[----:B------:R-:W3:Y:S04]  /*7ae0*/  @P1 LDG.E.U16 R18, [R6.64] ;  /* 0x0000000406121981 */ /* 0x000ee8000c1e1500 */
[----:B------:R-:W4:Y:S04]  /*7af0*/  @P2 LDG.E.U16 R16, [R8.64] ;  /* 0x0000000408102981 */ /* 0x000f28000c1e1500 */
[----:B--2---:R0:W-:Y:S04]  /*7b00*/  STL [R1+0x20], R26 ;  /* 0x0000201a01007387 */ /* 0x0041e80000100800 */
[----:B0-----:R-:W2:Y:S04]  /*7b10*/  LDL.LU R26, [R1+0x10a4] ;  /* 0x0010a400011a7983 */ /* 0x001ea80000300800 */
[----:B---3--:R0:W-:Y:S04]  /*7b20*/  STL [R1+0x110], R18 ;  /* 0x0001101201007387 */ /* 0x0081e80000100800 */
[----:B0-----:R-:W3:Y:S04]  /*7b30*/  LDL.LU R18, [R1+0x10a0] ;  /* 0x0010a00001127983 */ /* 0x001ee80000300800 */
[----:B----4-:R0:W-:Y:S04]  /*7b40*/  STL [R1+0x138], R16 ;  /* 0x0001381001007387 */ /* 0x0101e80000100800 */
[----:B0-----:R-:W4:Y:S01]  /*7b50*/  LDL.LU R16, [R1+0x109c] ;  /* 0x00109c0001107983 */ /* 0x001f220000300800 */
[C---:B------:R-:W-:Y:S01]  /*7b60*/  ISETP.GT.AND P3, PT, R0.reuse, 0x6, PT ;  /* 0x000000060000780c */ /* 0x040fe20003f64270 */
[----:B------:R-:W-:Y:S01]  /*7b70*/  IMAD.MOV.U32 R10, RZ, RZ, c[0x0][0x188] ;  /* 0x00006200ff0a7624 */ /* 0x000fe200078e00ff */
[C---:B------:R-:W-:Y:S01]  /*7b80*/  ISETP.GT.AND P4, PT, R0.reuse, 0x7, PT ;  /* 0x000000070000780c */ /* 0x040fe20003f84270 */
[----:B------:R-:W-:Y:S01]  /*7b90*/  IMAD.MOV.U32 R12, RZ, RZ, c[0x0][0x188] ;  /* 0x00006200ff0c7624 */ /* 0x000fe200078e00ff */
[----:B------:R-:W-:Y:S01]  /*7ba0*/  ISETP.GT.AND P0, PT, R0, 0x8, PT ;  /* 0x000000080000780c */ /* 0x000fe20003f04270 */
[----:B------:R-:W-:-:S02]  /*7bb0*/  IMAD R10, R10, 0x6, RZ ;  /* 0x000000060a0a7824 */ /* 0x000fc400078e02ff */
[----:B------:R-:W-:Y:S01]  /*7bc0*/  IMAD.MOV.U32 R5, RZ, RZ, c[0x0][0x188] ;  /* 0x00006200ff057624 */ /* 0x000fe200078e00ff */
[----:B------:R-:W-:Y:S01]  /*7bd0*/  PRMT R22, RZ, 0x7610, R22 ;  /* 0x00007610ff167816 */ /* 0x000fe20000000016 */
[----:B------:R-:W-:Y:S01]  /*7be0*/  IMAD R12, R12, 0x7, RZ ;  /* 0x000000070c0c7824 */ /* 0x000fe200078e02ff */
[----:B------:R-:W-:Y:S01]  /*7bf0*/  PRMT R17, RZ, 0x7610, R17 ;  /* 0x00007610ff117816 */ /* 0x000fe20000000011 */
[----:B------:R-:W-:Y:S01]  /*7c00*/  IMAD.WIDE R10, R10, 0x2, R2 ;  /* 0x000000020a0a7825 */ /* 0x000fe200078e0202 */
[----:B------:R-:W-:-:S03]  /*7c10*/  ISETP.GT.AND P1, PT, R0, 0x9, PT ;  /* 0x000000090000780c */ /* 0x000fc60003f24270 */
[----:B------:R-:W-:Y:S01]  /*7c20*/  IMAD.SHL.U32 R5, R5, 0x8, RZ ;  /* 0x0000000805057824 */ /* 0x000fe200078e00ff */
[----:B------:R-:W4:Y:S01]  /*7c30*/  @P3 LDG.E.U16 R22, [R10.64] ;  /* 0x000000040a163981 */ /* 0x000f22000c1e1500 */
[----:B------:R-:W-:Y:S01]  /*7c40*/  IMAD.WIDE R12, R12, 0x2, R2 ;  /* 0x000000020c0c7825 */ /* 0x000fe200078e0202 */
[----:B------:R-:W-:-:S03]  /*7c50*/  ISETP.GT.AND P2, PT, R0, 0xa, PT ;  /* 0x0000000a0000780c */ /* 0x000fc60003f44270 */
[----:B------:R-:W-:Y:S01]  /*7c60*/  IMAD.MOV.U32 R6, RZ, RZ, c[0x0][0x188] ;  /* 0x00006200ff067624 */ /* 0x000fe200078e00ff */
[----:B------:R-:W4:Y:S01]  /*7c70*/  @P4 LDG.E.U16 R17, [R12.64] ;  /* 0x000000040c114981 */ /* 0x000f22000c1e1500 */
[----:B------:R-:W-:-:S04]  /*7c80*/  IMAD.WIDE R4, R5, 0x2, R2 ;  /* 0x0000000205047825 */ /* 0x000fc800078e0202 */
[----:B------:R-:W-:Y:S02]  /*7c90*/  IMAD.MOV.U32 R8, RZ, RZ, c[0x0][0x188] ;  /* 0x00006200ff087624 */ /* 0x000fe400078e00ff */
[----:B------:R-:W-:Y:S02]  /*7ca0*/  IMAD R6, R6, 0x9, RZ ;  /* 0x0000000906067824 */ /* 0x000fe400078e02ff */
[----:B------:R-:W-:Y:S02]  /*7cb0*/  IMAD R8, R8, 0xa, RZ ;  /* 0x0000000a08087824 */ /* 0x000fe400078e02ff */
[----:B------:R-:W-:-:S04]  /*7cc0*/  IMAD.WIDE R6, R6, 0x2, R2 ;  /* 0x0000000206067825 */ /* 0x000fc800078e0202 */
[----:B------:R-:W-:Y:S01]  /*7cd0*/  IMAD.WIDE R8, R8, 0x2, R2 ;  /* 0x0000000208087825 */ /* 0x000fe200078e0202 */
[----:B--2---:R-:W-:-:S06]  /*7ce0*/  PRMT R26, RZ, 0x7610, R26 ;  /* 0x00007610ff1a7816 */ /* 0x004fcc000000001a */
[----:B------:R-:W2:Y:S01]  /*7cf0*/  @P1 LDG.E.U16 R26, [R6.64] ;  /* 0x00000004061a1981 */ /* 0x000ea2000c1e1500 */
[----:B---3--:R-:W-:-:S06]  /*7d00*/  PRMT R18, RZ, 0x7610, R18 ;  /* 0x00007610ff127816 */ /* 0x008fcc0000000012 */
[----:B------:R-:W3:Y:S01]  /*7d10*/  @P2 LDG.E.U16 R18, [R8.64] ;  /* 0x0000000408122981 */ /* 0x000ee2000c1e1500 */
[----:B----4-:R-:W-:-:S06]  /*7d20*/  PRMT R16, RZ, 0x7610, R16 ;  /* 0x00007610ff107816 */ /* 0x010fcc0000000010 */
[----:B------:R-:W4:Y:S04]  /*7d30*/  @P0 LDG.E.U16 R16, [R4.64] ;  /* 0x0000000404100981 */ /* 0x000f28000c1e1500 */
[----:B------:R0:W-:Y:S04]  /*7d40*/  STL [R1+0x184], R22 ;  /* 0x0001841601007387 */ /* 0x0001e80000100800 */
[----:B0-----:R-:W2:Y:S04]  /*7d50*/  LDL.LU R22, [R1+0x1098] ;  /* 0x0010980001167983 */ /* 0x001ea80000300800 */
[----:B------:R0:W-:Y:S04]  /*7d60*/  STL [R1+0x18c], R17 ;  /* 0x00018c1101007387 */ /* 0x0001e80000100800 */
[----:B0-----:R-:W3:Y:S04]  /*7d70*/  LDL.LU R17, [R1+0x1094] ;  /* 0x0010940001117983 */ /* 0x001ee80000300800 */
[----:B----4-:R-:W-:Y:S04]  /*7d80*/  STL [R1+0x1000], R16 ;  /* 0x0010001001007387 */ /* 0x010fe80000100800 */
[----:B------:R-:W-:Y:S04]  /*7d90*/  STL [R1+0x1004], R16 ;  /* 0x0010041001007387 */ /* 0x000fe80000100800 */
[----:B------:R-:W-:Y:S04]  /*7da0*/  STL [R1+0x1008], R16 ;  /* 0x0010081001007387 */ /* 0x000fe80000100800 */
[----:B------:R-:W-:Y:S04]  /*7db0*/  STL [R1+0x100c], R16 ;  /* 0x00100c1001007387 */ /* 0x000fe80000100800 */
[----:B------:R-:W-:Y:S04]  /*7dc0*/  STL [R1+0x1010], R16 ;  /* 0x0010101001007387 */ /* 0x000fe80000100800 */
[----:B------:R-:W-:Y:S04]  /*7dd0*/  STL [R1+0x1014], R16 ;  /* 0x0010141001007387 */ /* 0x000fe80000100800 */
[----:B------:R-:W-:Y:S04]  /*7de0*/  STL [R1+0x1018], R16 ;  /* 0x0010181001007387 */ /* 0x000fe80000100800 */
[----:B--2---:R0:W-:Y:S04]  /*7df0*/  STL [R1+0x8], R26 ;  /* 0x0000081a01007387 */ /* 0x0041e80000100800 */
[----:B0-----:R-:W2:Y:S04]  /*7e00*/  LDL.LU R26, [R1+0x1090] ;  /* 0x00109000011a7983 */ /* 0x001ea80000300800 */
[----:B---3--:R0:W-:Y:S04]  /*7e10*/  STL [R1+0x18], R18 ;  /* 0x0000181201007387 */ /* 0x0081e80000100800 */
[----:B0-----:R-:W3:Y:S01]  /*7e20*/  LDL.LU R18, [R1+0x108c] ;  /* 0x00108c0001127983 */ /* 0x001ee20000300800 */
[C---:B------:R-:W-:Y:S01]  /*7e30*/  ISETP.GT.AND P3, PT, R0.reuse, 0xb, PT ;  /* 0x0000000b0000780c */ /* 0x040fe20003f64270 */
[----:B------:R-:W-:Y:S01]  /*7e40*/  IMAD.MOV.U32 R11, RZ, RZ, c[0x0][0x188] ;  /* 0x00006200ff0b7624 */ /* 0x000fe200078e00ff */
[----:B------:R-:W-:Y:S01]  /*7e50*/  ISETP.GT.AND P4, PT, R0, 0xc, PT ;  /* 0x0000000c0000780c */ /* 0x000fe20003f84270 */
[----:B------:R-:W-:-:S02]  /*7e60*/  IMAD.MOV.U32 R13, RZ, RZ, c[0x0][0x188] ;  /* 0x00006200ff0d7624 */ /* 0x000fc400078e00ff */
[----:B------:R-:W-:Y:S01]  /*7e70*/  IMAD R11, R11, 0xb, RZ ;  /* 0x0000000b0b0b7824 */ /* 0x000fe200078e02ff */
[----:B------:R-:W-:Y:S01]  /*7e80*/  PRMT R17, RZ, 0x7610, R17 ;  /* 0x00007610ff117816 */ /* 0x000fe20000000011 */
[----:B------:R-:W-:Y:S01]  /*7e90*/  IMAD R13, R13, 0xc, RZ ;  /* 0x0000000c0d0d7824 */ /* 0x000fe200078e02ff */
[----:B------:R-:W-:Y:S01]  /*7ea0*/  ISETP.GT.AND P0, PT, R0, 0xd, PT ;  /* 0x0000000d0000780c */ /* 0x000fe20003f04270 */
[----:B------:R-:W-:Y:S01]  /*7eb0*/  IMAD.WIDE R10, R11, 0x2, R2 ;  /* 0x000000020b0a7825 */ /* 0x000fe200078e0202 */
[----:B------:R-:W-:-:S03]  /*7ec0*/  PRMT R22, RZ, 0x7610, R22 ;  /* 0x00007610ff167816 */ /* 0x000fc60000000016 */
[----:B------:R-:W-:Y:S01]  /*7ed0*/  IMAD.MOV.U32 R5, RZ, RZ, c[0x0][0x188] ;  /* 0x00006200ff057624 */ /* 0x000fe200078e00ff */
[C---:B------:R-:W-:Y:S01]  /*7ee0*/  ISETP.GT.AND P1, PT, R0.reuse, 0xe, PT ;  /* 0x0000000e0000780c */ /* 0x040fe20003f24270 */
[----:B------:R-:W-:Y:S01]  /*7ef0*/  IMAD.WIDE R12, R13, 0x2, R2 ;  /* 0x000000020d0c7825 */ /* 0x000fe200078e0202 */
[----:B------:R-:W-:Y:S01]  /*7f00*/  ISETP.GT.AND P2, PT, R0, 0xf, PT ;  /* 0x0000000f0000780c */ /* 0x000fe20003f44270 */
[----:B------:R-:W4:Y:S02]  /*7f10*/  @P3 LDG.E.U16 R17, [R10.64] ;  /* 0x000000040a113981 */ /* 0x000f24000c1e1500 */
[----:B------:R-:W-:Y:S02]  /*7f20*/  IMAD.MOV.U32 R6, RZ, RZ, c[0x0][0x188] ;  /* 0x00006200ff067624 */ /* 0x000fe400078e00ff */
[----:B------:R-:W-:Y:S01]  /*7f30*/  IMAD R5, R5, 0xd, RZ ;  /* 0x0000000d05057824 */ /* 0x000fe200078e02ff */
[----:B------:R-:W4:Y:S01]  /*7f40*/  @P4 LDG.E.U16 R22, [R12.64] ;  /* 0x000000040c164981 */ /* 0x000f22000c1e1500 */
[----:B------:R-:W-:Y:S01]  /*7f50*/  IMAD.MOV.U32 R8, RZ, RZ, c[0x0][0x188] ;  /* 0x00006200ff087624 */ /* 0x000fe200078e00ff */
[----:B------:R-:W-:Y:S01]  /*7f60*/  PRMT R19, RZ, 0x7610, R19 ;  /* 0x00007610ff137816 */ /* 0x000fe20000000013 */
[----:B------:R-:W-:-:S02]  /*7f70*/  IMAD R6, R6, 0xe, RZ ;  /* 0x0000000e06067824 */ /* 0x000fc400078e02ff */
[----:B------:R-:W-:-:S04]  /*7f80*/  IMAD.WIDE R4, R5, 0x2, R2 ;  /* 0x0000000205047825 */ /* 0x000fc800078e0202 */
[----:B------:R-:W-:Y:S01]  /*7f90*/  IMAD R8, R8, 0xf, RZ ;  /* 0x0000000f08087824 */ /* 0x000fe200078e02ff */
[----:B------:R-:W4:Y:S01]  /*7fa0*/  @P0 LDG.E.U16 R19, [R4.64] ;  /* 0x0000000404130981 */ /* 0x000f22000c1e1500 */
[----:B------:R-:W-:-:S04]  /*7fb0*/  IMAD.WIDE R6, R6, 0x2, R2 ;  /* 0x0000000206067825 */ /* 0x000fc800078e0202 */
[----:B------:R-:W-:Y:S01]  /*7fc0*/  IMAD.WIDE R8, R8, 0x2, R2 ;  /* 0x0000000208087825 */ /* 0x000fe200078e0202 */
[----:B--2---:R-:W-:-:S06]  /*7fd0*/  PRMT R26, RZ, 0x7610, R26 ;  /* 0x00007610ff1a7816 */ /* 0x004fcc000000001a */
[----:B------:R-:W2:Y:S01]  /*7fe0*/  @P1 LDG.E.U16 R26, [R6.64] ;  /* 0x00000004061a1981 */ /* 0x000ea2000c1e1500 */
[----:B---3--:R-:W-:-:S06]  /*7ff0*/  PRMT R18, RZ, 0x7610, R18 ;  /* 0x00007610ff127816 */ /* 0x008fcc0000000012 */
[----:B------:R-:W3:Y:S04]  /*8000*/  @P2 LDG.E.U16 R18, [R8.64] ;  /* 0x0000000408122981 */ /* 0x000ee8000c1e1500 */
[----:B----4-:R0:W-:Y:S04]  /*8010*/  STL [R1+0x30], R17 ;  /* 0x0000301101007387 */ /* 0x0101e80000100800 */
[----:B0-----:R-:W4:Y:S04]  /*8020*/  LDL.LU R17, [R1+0x1088] ;  /* 0x0010880001117983 */ /* 0x001f280000300800 */
[----:B------:R0:W-:Y:S04]  /*8030*/  STL [R1+0xf4], R22 ;  /* 0x0000f41601007387 */ /* 0x0001e80000100800 */
[----:B0-----:R-:W4:Y:S04]  /*8040*/  LDL.LU R22, [R1+0x1084] ;  /* 0x0010840001167983 */ /* 0x001f280000300800 */
[----:B------:R0:W-:Y:S04]  /*8050*/  STL [R1+0x118], R19 ;  /* 0x0001181301007387 */ /* 0x0001e80000100800 */
[----:B0-----:R-:W4:Y:S04]  /*8060*/  LDL.LU R19, [R1+0x1080] ;  /* 0x0010800001137983 */ /* 0x001f280000300800 */
        /* <DEDUP_REMOVED lines=8> */
[----:B------:R-:W-:Y:S02]  /*80f0*/  IMAD.SHL.U32 R11, R11, 0x10, RZ ;  /* 0x000000100b0b7824 */ /* 0x000fe400078e00ff */
[----:B------:R-:W-:Y:S01]  /*8100*/  IMAD R13, R13, 0x11, RZ ;  /* 0x000000110d0d7824 */ /* 0x000fe200078e02ff */
[----:B------:R-:W-:Y:S01]  /*8110*/  ISETP.GT.AND P0, PT, R0, 0x12, PT ;  /* 0x000000120000780c */ /* 0x000fe20003f04270 */
[----:B------:R-:W-:Y:S01]  /*8120*/  IMAD.WIDE R10, R11, 0x2, R2 ;  /* 0x000000020b0a7825 */ /* 0x000fe200078e0202 */
[----:B----4-:R-:W-:-:S03]  /*8130*/  PRMT R17, RZ, 0x7610, R17 ;  /* 0x00007610ff117816 */ /* 0x010fc60000000011 */
[----:B------:R-:W-:Y:S02]  /*8140*/  IMAD.MOV.U32 R4, RZ, RZ, c[0x0][0x188] ;  /* 0x00006200ff047624 */ /* 0x000fe400078e00ff */
[----:B------:R-:W-:Y:S01]  /*8150*/  IMAD.WIDE R12, R13, 0x2, R2 ;  /* 0x000000020d0c7825 */ /* 0x000fe200078e0202 */
[C---:B------:R-:W-:Y:S01]  /*8160*/  ISETP.GT.AND P1, PT, R0.reuse, 0x13, PT ;  /* 0x000000130000780c */ /* 0x040fe20003f24270 */
[----:B------:R0:W4:Y:S02]  /*8170*/  @P3 LDG.E.U16 R17, [R10.64] ;  /* 0x000000040a113981 */ /* 0x000124000c1e1500 */
[----:B------:R-:W-:Y:S01]  /*8180*/  IMAD.MOV.U32 R6, RZ, RZ, c[0x0][0x188] ;  /* 0x00006200ff067624 */ /* 0x000fe200078e00ff */
[----:B------:R-:W-:Y:S01]  /*8190*/  ISETP.GT.AND P2, PT, R0, 0x14, PT ;  /* 0x000000140000780c */ /* 0x000fe20003f44270 */
[----:B------:R-:W-:Y:S01]  /*81a0*/  IMAD R4, R4, 0x12, RZ ;  /* 0x0000001204047824 */ /* 0x000fe200078e02ff */
[----:B------:R-:W-:Y:S01]  /*81b0*/  PRMT R22, RZ, 0x7610, R22 ;  /* 0x00007610ff167816 */ /* 0x000fe20000000016 */
[----:B------:R-:W-:Y:S01]  /*81c0*/  IMAD.MOV.U32 R9, RZ, RZ, c[0x0][0x188] ;  /* 0x00006200ff097624 */ /* 0x000fe200078e00ff */
[----:B------:R-:W-:Y:S01]  /*81d0*/  ISETP.GT.AND P3, PT, R0, 0x15, PT ;  /* 0x000000150000780c */ /* 0x000fe20003f64270 */
[----:B0-----:R-:W-:-:S02]  /*81e0*/  IMAD.MOV.U32 R11, RZ, RZ, c[0x0][0x188] ;  /* 0x00006200ff0b7624 */ /* 0x001fc400078e00ff */
[----:B------:R-:W-:Y:S01]  /*81f0*/  IMAD R6, R6, 0x13, RZ ;  /* 0x0000001306067824 */ /* 0x000fe200078e02ff */
[----:B------:R-:W4:Y:S01]  /*8200*/  @P4 LDG.E.U16 R22, [R12.64] ;  /* 0x000000040c164981 */ /* 0x000f22000c1e1500 */
[----:B------:R-:W-:-:S04]  /*8210*/  IMAD.WIDE R4, R4, 0x2, R2 ;  /* 0x0000000204047825 */ /* 0x000fc800078e0202 */
[----:B------:R-:W-:Y:S01]  /*8220*/  IMAD R9, R9, 0x14, RZ ;  /* 0x0000001409097824 */ /* 0x000fe200078e02ff */
[----:B------:R-:W-:Y:S01]  /*8230*/  PRMT R19, RZ, 0x7610, R19 ;  /* 0x00007610ff137816 */ /* 0x000fe20000000013 */
[----:B------:R-:W-:Y:S02]  /*8240*/  IMAD R11, R11, 0x15, RZ ;  /* 0x000000150b0b7824 */ /* 0x000fe400078e02ff */
[----:B------:R-:W-:Y:S01]  /*8250*/  IMAD.WIDE R6, R6, 0x2, R2 ;  /* 0x0000000206067825 */ /* 0x000fe200078e0202 */
[----:B------:R-:W-:Y:S02]  /*8260*/  PRMT R27, RZ, 0x7610, R27 ;  /* 0x00007610ff1b7816 */ /* 0x000fe4000000001b */
[----:B------:R-:W4:Y:S01]  /*8270*/  @P0 LDG.E.U16 R19, [R4.64] ;  /* 0x0000000404130981 */ /* 0x000f22000c1e1500 */
[----:B------:R-:W-:-:S04]  /*8280*/  IMAD.WIDE R8, R9, 0x2, R2 ;  /* 0x0000000209087825 */ /* 0x000fc800078e0202 */
[----:B------:R-:W-:-:S05]  /*8290*/  IMAD.WIDE R10, R11, 0x2, R2 ;  /* 0x000000020b0a7825 */ /* 0x000fca00078e0202 */
[----:B------:R-:W4:Y:S01]  /*82a0*/  @P3 LDG.E.U16 R27, [R10.64] ;  /* 0x000000040a1b3981 */ /* 0x000f22000c1e1500 */
[----:B--2---:R-:W-:-:S06]  /*82b0*/  PRMT R26, RZ, 0x7610, R26 ;  /* 0x00007610ff1a7816 */ /* 0x004fcc000000001a */
[----:B------:R-:W2:Y:S01]  /*82c0*/  @P2 LDG.E.U16 R26, [R8.64] ;  /* 0x00000004081a2981 */ /* 0x000ea2000c1e1500 */
[----:B---3--:R-:W-:-:S06]  /*82d0*/  PRMT R18, RZ, 0x7610, R18 ;  /* 0x00007610ff127816 */ /* 0x008fcc0000000012 */
[----:B------:R-:W3:Y:S04]  /*82e0*/  @P1 LDG.E.U16 R18, [R6.64] ;  /* 0x0000000406121981 */ /* 0x000ee8000c1e1500 */
[----:B----4-:R-:W-:Y:S04]  /*82f0*/  STL [R1+0xffc], R17 ;  /* 0x000ffc1101007387 */ /* 0x010fe80000100800 */
        /* <DEDUP_REMOVED lines=8> */
[----:B0-----:R-:W4:Y:S04]  /*8380*/  LDL.LU R19, [R1+0x1074] ;  /* 0x0010740001137983 */ /* 0x001f280000300800 */
[----:B---3--:R0:W-:Y:S04]  /*8390*/  STL [R1+0x2c], R18 ;  /* 0x00002c1201007387 */ /* 0x0081e80000100800 */
[----:B0-----:R-:W3:Y:S04]  /*83a0*/  LDL.LU R18, [R1+0x1070] ;  /* 0x0010700001127983 */ /* 0x001ee80000300800 */
[----:B--2---:R0:W-:Y:S04]  /*83b0*/  STL [R1+0xe8], R26 ;  /* 0x0000e81a01007387 */ /* 0x0041e80000100800 */
[----:B0-----:R-:W2:Y:S04]  /*83c0*/  LDL.LU R26, [R1+0x106c] ;  /* 0x00106c00011a7983 */ /* 0x001ea80000300800 */
[----:B------:R0:W-:Y:S04]  /*83d0*/  STL [R1+0xfc], R27 ;  /* 0x0000fc1b01007387 */ /* 0x0001e80000100800 */
[----:B0-----:R-:W3:Y:S01]  /*83e0*/  LDL.LU R27, [R1+0x1068] ;  /* 0x00106800011b7983 */ /* 0x001ee20000300800 */
[----:B------:R-:W-:Y:S01]  /*83f0*/  ISETP.GT.AND P4, PT, R0, 0x16, PT ;  /* 0x000000160000780c */ /* 0x000fe20003f84270 */
[----:B------:R-:W-:Y:S01]  /*8400*/  IMAD.MOV.U32 R13, RZ, RZ, c[0x0][0x188] ;  /* 0x00006200ff0d7624 */ /* 0x000fe200078e00ff */
[----:B------:R-:W-:-:S03]  /*8410*/  PRMT R23, RZ, 0x7610, R23 ;  /* 0x00007610ff177816 */ /* 0x000fc60000000017 */
[----:B------:R-:W-:Y:S01]  /*8420*/  IMAD R13, R13, 0x16, RZ ;  /* 0x000000160d0d7824 */ /* 0x000fe200078e02ff */
[C---:B------:R-:W-:Y:S01]  /*8430*/  ISETP.GT.AND P1, PT, R0.reuse, 0x17, PT ;  /* 0x000000170000780c */ /* 0x040fe20003f24270 */
[----:B------:R-:W-:Y:S02]  /*8440*/  IMAD.MOV.U32 R4, RZ, RZ, c[0x0][0x188] ;  /* 0x00006200ff047624 */ /* 0x000fe400078e00ff */
[----:B------:R-:W-:Y:S01]  /*8450*/  IMAD.WIDE R12, R13, 0x2, R2 ;  /* 0x000000020d0c7825 */ /* 0x000fe200078e0202 */
[----:B------:R-:W-:-:S03]  /*8460*/  ISETP.GT.AND P3, PT, R0, 0x19, PT ;  /* 0x000000190000780c */ /* 0x000fc60003f64270 */
[----:B------:R-:W-:Y:S01]  /*8470*/  IMAD R4, R4, 0x17, RZ ;  /* 0x0000001704047824 */ /* 0x000fe200078e02ff */
[----:B------:R-:W3:Y:S01]  /*8480*/  @P4 LDG.E.U16 R23, [R12.64] ;  /* 0x000000040c174981 */ /* 0x000ee2000c1e1500 */
[----:B------:R-:W-:Y:S01]  /*8490*/  IMAD.MOV.U32 R9, RZ, RZ, c[0x0][0x188] ;  /* 0x00006200ff097624 */ /* 0x000fe200078e00ff */
[----:B------:R-:W-:Y:S01]  /*84a0*/  ISETP.GT.AND P4, PT, R0, 0x1a, PT ;  /* 0x0000001a0000780c */ /* 0x000fe20003f84270 */
[----:B------:R-:W-:Y:S02]  /*84b0*/  IMAD.MOV.U32 R11, RZ, RZ, c[0x0][0x188] ;  /* 0x00006200ff0b7624 */ /* 0x000fe400078e00ff */
[----:B------:R-:W-:Y:S01]  /*84c0*/  IMAD.WIDE R4, R4, 0x2, R2 ;  /* 0x0000000204047825 */ /* 0x000fe200078e0202 */
[----:B----4-:R-:W-:-:S03]  /*84d0*/  PRMT R19, RZ, 0x7610, R19 ;  /* 0x00007610ff137816 */ /* 0x010fc60000000013 */
[----:B------:R-:W-:Y:S02]  /*84e0*/  IMAD R9, R9, 0x19, RZ ;  /* 0x0000001909097824 */ /* 0x000fe400078e02ff */
[----:B------:R-:W-:Y:S02]  /*84f0*/  IMAD R11, R11, 0x1a, RZ ;  /* 0x0000001a0b0b7824 */ /* 0x000fe400078e02ff */
[--C-:B------:R-:W-:Y:S01]  /*8500*/  IMAD.WIDE R8, R9, 0x2, R2.reuse ;  /* 0x0000000209087825 */ /* 0x100fe200078e0202 */
[----:B------:R-:W4:Y:S03]  /*8510*/  @P1 LDG.E.U16 R19, [R4.64] ;  /* 0x0000000404131981 */ /* 0x000f26000c1e1500 */
[----:B------:R-:W-:Y:S01]  /*8520*/  IMAD.WIDE R10, R11, 0x2, R2 ;  /* 0x000000020b0a7825 */ /* 0x000fe200078e0202 */
[----:B--2---:R-:W-:-:S06]  /*8530*/  PRMT R26, RZ, 0x7610, R26 ;  /* 0x00007610ff1a7816 */ /* 0x004fcc000000001a */
[----:B------:R-:W2:Y:S01]  /*8540*/  @P3 LDG.E.U16 R26, [R8.64] ;  /* 0x00000004081a3981 */ /* 0x000ea2000c1e1500 */
[----:B---3--:R-:W-:-:S06]  /*8550*/  PRMT R27, RZ, 0x7610, R27 ;  /* 0x00007610ff1b7816 */ /* 0x008fcc000000001b */
[----:B------:R-:W3:Y:S04]  /*8560*/  @P4 LDG.E.U16 R27, [R10.64] ;  /* 0x000000040a1b4981 */ /* 0x000ee8000c1e1500 */
[----:B------:R0:W-:Y:S04]  /*8570*/  STL [R1+0x134], R23 ;  /* 0x0001341701007387 */ /* 0x0001e80000100800 */
[----:B0-----:R-:W3:Y:S04]  /*8580*/  LDL.LU R23, [R1+0x1064] ;  /* 0x0010640001177983 */ /* 0x001ee80000300800 */
[----:B----4-:R0:W-:Y:S04]  /*8590*/  STL [R1+0x180], R19 ;  /* 0x0001801301007387 */ /* 0x0101e80000100800 */
[----:B0-----:R-:W4:Y:S04]  /*85a0*/  LDL.LU R19, [R1+0x1060] ;  /* 0x0010600001137983 */ /* 0x001f280000300800 */
[----:B--2---:R-:W-:Y:S04]  /*85b0*/  STL [R1+0xfdc], R26 ;  /* 0x000fdc1a01007387 */ /* 0x004fe80000100800 */
[----:B---3--:R0:W-:Y:S04]  /*85c0*/  STL [R1+0x4], R27 ;  /* 0x0000041b01007387 */ /* 0x0081e80000100800 */
[----:B0-----:R-:W2:Y:S01]  /*85d0*/  LDL.LU R27, [R1+0x105c] ;  /* 0x00105c00011b7983 */ /* 0x001ea20000300800 */
[----:B------:R-:W-:Y:S01]  /*85e0*/  ISETP.GT.AND P2, PT, R0, 0x18, PT ;  /* 0x000000180000780c */ /* 0x000fe20003f44270 */
[----:B------:R-:W-:Y:S01]  /*85f0*/  IMAD.MOV.U32 R7, RZ, RZ, c[0x0][0x188] ;  /* 0x00006200ff077624 */ /* 0x000fe200078e00ff */
[----:B------:R-:W-:-:S03]  /*8600*/  PRMT R18, RZ, 0x7610, R18 ;  /* 0x00007610ff127816 */ /* 0x000fc60000000012 */
[----:B------:R-:W-:Y:S01]  /*8610*/  IMAD R7, R7, 0x18, RZ ;  /* 0x0000001807077824 */ /* 0x000fe200078e02ff */
[----:B------:R-:W-:Y:S01]  /*8620*/  ISETP.GT.AND P1, PT, R0, 0x1b, PT ;  /* 0x0000001b0000780c */ /* 0x000fe20003f24270 */
[----:B------:R-:W-:Y:S02]  /*8630*/  IMAD.MOV.U32 R5, RZ, RZ, c[0x0][0x188] ;  /* 0x00006200ff057624 */ /* 0x000fe400078e00ff */
[----:B------:R-:W-:Y:S01]  /*8640*/  IMAD.WIDE R6, R7, 0x2, R2 ;  /* 0x0000000207067825 */ /* 0x000fe200078e0202 */
[----:B------:R-:W-:-:S03]  /*8650*/  PRMT R14, RZ, 0x7610, R14 ;  /* 0x00007610ff0e7816 */ /* 0x000fc6000000000e */
[----:B------:R-:W-:Y:S01]  /*8660*/  IMAD R5, R5, 0x1b, RZ ;  /* 0x0000001b05057824 */ /* 0x000fe200078e02ff */
[----:B------:R0:W3:Y:S01]  /*8670*/  @P2 LDG.E.U16 R18, [R6.64] ;  /* 0x0000000406122981 */ /* 0x0000e2000c1e1500 */
[C---:B------:R-:W-:Y:S02]  /*8680*/  ISETP.GT.AND P2, PT, R0.reuse, 0x1c, PT ;  /* 0x0000001c0000780c */ /* 0x040fe40003f44270 */
[----:B------:R-:W-:Y:S01]  /*8690*/  IMAD.WIDE R4, R5, 0x2, R2 ;  /* 0x0000000205047825 */ /* 0x000fe200078e0202 */
[----:B------:R-:W-:-:S03]  /*86a0*/  ISETP.GT.AND P3, PT, R0, 0x1d, PT ;  /* 0x0000001d0000780c */ /* 0x000fc60003f64270 */
[----:B------:R-:W-:Y:S01]  /*86b0*/  IMAD.MOV.U32 R9, RZ, RZ, c[0x0][0x188] ;  /* 0x00006200ff097624 */ /* 0x000fe200078e00ff */
[----:B------:R-:W3:Y:S01]  /*86c0*/  @P1 LDG.E.U16 R14, [R4.64] ;  /* 0x00000004040e1981 */ /* 0x000ee2000c1e1500 */
[----:B0-----:R-:W-:Y:S01]  /*86d0*/  IMAD.MOV.U32 R7, RZ, RZ, c[0x0][0x188] ;  /* 0x00006200ff077624 */ /* 0x001fe200078e00ff */
[----:B------:R-:W-:-:S03]  /*86e0*/  ISETP.GT.AND P4, PT, R0, 0x1e, PT ;  /* 0x0000001e0000780c */ /* 0x000fc60003f84270 */
[----:B------:R-:W-:Y:S01]  /*86f0*/  IMAD R7, R7, 0x1c, RZ ;  /* 0x0000001c07077824 */ /* 0x000fe200078e02ff */
[----:B----4-:R-:W-:Y:S01]  /*8700*/  PRMT R19, RZ, 0x7610, R19 ;  /* 0x00007610ff137816 */ /* 0x010fe20000000013 */
[----:B------:R-:W-:Y:S02]  /*8710*/  IMAD.MOV.U32 R11, RZ, RZ, c[0x0][0x188] ;  /* 0x00006200ff0b7624 */ /* 0x000fe400078e00ff */
[----:B------:R-:W-:Y:S01]  /*8720*/  IMAD.WIDE R6, R7, 0x2, R2 ;  /* 0x0000000207067825 */ /* 0x000fe200078e0202 */
[----:B------:R-:W-:-:S03]  /*8730*/  PRMT R23, RZ, 0x7610, R23 ;  /* 0x00007610ff177816 */ /* 0x000fc60000000017 */
[----:B------:R-:W-:Y:S01]  /*8740*/  IMAD R9, R9, 0x1d, RZ ;  /* 0x0000001d09097824 */ /* 0x000fe200078e02ff */
[----:B------:R-:W4:Y:S01]  /*8750*/  @P2 LDG.E.U16 R19, [R6.64] ;  /* 0x0000000406132981 */ /* 0x000f22000c1e1500 */
[----:B------:R-:W-:Y:S02]  /*8760*/  IMAD R11, R11, 0x1e, RZ ;  /* 0x0000001e0b0b7824 */ /* 0x000fe400078e02ff */
[----:B------:R-:W-:-:S04]  /*8770*/  IMAD.WIDE R8, R9, 0x2, R2 ;  /* 0x0000000209087825 */ /* 0x000fc800078e0202 */
[----:B------:R-:W-:Y:S01]  /*8780*/  IMAD.WIDE R10, R11, 0x2, R2 ;  /* 0x000000020b0a7825 */ /* 0x000fe200078e0202 */
[----:B------:R-:W4:Y:S01]  /*8790*/  @P3 LDG.E.U16 R23, [R8.64] ;  /* 0x0000000408173981 */ /* 0x000f22000c1e1500 */
[----:B--2---:R-:W-:-:S06]  /*87a0*/  PRMT R27, RZ, 0x7610, R27 ;  /* 0x00007610ff1b7816 */ /* 0x004fcc000000001b */
[----:B------:R-:W2:Y:S04]  /*87b0*/  @P4 LDG.E.U16 R27, [R10.64] ;  /* 0x000000040a1b4981 */ /* 0x000ea8000c1e1500 */
[----:B---3--:R0:W-:Y:S04]  /*87c0*/  STL [R1+0x28], R14 ;  /* 0x0000280e01007387 */ /* 0x0081e80000100800 */
[----:B0-----:R-:W3:Y:S04]  /*87d0*/  LDL.LU R14, [R1+0x1058] ;  /* 0x00105800010e7983 */ /* 0x001ee80000300800 */
[----:B----4-:R0:W-:Y:S04]  /*87e0*/  STL [R1+0xd4], R19 ;  /* 0x0000d41301007387 */ /* 0x0101e80000100800 */
[----:B0-----:R-:W4:Y:S04]  /*87f0*/  LDL.LU R19, [R1+0x1054] ;  /* 0x0010540001137983 */ /* 0x001f280000300800 */
[----:B------:R0:W-:Y:S04]  /*8800*/  STL [R1+0xec], R23 ;  /* 0x0000ec1701007387 */ /* 0x0001e80000100800 */
[----:B0-----:R-:W4:Y:S04]  /*8810*/  LDL.LU R23, [R1+0x1050] ;  /* 0x0010500001177983 */ /* 0x001f280000300800 */
[----:B--2---:R0:W-:Y:S04]  /*8820*/  STL [R1+0x11c], R27 ;  /* 0x00011c1b01007387 */ /* 0x0041e80000100800 */
[----:B0-----:R-:W2:Y:S01]  /*8830*/  LDL.LU R27, [R1+0x104c] ;  /* 0x00104c00011b7983 */ /* 0x001ea20000300800 */
[C---:B------:R-:W-:Y:S01]  /*8840*/  ISETP.GT.AND P1, PT, R0.reuse, 0x1f, PT ;  /* 0x0000001f0000780c */ /* 0x040fe20003f24270 */
[----:B------:R-:W-:Y:S01]  /*8850*/  IMAD.MOV.U32 R5, RZ, RZ, c[0x0][0x188] ;  /* 0x00006200ff057624 */ /* 0x000fe200078e00ff */
[----:B------:R-:W-:-:S03]  /*8860*/  ISETP.GT.AND P0, PT, R0, RZ, PT ;  /* 0x000000ff0000720c */ /* 0x000fc60003f04270 */
[----:B------:R-:W-:Y:S01]  /*8870*/  IMAD R5, R5, 0x1f, RZ ;  /* 0x0000001f05057824 */ /* 0x000fe200078e02ff */
[C---:B------:R-:W-:Y:S01]  /*8880*/  ISETP.GT.AND P2, PT, R0.reuse, 0x20, PT ;  /* 0x000000200000780c */ /* 0x040fe20003f44270 */
[----:B------:R-:W-:Y:S02]  /*8890*/  IMAD.MOV.U32 R4, RZ, RZ, c[0x0][0x188] ;  /* 0x00006200ff047624 */ /* 0x000fe400078e00ff */
[----:B------:R-:W-:Y:S01]  /*88a0*/  IMAD.WIDE R8, R5, 0x2, R2 ;  /* 0x0000000205087825 */ /* 0x000fe200078e0202 */
[----:B------:R-:W-:Y:S02]  /*88b0*/  ISETP.GT.AND P3, PT, R0, 0x21, PT ;  /* 0x000000210000780c */ /* 0x000fe40003f64270 */
[----:B---3--:R-:W-:Y:S01]  /*88c0*/  PRMT R14, RZ, 0x7610, R14 ;  /* 0x00007610ff0e7816 */ /* 0x008fe2000000000e */
[----:B------:R-:W-:Y:S01]  /*88d0*/  IMAD.SHL.U32 R4, R4, 0x20, RZ ;  /* 0x0000002004047824 */ /* 0x000fe200078e00ff */
[----:B------:R-:W-:Y:S01]  /*88e0*/  PRMT R13, RZ, 0x7610, R13 ;  /* 0x00007610ff0d7816 */ /* 0x000fe2000000000d */
[----:B------:R-:W-:Y:S01]  /*88f0*/  IMAD.MOV.U32 R5, RZ, RZ, c[0x0][0x188] ;  /* 0x00006200ff057624 */ /* 0x000fe200078e00ff */
[----:B------:R-:W-:-:S02]  /*8900*/  ISETP.GT.AND P4, PT, R0, 0x22, PT ;  /* 0x000000220000780c */ /* 0x000fc40003f84270 */
[----:B------:R0:W3:Y:S01]  /*8910*/  @P1 LDG.E.U16 R14, [R8.64] ;  /* 0x00000004080e1981 */ /* 0x0000e2000c1e1500 */
[----:B------:R-:W-:-:S03]  /*8920*/  IMAD.WIDE R6, R4, 0x2, R2 ;  /* 0x0000000204067825 */ /* 0x000fc600078e0202 */
[----:B------:R1:W3:Y:S01]  /*8930*/  @P0 LDG.E.U16 R13, [R2.64] ;  /* 0x00000004020d0981 */ /* 0x0002e2000c1e1500 */
[----:B------:R-:W-:Y:S01]  /*8940*/  IMAD R5, R5, 0x21, RZ ;  /* 0x0000002105057824 */ /* 0x000fe200078e02ff */
[----:B----4-:R-:W-:Y:S01]  /*8950*/  PRMT R19, RZ, 0x7610, R19 ;  /* 0x00007610ff137816 */ /* 0x010fe20000000013 */
[----:B0-----:R-:W-:Y:S01]  /*8960*/  IMAD.MOV.U32 R9, RZ, RZ, c[0x0][0x188] ;  /* 0x00006200ff097624 */ /* 0x001fe200078e00ff */
[----:B------:R-:W-:-:S03]  /*8970*/  ISETP.GT.AND P0, PT, R0, 0x23, PT ;  /* 0x000000230000780c */ /* 0x000fc60003f04270 */
[----:B------:R-:W-:Y:S01]  /*8980*/  IMAD R9, R9, 0x22, RZ ;  /* 0x0000002209097824 */ /* 0x000fe200078e02ff */
[----:B------:R0:W4:Y:S01]  /*8990*/  @P2 LDG.E.U16 R19, [R6.64] ;  /* 0x0000000406132981 */ /* 0x000122000c1e1500 */
[----:B------:R-:W-:-:S04]  /*89a0*/  IMAD.WIDE R4, R5, 0x2, R2 ;  /* 0x0000000205047825 */ /* 0x000fc800078e0202 */
[----:B------:R-:W-:Y:S01]  /*89b0*/  IMAD.WIDE R8, R9, 0x2, R2 ;  /* 0x0000000209087825 */ /* 0x000fe200078e0202 */
[----:B------:R-:W-:-:S03]  /*89c0*/  PRMT R23, RZ, 0x7610, R23 ;  /* 0x00007610ff177816 */ /* 0x000fc60000000017 */
[----:B0-----:R-:W-:Y:S01]  /*89d0*/  IMAD.MOV.U32 R6, RZ, RZ, c[0x0][0x188] ;  /* 0x00006200ff067624 */ /* 0x001fe200078e00ff */
[----:B------:R-:W-:-:S03]  /*89e0*/  PRMT R7, RZ, 0x7610, R7 ;  /* 0x00007610ff077816 */ /* 0x000fc60000000007 */
[----:B------:R-:W-:Y:S01]  /*89f0*/  IMAD R6, R6, 0x23, RZ ;  /* 0x0000002306067824 */ /* 0x000fe200078e02ff */
[----:B------:R0:W4:Y:S03]  /*8a00*/  @P3 LDG.E.U16 R23, [R4.64] ;  /* 0x0000000404173981 */ /* 0x000126000c1e1500 */
[----:B0-----:R-:W-:-:S05]  /*8a10*/  IMAD.WIDE R4, R6, 0x2, R2 ;  /* 0x0000000206047825 */ /* 0x001fca00078e0202 */
[----:B------:R-:W4:Y:S01]  /*8a20*/  @P0 LDG.E.U16 R7, [R4.64] ;  /* 0x0000000404070981 */ /* 0x000f22000c1e1500 */
[----:B--2---:R-:W-:-:S06]  /*8a30*/  PRMT R27, RZ, 0x7610, R27 ;  /* 0x00007610ff1b7816 */ /* 0x004fcc000000001b */
[----:B------:R0:W2:Y:S01]  /*8a40*/  @P4 LDG.E.U16 R27, [R8.64] ;  /* 0x00000004081b4981 */ /* 0x0000a2000c1e1500 */
[----:B------:R-:W-:-:S03]  /*8a50*/  ISETP.GT.AND P1, PT, R0, 0x24, PT ;  /* 0x000000240000780c */ /* 0x000fc60003f24270 */
[----:B---3--:R3:W-:Y:S04]  /*8a60*/  STL [R1+0x130], R14 ;  /* 0x0001300e01007387 */ /* 0x0087e80000100800 */
[----:B---3--:R-:W3:Y:S01]  /*8a70*/  LDL.LU R14, [R1+0x1048] ;  /* 0x00104800010e7983 */ /* 0x008ee20000300800 */
[----:B------:R-:W-:-:S03]  /*8a80*/  PRMT R21, RZ, 0x7610, R21 ;  /* 0x00007610ff157816 */ /* 0x000fc60000000015 */
[----:B----4-:R-:W-:Y:S01]  /*8a90*/  STL [R1+0xfd8], R23 ;  /* 0x000fd81701007387 */ /* 0x010fe20000100800 */
[C---:B------:R-:W-:Y:S01]  /*8aa0*/  ISETP.GT.AND P2, PT, R0.reuse, 0x25, PT ;  /* 0x000000250000780c */ /* 0x040fe20003f44270 */
[----:B------:R-:W-:Y:S01]  /*8ab0*/  IMAD.MOV.U32 R6, RZ, RZ, c[0x0][0x188] ;  /* 0x00006200ff067624 */ /* 0x000fe200078e00ff */
[----:B------:R-:W-:Y:S01]  /*8ac0*/  ISETP.GT.AND P3, PT, R0, 0x26, PT ;  /* 0x000000260000780c */ /* 0x000fe20003f64270 */
[----:B0-----:R-:W-:Y:S02]  /*8ad0*/  IMAD.MOV.U32 R9, RZ, RZ, c[0x0][0x188] ;  /* 0x00006200ff097624 */ /* 0x001fe400078e00ff */
[----:B------:R-:W-:Y:S01]  /*8ae0*/  IMAD R6, R6, 0x25, RZ ;  /* 0x0000002506067824 */ /* 0x000fe200078e02ff */
[----:B------:R-:W-:Y:S01]  /*8af0*/  PRMT R20, RZ, 0x7610, R20 ;  /* 0x00007610ff147816 */ /* 0x000fe20000000014 */
[----:B------:R-:W-:Y:S01]  /*8b00*/  IMAD R9, R9, 0x26, RZ ;  /* 0x0000002609097824 */ /* 0x000fe200078e02ff */
[----:B------:R-:W-:-:S03]  /*8b10*/  PRMT R29, RZ, 0x7610, R29 ;  /* 0x00007610ff1d7816 */ /* 0x000fc6000000001d */
[----:B------:R-:W-:-:S05]  /*8b20*/  IMAD.WIDE R8, R9, 0x2, R2 ;  /* 0x0000000209087825 */ /* 0x000fca00078e0202 */
[----:B------:R-:W4:Y:S04]  /*8b30*/  @P3 LDG.E.U16 R29, [R8.64] ;  /* 0x00000004081d3981 */ /* 0x000f28000c1e1500 */
[----:B--2---:R-:W-:Y:S04]  /*8b40*/  STL [R1+0xfbc], R27 ;  /* 0x000fbc1b01007387 */ /* 0x004fe80000100800 */
[----:B------:R-:W-:Y:S04]  /*8b50*/  STL [R1+0xfc0], R27 ;  /* 0x000fc01b01007387 */ /* 0x000fe80000100800 */
[----:B------:R-:W-:Y:S04]  /*8b60*/  STL [R1+0xfc4], R27 ;  /* 0x000fc41b01007387 */ /* 0x000fe80000100800 */
[----:B------:R-:W-:Y:S04]  /*8b70*/  STL [R1+0xfc8], R27 ;  /* 0x000fc81b01007387 */ /* 0x000fe80000100800 */
[----:B------:R-:W-:Y:S04]  /*8b80*/  STL [R1+0xfcc], R27 ;  /* 0x000fcc1b01007387 */ /* 0x000fe80000100800 */
[----:B------:R-:W-:Y:S04]  /*8b90*/  STL [R1+0xfd0], R27 ;  /* 0x000fd01b01007387 */ /* 0x000fe80000100800 */
[----:B------:R-:W-:Y:S04]  /*8ba0*/  STL [R1+0xfd4], R27 ;  /* 0x000fd41b01007387 */ /* 0x000fe80000100800 */
[----:B------:R0:W-:Y:S02]  /*8bb0*/  STL [R1+0xc], R7 ;  /* 0x00000c0701007387 */ /* 0x0001e40000100800 */
[----:B0-----:R-:W-:-:S04]  /*8bc0*/  IMAD.MOV.U32 R7, RZ, RZ, c[0x0][0x188] ;  /* 0x00006200ff077624 */ /* 0x001fc800078e00ff */
[----:B------:R-:W-:-:S04]  /*8bd0*/  IMAD R7, R7, 0x24, RZ ;  /* 0x0000002407077824 */ /* 0x000fc800078e02ff */
[----:B------:R-:W-:-:S05]  /*8be0*/  IMAD.WIDE R4, R7, 0x2, R2 ;  /* 0x0000000207047825 */ /* 0x000fca00078e0202 */
[----:B------:R0:W2:Y:S01]  /*8bf0*/  @P1 LDG.E.U16 R21, [R4.64] ;  /* 0x0000000404151981 */ /* 0x0000a2000c1e1500 */
[----:B------:R-:W-:-:S05]  /*8c00*/  IMAD.WIDE R6, R6, 0x2, R2 ;  /* 0x0000000206067825 */ /* 0x000fca00078e0202 */
[----:B------:R-:W4:Y:S01]  /*8c10*/  @P2 LDG.E.U16 R20, [R6.64] ;  /* 0x0000000406142981 */ /* 0x000f22000c1e1500 */
[----:B------:R-:W-:Y:S01]  /*8c20*/  ISETP.GT.AND P0, PT, R0, 0x27, PT ;  /* 0x000000270000780c */ /* 0x000fe20003f04270 */
[----:B0-----:R-:W-:Y:S01]  /*8c30*/  IMAD.MOV.U32 R5, RZ, RZ, c[0x0][0x188] ;  /* 0x00006200ff057624 */ /* 0x001fe200078e00ff */
[----:B---3--:R-:W-:-:S03]  /*8c40*/  PRMT R14, RZ, 0x7610, R14 ;  /* 0x00007610ff0e7816 */ /* 0x008fc6000000000e */
[----:B------:R-:W-:-:S04]  /*8c50*/  IMAD R5, R5, 0x27, RZ ;  /* 0x0000002705057824 */ /* 0x000fc800078e02ff */
[----:B------:R-:W-:-:S05]  /*8c60*/  IMAD.WIDE R4, R5, 0x2, R2 ;  /* 0x0000000205047825 */ /* 0x000fca00078e0202 */
[----:B------:R-:W3:Y:S04]  /*8c70*/  @P0 LDG.E.U16 R14, [R4.64] ;  /* 0x00000004040e0981 */ /* 0x000ee8000c1e1500 */
[----:B--2---:R0:W-:Y:S04]  /*8c80*/  STL [R1+0xa0], R21 ;  /* 0x0000a01501007387 */ /* 0x0041e80000100800 */
[----:B0-----:R-:W2:Y:S04]  /*8c90*/  LDL.LU R21, [R1+0x1044] ;  /* 0x0010440001157983 */ /* 0x001ea80000300800 */
[----:B----4-:R0:W-:Y:S04]  /*8ca0*/  STL [R1+0xe0], R20 ;  /* 0x0000e01401007387 */ /* 0x0101e80000100800 */
[----:B0-----:R-:W4:Y:S04]  /*8cb0*/  LDL.LU R20, [R1+0x1040] ;  /* 0x0010400001147983 */ /* 0x001f280000300800 */
[----:B------:R0:W-:Y:S04]  /*8cc0*/  STL [R1+0xf8], R29 ;  /* 0x0000f81d01007387 */ /* 0x0001e80000100800 */
[----:B0-----:R-:W4:Y:S01]  /*8cd0*/  LDL.LU R29, [R1+0x103c] ;  /* 0x00103c00011d7983 */ /* 0x001f220000300800 */
[----:B------:R-:W-:Y:S01]  /*8ce0*/  ISETP.GT.AND P4, PT, R0, 0x28, PT ;  /* 0x000000280000780c */ /* 0x000fe20003f84270 */
[----:B------:R-:W-:-:S02]  /*8cf0*/  IMAD.MOV.U32 R7, RZ, RZ, c[0x0][0x188] ;  /* 0x00006200ff077624 */ /* 0x000fc400078e00ff */
[----:B---3--:R0:W-:Y:S02]  /*8d00*/  STL [R1+0x114], R14 ;  /* 0x0001140e01007387 */ /* 0x0081e40000100800 */
[----:B------:R-:W-:Y:S01]  /*8d10*/  IMAD R7, R7, 0x28, RZ ;  /* 0x0000002807077824 */ /* 0x000fe200078e02ff */
[----:B------:R-:W-:Y:S01]  /*8d20*/  PRMT R12, RZ, 0x7610, R12 ;  /* 0x00007610ff0c7816 */ /* 0x000fe2000000000c */
[----:B------:R-:W-:Y:S01]  /*8d30*/  IMAD.MOV.U32 R5, RZ, RZ, c[0x0][0x188] ;  /* 0x00006200ff057624 */ /* 0x000fe200078e00ff */
[----:B------:R-:W-:Y:S01]  /*8d40*/  ISETP.GT.AND P1, PT, R0, 0x29, PT ;  /* 0x000000290000780c */ /* 0x000fe20003f24270 */
[----:B------:R-:W-:-:S04]  /*8d50*/  IMAD.WIDE R6, R7, 0x2, R2 ;  /* 0x0000000207067825 */ /* 0x000fc800078e0202 */
[----:B0-----:R-:W-:Y:S01]  /*8d60*/  IMAD.MOV.U32 R14, RZ, RZ, c[0x0][0x188] ;  /* 0x00006200ff0e7624 */ /* 0x001fe200078e00ff */
[----:B------:R0:W3:Y:S03]  /*8d70*/  @P4 LDG.E.U16 R12, [R6.64] ;  /* 0x00000004060c4981 */ /* 0x0000e6000c1e1500 */
[----:B------:R-:W-:Y:S02]  /*8d80*/  IMAD R14, R14, 0x2a, RZ ;  /* 0x0000002a0e0e7824 */ /* 0x000fe400078e02ff */
[----:B------:R-:W-:Y:S01]  /*8d90*/  IMAD R5, R5, 0x29, RZ ;  /* 0x0000002905057824 */ /* 0x000fe200078e02ff */
[----:B------:R-:W-:Y:S01]  /*8da0*/  ISETP.GT.AND P0, PT, R0, 0x30, PT ;  /* 0x000000300000780c */ /* 0x000fe20003f04270 */
[----:B0-----:R-:W-:-:S04]  /*8db0*/  IMAD.WIDE R6, R14, 0x2, R2 ;  /* 0x000000020e067825 */ /* 0x001fc800078e0202 */
[----:B------:R-:W-:Y:S02]  /*8dc0*/  IMAD.MOV.U32 R14, RZ, RZ, c[0x0][0x188] ;  /* 0x00006200ff0e7624 */ /* 0x000fe400078e00ff */
[----:B------:R-:W-:-:S04]  /*8dd0*/  IMAD.WIDE R4, R5, 0x2, R2 ;  /* 0x0000000205047825 */ /* 0x000fc800078e0202 */
[----:B------:R-:W-:Y:S01]  /*8de0*/  IMAD R14, R14, 0x30, RZ ;  /* 0x000000300e0e7824 */ /* 0x000fe200078e02ff */
[----:B------:R-:W-:Y:S02]  /*8df0*/  PRMT R11, RZ, 0x7610, R11 ;  /* 0x00007610ff0b7816 */ /* 0x000fe4000000000b */
[----:B------:R-:W-:Y:S02]  /*8e00*/  ISETP.GT.AND P2, PT, R0, 0x2a, PT ;  /* 0x0000002a0000780c */ /* 0x000fe40003f44270 */
[----:B------:R-:W-:Y:S02]  /*8e10*/  PRMT R10, RZ, 0x7610, R10 ;  /* 0x00007610ff0a7816 */ /* 0x000fe4000000000a */
[----:B------:R-:W-:Y:S02]  /*8e20*/  PRMT R15, RZ, 0x7610, R15 ;  /* 0x00007610ff0f7816 */ /* 0x000fe4000000000f */
[----:B--2---:R-:W-:-:S06]  /*8e30*/  PRMT R21, RZ, 0x7610, R21 ;  /* 0x00007610ff157816 */ /* 0x004fcc0000000015 */
[----:B------:R0:W2:Y:S01]  /*8e40*/  @P1 LDG.E.U16 R21, [R4.64] ;  /* 0x0000000404151981 */ /* 0x0000a2000c1e1500 */
[----:B------:R-:W-:Y:S01]  /*8e50*/  ISETP.GT.AND P1, PT, R0, 0x38, PT ;  /* 0x000000380000780c */ /* 0x000fe20003f24270 */
[----:B0-----:R-:W-:-:S04]  /*8e60*/  IMAD.WIDE R4, R14, 0x2, R2 ;  /* 0x000000020e047825 */ /* 0x001fc800078e0202 */
[----:B------:R-:W-:Y:S01]  /*8e70*/  IMAD.MOV.U32 R14, RZ, RZ, c[0x0][0x188] ;  /* 0x00006200ff0e7624 */ /* 0x000fe200078e00ff */
[----:B------:R0:W2:Y:S03]  /*8e80*/  @P0 LDG.E.U16 R11, [R4.64] ;  /* 0x00000004040b0981 */ /* 0x0000a6000c1e1500 */
[----:B------:R-:W-:Y:S01]  /*8e90*/  IMAD R14, R14, 0x38, RZ ;  /* 0x000000380e0e7824 */ /* 0x000fe200078e02ff */
[----:B------:R-:W-:-:S03]  /*8ea0*/  ISETP.GT.AND P0, PT, R0, 0x2b, PT ;  /* 0x0000002b0000780c */ /* 0x000fc60003f04270 */
[----:B0-----:R-:W-:-:S04]  /*8eb0*/  IMAD.WIDE R4, R14, 0x2, R2 ;  /* 0x000000020e047825 */ /* 0x001fc800078e0202 */
[----:B------:R-:W-:Y:S01]  /*8ec0*/  IMAD.MOV.U32 R14, RZ, RZ, c[0x0][0x188] ;  /* 0x00006200ff0e7624 */ /* 0x000fe200078e00ff */
[----:B------:R0:W2:Y:S03]  /*8ed0*/  @P1 LDG.E.U16 R10, [R4.64] ;  /* 0x00000004040a1981 */ /* 0x0000a6000c1e1500 */
[----:B------:R-:W-:Y:S01]  /*8ee0*/  IMAD R14, R14, 0x2b, RZ ;  /* 0x0000002b0e0e7824 */ /* 0x000fe200078e02ff */
[----:B----4-:R-:W-:Y:S02]  /*8ef0*/  PRMT R20, RZ, 0x7610, R20 ;  /* 0x00007610ff147816 */ /* 0x010fe40000000014 */
[----:B------:R-:W-:Y:S02]  /*8f00*/  ISETP.GT.AND P1, PT, R0, 0x2c, PT ;  /* 0x0000002c0000780c */ /* 0x000fe40003f24270 */
[----:B------:R-:W-:Y:S01]  /*8f10*/  PRMT R29, RZ, 0x7610, R29 ;  /* 0x00007610ff1d7816 */ /* 0x000fe2000000001d */
[----:B0-----:R-:W-:Y:S01]  /*8f20*/  IMAD.WIDE R4, R14, 0x2, R2 ;  /* 0x000000020e047825 */ /* 0x001fe200078e0202 */
[----:B------:R-:W4:Y:S03]  /*8f30*/  @P2 LDG.E.U16 R20, [R6.64] ;  /* 0x0000000406142981 */ /* 0x000f26000c1e1500 */
[----:B------:R-:W-:Y:S01]  /*8f40*/  IMAD.MOV.U32 R14, RZ, RZ, c[0x0][0x188] ;  /* 0x00006200ff0e7624 */ /* 0x000fe200078e00ff */
[----:B------:R0:W2:Y:S03]  /*8f50*/  @P0 LDG.E.U16 R29, [R4.64] ;  /* 0x00000004041d0981 */ /* 0x0000a6000c1e1500 */
[----:B------:R-:W-:-:S04]  /*8f60*/  IMAD R14, R14, 0x2c, RZ ;  /* 0x0000002c0e0e7824 */ /* 0x000fc800078e02ff */
[----:B0-----:R-:W-:-:S05]  /*8f70*/  IMAD.WIDE R4, R14, 0x2, R2 ;  /* 0x000000020e047825 */ /* 0x001fca00078e0202 */
[----:B------:R-:W3:Y:S04]  /*8f80*/  @P1 LDG.E.U16 R15, [R4.64] ;  /* 0x00000004040f1981 */ /* 0x000ee8000c1e1500 */
[----:B----4-:R-:W-:Y:S04]  /*8f90*/  STL [R1+0xfb8], R20 ;  /* 0x000fb81401007387 */ /* 0x010fe80000100800 */
[----:B--2---:R-:W-:Y:S04]  /*8fa0*/  STL [R1+0xf98], R29 ;  /* 0x000f981d01007387 */ /* 0x004fe80000100800 */
[----:B------:R-:W-:Y:S04]  /*8fb0*/  STL [R1+0xf9c], R29 ;  /* 0x000f9c1d01007387 */ /* 0x000fe80000100800 */
[----:B------:R-:W-:Y:S04]  /*8fc0*/  STL [R1+0xfa0], R29 ;  /* 0x000fa01d01007387 */ /* 0x000fe80000100800 */
[----:B------:R-:W-:Y:S04]  /*8fd0*/  STL [R1+0xfa4], R29 ;  /* 0x000fa41d01007387 */ /* 0x000fe80000100800 */
[----:B------:R-:W-:Y:S04]  /*8fe0*/  STL [R1+0xfa8], R29 ;  /* 0x000fa81d01007387 */ /* 0x000fe80000100800 */
[----:B------:R-:W-:Y:S04]  /*8ff0*/  STL [R1+0xfac], R29 ;  /* 0x000fac1d01007387 */ /* 0x000fe80000100800 */
[----:B------:R-:W-:Y:S04]  /*9000*/  STL [R1+0xfb0], R29 ;  /* 0x000fb01d01007387 */ /* 0x000fe80000100800 */
[----:B---3--:R0:W-:Y:S04]  /*9010*/  STL [R1+0x80], R15 ;  /* 0x0000800f01007387 */ /* 0x0081e80000100800 */
[----:B0-----:R-:W2:Y:S01]  /*9020*/  LDL.LU R15, [R1+0x1038] ;  /* 0x00103800010f7983 */ /* 0x001ea20000300800 */
[----:B------:R-:W-:Y:S01]  /*9030*/  ISETP.GT.AND P0, PT, R0, 0x2d, PT ;  /* 0x0000002d0000780c */ /* 0x000fe20003f04270 */
[----:B------:R-:W-:-:S04]  /*9040*/  IMAD.MOV.U32 R14, RZ, RZ, c[0x0][0x188] ;  /* 0x00006200ff0e7624 */ /* 0x000fc800078e00ff */
[----:B------:R-:W-:-:S04]  /*9050*/  IMAD R14, R14, 0x2d, RZ ;  /* 0x0000002d0e0e7824 */ /* 0x000fc800078e02ff */
[----:B------:R-:W-:Y:S01]  /*9060*/  IMAD.WIDE R4, R14, 0x2, R2 ;  /* 0x000000020e047825 */ /* 0x000fe200078e0202 */
[----:B--2---:R-:W-:-:S06]  /*9070*/  PRMT R15, RZ, 0x7610, R15 ;  /* 0x00007610ff0f7816 */ /* 0x004fcc000000000f */
[----:B------:R0:W2:Y:S01]  /*9080*/  @P0 LDG.E.U16 R15, [R4.64] ;  /* 0x00000004040f0981 */ /* 0x0000a2000c1e1500 */
[----:B------:R-:W-:Y:S01]  /*9090*/  IMAD.MOV.U32 R14, RZ, RZ, c[0x0][0x188] ;  /* 0x00006200ff0e7624 */ /* 0x000fe200078e00ff */
[----:B------:R-:W-:-:S03]  /*90a0*/  ISETP.GT.AND P1, PT, R0, 0x2e, PT ;  /* 0x0000002e0000780c */ /* 0x000fc60003f24270 */
[----:B------:R-:W-:Y:S01]  /*90b0*/  IMAD R14, R14, 0x2e, RZ ;  /* 0x0000002e0e0e7824 */ /* 0x000fe200078e02ff */
[----:B------:R-:W-:-:S03]  /*90c0*/  PRMT R29, RZ, 0x7610, R29 ;  /* 0x00007610ff1d7816 */ /* 0x000fc6000000001d */
[----:B0-----:R-:W-:Y:S01]  /*90d0*/  IMAD.WIDE R4, R14, 0x2, R2 ;  /* 0x000000020e047825 */ /* 0x001fe200078e0202 */
[----:B--2---:R0:W-:Y:S03]  /*90e0*/  STL [R1+0xc0], R15 ;  /* 0x0000c00f01007387 */ /* 0x0041e60000100800 */
[----:B------:R-:W-:Y:S01]  /*90f0*/  IMAD.MOV.U32 R14, RZ, RZ, c[0x0][0x188] ;  /* 0x00006200ff0e7624 */ /* 0x000fe200078e00ff */
[----:B------:R-:W-:Y:S01]  /*9100*/  ISETP.GT.AND P0, PT, R0, 0x2f, PT ;  /* 0x0000002f0000780c */ /* 0x000fe20003f04270 */
[----:B------:R2:W3:Y:S04]  /*9110*/  @P1 LDG.E.U16 R29, [R4.64] ;  /* 0x00000004041d1981 */ /* 0x0004e8000c1e1500 */
[----:B0-----:R-:W4:Y:S01]  /*9120*/  LDL.LU R15, [R1+0x1034] ;  /* 0x00103400010f7983 */ /* 0x001f220000300800 */
[----:B------:R-:W-:-:S04]  /*9130*/  IMAD R14, R14, 0x2f, RZ ;  /* 0x0000002f0e0e7824 */ /* 0x000fc800078e02ff */
[----:B--2---:R-:W-:Y:S01]  /*9140*/  IMAD.WIDE R4, R14, 0x2, R2 ;  /* 0x000000020e047825 */ /* 0x004fe200078e0202 */
[----:B------:R-:W-:-:S03]  /*9150*/  ISETP.GT.AND P1, PT, R0, 0x31, PT ;  /* 0x000000310000780c */ /* 0x000fc60003f24270 */
[----:B------:R-:W-:-:S04]  /*9160*/  IMAD.MOV.U32 R14, RZ, RZ, c[0x0][0x188] ;  /* 0x00006200ff0e7624 */ /* 0x000fc800078e00ff */
[----:B------:R-:W-:Y:S01]  /*9170*/  IMAD R14, R14, 0x31, RZ ;  /* 0x000000310e0e7824 */ /* 0x000fe200078e02ff */
[----:B------:R-:W-:Y:S02]  /*9180*/  PRMT R9, RZ, 0x7610, R9 ;  /* 0x00007610ff097816 */ /* 0x000fe40000000009 */
[----:B------:R-:W-:Y:S02]  /*9190*/  PRMT R7, RZ, 0x7610, R7 ;  /* 0x00007610ff077816 */ /* 0x000fe40000000007 */
[----:B----4-:R-:W-:-:S06]  /*91a0*/  PRMT R15, RZ, 0x7610, R15 ;  /* 0x00007610ff0f7816 */ /* 0x010fcc000000000f */
[----:B------:R0:W2:Y:S01]  /*91b0*/  @P0 LDG.E.U16 R15, [R4.64] ;  /* 0x00000004040f0981 */ /* 0x0000a2000c1e1500 */
[----:B------:R-:W-:Y:S01]  /*91c0*/  ISETP.GT.AND P0, PT, R0, 0x32, PT ;  /* 0x000000320000780c */ /* 0x000fe20003f04270 */
[----:B0-----:R-:W-:-:S04]  /*91d0*/  IMAD.WIDE R4, R14, 0x2, R2 ;  /* 0x000000020e047825 */ /* 0x001fc800078e0202 */
[----:B------:R-:W-:Y:S01]  /*91e0*/  IMAD.MOV.U32 R14, RZ, RZ, c[0x0][0x188] ;  /* 0x00006200ff0e7624 */ /* 0x000fe200078e00ff */
[----:B------:R0:W4:Y:S03]  /*91f0*/  @P1 LDG.E.U16 R9, [R4.64] ;  /* 0x0000000404091981 */ /* 0x000126000c1e1500 */
[----:B------:R-:W-:-:S04]  /*9200*/  IMAD R14, R14, 0x32, RZ ;  /* 0x000000320e0e7824 */ /* 0x000fc800078e02ff */
[----:B0-----:R-:W-:-:S05]  /*9210*/  IMAD.WIDE R4, R14, 0x2, R2 ;  /* 0x000000020e047825 */ /* 0x001fca00078e0202 */
[----:B------:R0:W2:Y:S01]  /*9220*/  @P0 LDG.E.U16 R7, [R4.64] ;  /* 0x0000000404070981 */ /* 0x0000a2000c1e1500 */
[C---:B------:R-:W-:Y:S01]  /*9230*/  ISETP.GT.AND P1, PT, R0.reuse, 0x33, PT ;  /* 0x000000330000780c */ /* 0x040fe20003f24270 */
[----:B------:R-:W-:Y:S01]  /*9240*/  IMAD.MOV.U32 R14, RZ, RZ, c[0x0][0x188] ;  /* 0x00006200ff0e7624 */ /* 0x000fe200078e00ff */
[----:B------:R-:W-:-:S03]  /*9250*/  ISETP.GT.AND P0, PT, R0, 0x34, PT ;  /* 0x000000340000780c */ /* 0x000fc60003f04270 */
[----:B------:R-:W-:Y:S01]  /*9260*/  IMAD R14, R14, 0x33, RZ ;  /* 0x000000330e0e7824 */ /* 0x000fe200078e02ff */
[----:B0-----:R-:W-:Y:S02]  /*9270*/  PRMT R5, RZ, 0x7610, R5 ;  /* 0x00007610ff057816 */ /* 0x001fe40000000005 */
[----:B------:R-:W-:Y:S01]  /*9280*/  PRMT R28, RZ, 0x7610, R28 ;  /* 0x00007610ff1c7816 */ /* 0x000fe2000000001c */
[----:B--2---:R-:W-:Y:S04]  /*9290*/  STL [R1+0xfb4], R7 ;  /* 0x000fb40701007387 */ /* 0x004fe80000100800 */
[----:B------:R0:W-:Y:S04]  /*92a0*/  STL [R1+0xf0], R15 ;  /* 0x0000f00f01007387 */ /* 0x0001e80000100800 */
[----:B---3--:R2:W-:Y:S01]  /*92b0*/  STL [R1+0xe4], R29 ;  /* 0x0000e41d01007387 */ /* 0x0085e20000100800 */
[----:B0-----:R-:W-:-:S04]  /*92c0*/  IMAD.WIDE R14, R14, 0x2, R2 ;  /* 0x000000020e0e7825 */ /* 0x001fc800078e0202 */
[----:B--2---:R-:W-:Y:S01]  /*92d0*/  IMAD.MOV.U32 R29, RZ, RZ, c[0x0][0x188] ;  /* 0x00006200ff1d7624 */ /* 0x004fe200078e00ff */
[----:B------:R0:W2:Y:S03]  /*92e0*/  @P1 LDG.E.U16 R5, [R14.64] ;  /* 0x000000040e051981 */ /* 0x0000a6000c1e1500 */
[----:B------:R-:W-:-:S04]  /*92f0*/  IMAD R29, R29, 0x34, RZ ;  /* 0x000000341d1d7824 */ /* 0x000fc800078e02ff */
[----:B0-----:R-:W-:-:S05]  /*9300*/  IMAD.WIDE R14, R29, 0x2, R2 ;  /* 0x000000021d0e7825 */ /* 0x001fca00078e0202 */
[----:B------:R-:W3:Y:S04]  /*9310*/  @P0 LDG.E.U16 R28, [R14.64] ;  /* 0x000000040e1c0981 */ /* 0x000ee8000c1e1500 */
[----:B--2---:R-:W-:Y:S04]  /*9320*/  STL [R1+0xf94], R5 ;  /* 0x000f940501007387 */ /* 0x004fe80000100800 */
[----:B---3--:R0:W-:Y:S04]  /*9330*/  STL [R1], R28 ;  /* 0x0000001c01007387 */ /* 0x0081e80000100800 */
[----:B0-----:R-:W2:Y:S01]  /*9340*/  LDL.LU R28, [R1+0x1030] ;  /* 0x00103000011c7983 */ /* 0x001ea20000300800 */
[----:B------:R-:W-:Y:S01]  /*9350*/  ISETP.GT.AND P1, PT, R0, 0x35, PT ;  /* 0x000000350000780c */ /* 0x000fe20003f24270 */
[----:B------:R-:W-:-:S04]  /*9360*/  IMAD.MOV.U32 R29, RZ, RZ, c[0x0][0x188] ;  /* 0x00006200ff1d7624 */ /* 0x000fc800078e00ff */
[----:B------:R-:W-:-:S04]  /*9370*/  IMAD R29, R29, 0x35, RZ ;  /* 0x000000351d1d7824 */ /* 0x000fc800078e02ff */
[----:B------:R-:W-:Y:S01]  /*9380*/  IMAD.WIDE R14, R29, 0x2, R2 ;  /* 0x000000021d0e7825 */ /* 0x000fe200078e0202 */
[----:B--2---:R-:W-:-:S06]  /*9390*/  PRMT R28, RZ, 0x7610, R28 ;  /* 0x00007610ff1c7816 */ /* 0x004fcc000000001c */
[----:B------:R-:W2:Y:S01]  /*93a0*/  @P1 LDG.E.U16 R28, [R14.64] ;  /* 0x000000040e1c1981 */ /* 0x000ea2000c1e1500 */
[----:B------:R-:W-:Y:S01]  /*93b0*/  ISETP.GT.AND P0, PT, R0, 0x36, PT ;  /* 0x000000360000780c */ /* 0x000fe20003f04270 */
[----:B------:R-:W-:Y:S02]  /*93c0*/  IMAD.MOV.U32 R29, RZ, RZ, c[0x0][0x188] ;  /* 0x00006200ff1d7624 */ /* 0x000fe400078e00ff */
[----:B--2---:R0:W-:Y:S04]  /*93d0*/  STL [R1+0x94], R28 ;  /* 0x0000941c01007387 */ /* 0x0041e80000100800 */
[----:B0-----:R-:W2:Y:S01]  /*93e0*/  LDL.LU R28, [R1+0x102c] ;  /* 0x00102c00011c7983 */ /* 0x001ea20000300800 */
[----:B------:R-:W-:-:S04]  /*93f0*/  IMAD R29, R29, 0x36, RZ ;  /* 0x000000361d1d7824 */ /* 0x000fc800078e02ff */
[----:B------:R-:W-:Y:S01]  /*9400*/  IMAD.WIDE R14, R29, 0x2, R2 ;  /* 0x000000021d0e7825 */ /* 0x000fe200078e0202 */
[----:B--2---:R-:W-:-:S06]  /*9410*/  PRMT R28, RZ, 0x7610, R28 ;  /* 0x00007610ff1c7816 */ /* 0x004fcc000000001c */
[----:B------:R-:W2:Y:S01]  /*9420*/  @P0 LDG.E.U16 R28, [R14.64] ;  /* 0x000000040e1c0981 */ /* 0x000ea2000c1e1500 */
[----:B------:R-:W-:Y:S01]  /*9430*/  IMAD.MOV.U32 R29, RZ, RZ, c[0x0][0x188] ;  /* 0x00006200ff1d7624 */ /* 0x000fe200078e00ff */
[----:B------:R-:W-:-:S03]  /*9440*/  ISETP.GT.AND P1, PT, R0, 0x39, PT ;  /* 0x000000390000780c */ /* 0x000fc60003f24270 */
[----:B------:R-:W-:Y:S01]  /*9450*/  IMAD R29, R29, 0x39, RZ ;  /* 0x000000391d1d7824 */ /* 0x000fe200078e02ff */
[----:B------:R-:W-:Y:S01]  /*9460*/  ISETP.GT.AND P0, PT, R0, 0x37, PT ;  /* 0x000000370000780c */ /* 0x000fe20003f04270 */
[----:B--2---:R0:W-:Y:S04]  /*9470*/  STL [R1+0xd8], R28 ;  /* 0x0000d81c01007387 */ /* 0x0041e80000100800 */
[----:B0-----:R-:W2:Y:S01]  /*9480*/  LDL.LU R28, [R1+0x1028] ;  /* 0x00102800011c7983 */ /* 0x001ea20000300800 */
[----:B------:R-:W-:Y:S01]  /*9490*/  IMAD.WIDE R14, R29, 0x2, R2 ;  /* 0x000000021d0e7825 */ /* 0x000fe200078e0202 */
[----:B------:R-:W-:-:S03]  /*94a0*/  PRMT R8, RZ, 0x7610, R8 ;  /* 0x00007610ff087816 */ /* 0x000fc60000000008 */
[----:B------:R-:W-:-:S03]  /*94b0*/  IMAD.MOV.U32 R29, RZ, RZ, c[0x0][0x188] ;  /* 0x00006200ff1d7624 */ /* 0x000fc600078e00ff */
[----:B------:R0:W3:Y:S01]  /*94c0*/  @P1 LDG.E.U16 R8, [R14.64] ;  /* 0x000000040e081981 */ /* 0x0000e2000c1e1500 */
[----:B------:R-:W-:-:S04]  /*94d0*/  IMAD R29, R29, 0x37, RZ ;  /* 0x000000371d1d7824 */ /* 0x000fc800078e02ff */
[----:B0-----:R-:W-:Y:S01]  /*94e0*/  IMAD.WIDE R14, R29, 0x2, R2 ;  /* 0x000000021d0e7825 */ /* 0x001fe200078e0202 */
[----:B--2---:R-:W-:-:S06]  /*94f0*/  PRMT R28, RZ, 0x7610, R28 ;  /* 0x00007610ff1c7816 */ /* 0x004fcc000000001c */
[----:B------:R0:W2:Y:S01]  /*9500*/  @P0 LDG.E.U16 R28, [R14.64] ;  /* 0x000000040e1c0981 */ /* 0x0000a2000c1e1500 */
[----:B------:R-:W-:Y:S01]  /*9510*/  IMAD.MOV.U32 R29, RZ, RZ, c[0x0][0x188] ;  /* 0x00006200ff1d7624 */ /* 0x000fe200078e00ff */
[----:B------:R-:W-:-:S03]  /*9520*/  ISETP.GT.AND P1, PT, R0, 0x3a, PT ;  /* 0x0000003a0000780c */ /* 0x000fc60003f24270 */
[----:B------:R-:W-:Y:S01]  /*9530*/  IMAD R29, R29, 0x3a, RZ ;  /* 0x0000003a1d1d7824 */ /* 0x000fe200078e02ff */
[----:B------:R-:W-:-:S03]  /*9540*/  PRMT R6, RZ, 0x7610, R6 ;  /* 0x00007610ff067816 */ /* 0x000fc60000000006 */
[----:B0-----:R-:W-:Y:S01]  /*9550*/  IMAD.WIDE R14, R29, 0x2, R2 ;  /* 0x000000021d0e7825 */ /* 0x001fe200078e0202 */
[----:B------:R-:W-:-:S03]  /*9560*/  ISETP.GT.AND P0, PT, R0, 0x3b, PT ;  /* 0x0000003b0000780c */ /* 0x000fc60003f04270 */
[----:B------:R-:W-:Y:S02]  /*9570*/  IMAD.MOV.U32 R29, RZ, RZ, c[0x0][0x188] ;  /* 0x00006200ff1d7624 */ /* 0x000fe400078e00ff */
[----:B------:R0:W3:Y:S04]  /*9580*/  @P1 LDG.E.U16 R6, [R14.64] ;  /* 0x000000040e061981 */ /* 0x0000e8000c1e1500 */
[----:B--2---:R2:W-:Y:S04]  /*9590*/  STL [R1+0xdc], R28 ;  /* 0x0000dc1c01007387 */ /* 0x0045e80000100800 */
[----:B--2---:R-:W2:Y:S01]  /*95a0*/  LDL.LU R28, [R1+0x1024] ;  /* 0x00102400011c7983 */ /* 0x004ea20000300800 */
[----:B------:R-:W-:Y:S01]  /*95b0*/  IMAD R29, R29, 0x3b, RZ ;  /* 0x0000003b1d1d7824 */ /* 0x000fe200078e02ff */
[----:B------:R-:W-:-:S03]  /*95c0*/  ISETP.GT.AND P1, PT, R0, 0x3c, PT ;  /* 0x0000003c0000780c */ /* 0x000fc60003f24270 */
[----:B0-----:R-:W-:Y:S01]  /*95d0*/  IMAD.WIDE R14, R29, 0x2, R2 ;  /* 0x000000021d0e7825 */ /* 0x001fe200078e0202 */
[----:B------:R-:W-:-:S03]  /*95e0*/  PRMT R4, RZ, 0x7610, R4 ;  /* 0x00007610ff047816 */ /* 0x000fc60000000004 */
[----:B------:R-:W-:-:S03]  /*95f0*/  IMAD.MOV.U32 R29, RZ, RZ, c[0x0][0x188] ;  /* 0x00006200ff1d7624 */ /* 0x000fc600078e00ff */
[----:B------:R0:W3:Y:S01]  /*9600*/  @P0 LDG.E.U16 R4, [R14.64] ;  /* 0x000000040e040981 */ /* 0x0000e2000c1e1500 */
[----:B------:R-:W-:-:S04]  /*9610*/  IMAD R29, R29, 0x3c, RZ ;  /* 0x0000003c1d1d7824 */ /* 0x000fc800078e02ff */
[----:B0-----:R-:W-:Y:S01]  /*9620*/  IMAD.WIDE R14, R29, 0x2, R2 ;  /* 0x000000021d0e7825 */ /* 0x001fe200078e0202 */
[----:B--2---:R-:W-:-:S06]  /*9630*/  PRMT R28, RZ, 0x7610, R28 ;  /* 0x00007610ff1c7816 */ /* 0x004fcc000000001c */
[----:B------:R0:W2:Y:S01]  /*9640*/  @P1 LDG.E.U16 R28, [R14.64] ;  /* 0x000000040e1c1981 */ /* 0x0000a2000c1e1500 */
[----:B------:R-:W-:-:S03]  /*9650*/  ISETP.GT.AND P0, PT, R0, 0x3d, PT ;  /* 0x0000003d0000780c */ /* 0x000fc60003f04270 */
[----:B---3--:R-:W-:Y:S01]  /*9660*/  STL [R1+0xf90], R4 ;  /* 0x000f900401007387 */ /* 0x008fe20000100800 */
[----:B0-----:R-:W-:-:S03]  /*9670*/  IMAD.MOV.U32 R15, RZ, RZ, c[0x0][0x188] ;  /* 0x00006200ff0f7624 */ /* 0x001fc600078e00ff */
[----:B------:R-:W3:Y:S01]  /*9680*/  LDL R29, [R1+0x418] ;  /* 0x00041800011d7983 */ /* 0x000ee20000100800 */
[----:B------:R-:W-:-:S04]  /*9690*/  IMAD R15, R15, 0x3d, RZ ;  /* 0x0000003d0f0f7824 */ /* 0x000fc800078e02ff */
[----:B------:R-:W-:Y:S01]  /*96a0*/  IMAD.WIDE R14, R15, 0x2, R2 ;  /* 0x000000020f0e7825 */ /* 0x000fe200078e0202 */
[----:B--2---:R0:W-:Y:S02]  /*96b0*/  STL [R1+0xf84], R28 ;  /* 0x000f841c01007387 */ /* 0x0041e40000100800 */
[----:B0-----:R-:W-:-:S06]  /*96c0*/  PRMT R28, RZ, 0x7610, R28 ;  /* 0x00007610ff1c7816 */ /* 0x001fcc000000001c */
[----:B------:R0:W2:Y:S01]  /*96d0*/  @P0 LDG.E.U16 R28, [R14.64] ;  /* 0x000000040e1c0981 */ /* 0x0000a2000c1e1500 */
[----:B------:R-:W-:Y:S02]  /*96e0*/  ISETP.GT.AND P1, PT, R0, 0x3e, PT ;  /* 0x0000003e0000780c */ /* 0x000fe40003f24270 */
[----:B------:R-:W-:Y:S01]  /*96f0*/  PRMT R25, RZ, 0x7610, R25 ;  /* 0x00007610ff197816 */ /* 0x000fe20000000019 */
[----:B0-----:R-:W-:-:S04]  /*9700*/  IMAD.MOV.U32 R15, RZ, RZ, c[0x0][0x188] ;  /* 0x00006200ff0f7624 */ /* 0x001fc800078e00ff */
[----:B------:R-:W-:Y:S01]  /*9710*/  IMAD R15, R15, 0x3e, RZ ;  /* 0x0000003e0f0f7824 */ /* 0x000fe200078e02ff */
[----:B------:R-:W-:-:S03]  /*9720*/  ISETP.GT.AND P0, PT, R0, 0x3f, PT ;  /* 0x0000003f0000780c */ /* 0x000fc60003f04270 */
[----:B------:R-:W-:Y:S01]  /*9730*/  IMAD.WIDE R14, R15, 0x2, R2 ;  /* 0x000000020f0e7825 */ /* 0x000fe200078e0202 */
[----:B------:R-:W-:-:S04]  /*9740*/  PRMT R24, RZ, 0x7610, R24 ;  /* 0x00007610ff187816 */ /* 0x000fc80000000018 */
[----:B------:R0:W3:Y:S04]  /*9750*/  @P1 LDG.E.U16 R25, [R14.64] ;  /* 0x000000040e191981 */ /* 0x0000e8000c1e1500 */
[----:B--2---:R2:W-:Y:S02]  /*9760*/  STL [R1+0x7c], R28 ;  /* 0x00007c1c01007387 */ /* 0x0045e40000100800 */
[----:B--2---:R-:W-:-:S04]  /*9770*/  IMAD.MOV.U32 R28, RZ, RZ, c[0x0][0x188] ;  /* 0x00006200ff1c7624 */ /* 0x004fc800078e00ff */
[----:B------:R-:W-:-:S04]  /*9780*/  IMAD R28, R28, 0x3f, RZ ;  /* 0x0000003f1c1c7824 */ /* 0x000fc800078e02ff */
[----:B0-----:R-:W-:-:S05]  /*9790*/  IMAD.WIDE R14, R28, 0x2, R2 ;  /* 0x000000021c0e7825 */ /* 0x001fca00078e0202 */
[----:B------:R0:W2:Y:S04]  /*97a0*/  @P0 LDG.E.U16 R24, [R14.64] ;  /* 0x000000040e180981 */ /* 0x0000a8000c1e1500 */
[----:B---3--:R3:W-:Y:S04]  /*97b0*/  STL [R1+0xac], R25 ;  /* 0x0000ac1901007387 */ /* 0x0087e80000100800 */
[----:B---3--:R-:W3:Y:S04]  /*97c0*/  LDL.LU R25, [R1+0x1020] ;  /* 0x0010200001197983 */ /* 0x008ee80000300800 */
[----:B------:R-:W3:Y:S04]  /*97d0*/  LDL R28, [R1+0x56c] ;  /* 0x00056c00011c7983 */ /* 0x000ee80000100800 */
[----:B------:R1:W-:Y:S04]  /*97e0*/  STL [R1+0x60c], R2 ;  /* 0x00060c0201007387 */ /* 0x0003e80000100800 */
[----:B-1----:R-:W3:Y:S04]  /*97f0*/  LDL R2, [R1+0x4d8] ;  /* 0x0004d80001027983 */ /* 0x002ee80000100800 */
[----:B------:R-:W-:Y:S04]  /*9800*/  STL [R1+0x608], R3 ;  /* 0x0006080301007387 */ /* 0x000fe80000100800 */
[----:B0-----:R-:W0:Y:S01]  /*9810*/  S2R R15, SR_TID.X ;  /* 0x00000000000f7919 */ /* 0x001e220000002100 */
[----:B------:R-:W-:-:S03]  /*9820*/  PRMT R16, RZ, 0x7610, R16 ;  /* 0x00007610ff107816 */ /* 0x000fc60000000010 */
[----:B------:R-:W-:Y:S06]  /*9830*/  BAR.SYNC.DEFER_BLOCKING 0x0 ;  /* 0x0000000000007b1d */ /* 0x000fec0000010000 */
[----:B--2---:R1:W-:Y:S04]  /*9840*/  STL [R1+0xd0], R24 ;  /* 0x0000d01801007387 */ /* 0x0043e80000100800 */
[----:B-1----:R-:W2:Y:S01]  /*9850*/  LDL.LU R24, [R1+0x101c] ;  /* 0x00101c0001187983 */ /* 0x002ea20000300800 */
[----:B0-----:R-:W-:-:S04]  /*9860*/  LOP3.LUT R15, R15, 0x3f, RZ, 0xc0, !PT ;  /* 0x0000003f0f0f7812 */ /* 0x001fc800078ec0ff */
[----:B------:R-:W-:Y:S02]  /*9870*/  ISETP.GE.AND P0, PT, R15, R0, PT ;  /* 0x000000000f00720c */ /* 0x000fe40003f06270 */
[----:B---3--:R-:W-:-:S05]  /*9880*/  IADD3 R14, P1, R2, R25, RZ ;  /* 0x00000019020e7210 */ /* 0x008fca0007f3e0ff */
[----:B--2---:R-:W-:-:S06]  /*9890*/  IMAD.X R15, R29, 0x1, R24, P1 ;  /* 0x000000011d0f7824 */ /* 0x004fcc00008e0618 */
[----:B------:R-:W2:Y:S04]  /*98a0*/  @!P0 LDG.E.U16 R16, [R14.64] ;  /* 0x000000040e108981 */ /* 0x000ea8000c1e1500 */
[----:B------:R0:W-:Y:S04]  /*98b0*/  STL [R1+0x5e4], R0 ;  /* 0x0005e40001007387 */ /* 0x0001e80000100800 */
[----:B0-----:R-:W3:Y:S04]  /*98c0*/  LDL.LU R0, [R1+0x5ac] ;  /* 0x0005ac0001007983 */ /* 0x001ee80000300800 */
[----:B------:R-:W4:Y:S04]  /*98d0*/  LDL R29, [R1+0x5a4] ;  /* 0x0005a400011d7983 */ /* 0x000f280000100800 */
[----:B------:R-:W4:Y:S04]  /*98e0*/  LDL R2, [R1+0x554] ;  /* 0x0005540001027983 */ /* 0x000f280000100800 */
[----:B--2---:R0:W-:Y:S04]  /*98f0*/  STL [R1+0xcc], R16 ;  /* 0x0000cc1001007387 */ /* 0x0041e80000100800 */
[----:B0-----:R-:W2:Y:S01]  /*9900*/  LDL.LU R16, [R1+0x1018] ;  /* 0x0010180001107983 */ /* 0x001ea20000300800 */
[----:B---3--:R-:W-:-:S05]  /*9910*/  IADD3 R14, P1, R0, R25, RZ ;  /* 0x00000019000e7210 */ /* 0x008fca0007f3e0ff */
[----:B------:R-:W-:Y:S01]  /*9920*/  IMAD.X R15, R28, 0x1, R24, P1 ;  /* 0x000000011c0f7824 */ /* 0x000fe200008e0618 */
[----:B--2---:R-:W-:-:S06]  /*9930*/  PRMT R16, RZ, 0x7610, R16 ;  /* 0x00007610ff107816 */ /* 0x004fcc0000000010 */
[----:B------:R-:W2:Y:S04]  /*9940*/  @!P0 LDG.E.U16 R16, [R14.64] ;  /* 0x000000040e108981 */ /* 0x000ea8000c1e1500 */
[----:B------:R-:W-:Y:S04]  /*9950*/  STL [R1+0x610], R0 ;  /* 0x0006100001007387 */ /* 0x000fe80000100800 */
[----:B------:R0:W-:Y:S04]  /*9960*/  STL [R1+0xf8c], R0 ;  /* 0x000f8c0001007387 */ /* 0x0001e80000100800 */
[----:B------:R-:W3:Y:S04]  /*9970*/  LDL R28, [R1+0x4a8] ;  /* 0x0004a800011c7983 */ /* 0x000ee80000100800 */
[----:B0-----:R-:W3:Y:S04]  /*9980*/  LDL R0, [R1+0x4b4] ;  /* 0x0004b40001007983 */ /* 0x001ee80000100800 */
[----:B--2---:R0:W-:Y:S04]  /*9990*/  STL [R1+0xc8], R16 ;  /* 0x0000c81001007387 */ /* 0x0041e80000100800 */
[----:B0-----:R-:W2:Y:S04]  /*99a0*/  LDL.LU R16, [R1+0x1014] ;  /* 0x0010140001107983 */ /* 0x001ea80000300800 */
[----:B------:R-:W2:Y:S02]  /*99b0*/  LDL R15, [R1+0x4c8] ;  /* 0x0004c800010f7983 */ /* 0x000ea40000100800 */
[----:B--2---:R-:W-:-:S02]  /*99c0*/  IADD3 R14, P1, R15, R25, RZ ;  /* 0x000000190f0e7210 */ /* 0x004fc40007f3e0ff */
[----:B------:R-:W2:Y:S01]  /*99d0*/  LDL R15, [R1+0x414] ;  /* 0x00041400010f7983 */ /* 0x000ea20000100800 */
[----:B------:R-:W-:Y:S02]  /*99e0*/  PRMT R16, RZ, 0x7610, R16 ;  /* 0x00007610ff107816 */ /* 0x000fe40000000010 */
[----:B--2---:R-:W-:-:S05]  /*99f0*/  IMAD.X R15, R15, 0x1, R24, P1 ;  /* 0x000000010f0f7824 */ /* 0x004fca00008e0618 */
[----:B------:R-:W2:Y:S04]  /*9a00*/  @!P0 LDG.E.U16 R16, [R14.64] ;  /* 0x000000040e108981 */ /* 0x000ea8000c1e1500 */
[----:B--2---:R0:W-:Y:S04]  /*9a10*/  STL [R1+0xc4], R16 ;  /* 0x0000c41001007387 */ /* 0x0041e80000100800 */
[----:B0-----:R-:W2:Y:S01]  /*9a20*/  LDL.LU R16, [R1+0x1010] ;  /* 0x0010100001107983 */ /* 0x001ea20000300800 */
[----:B----4-:R-:W-:-:S05]  /*9a30*/  IADD3 R14, P1, R29, R25, RZ ;  /* 0x000000191d0e7210 */ /* 0x010fca0007f3e0ff */
[----:B------:R-:W-:Y:S02]  /*9a40*/  IMAD.X R15, R2, 0x1, R24, P1 ;  /* 0x00000001020f7824 */ /* 0x000fe400008e0618 */
[----:B------:R-:W4:Y:S01]  /*9a50*/  LDL R2, [R1+0x534] ;  /* 0x0005340001027983 */ /* 0x000f220000100800 */
[----:B--2---:R-:W-:-:S06]  /*9a60*/  PRMT R16, RZ, 0x7610, R16 ;  /* 0x00007610ff107816 */ /* 0x004fcc0000000010 */
[----:B------:R-:W2:Y:S04]  /*9a70*/  @!P0 LDG.E.U16 R16, [R14.64] ;  /* 0x000000040e108981 */ /* 0x000ea8000c1e1500 */
[----:B--2---:R0:W-:Y:S04]  /*9a80*/  STL [R1+0xa8], R16 ;  /* 0x0000a81001007387 */ /* 0x0041e80000100800 */
[----:B0-----:R-:W2:Y:S04]  /*9a90*/  LDL.LU R16, [R1+0x100c] ;  /* 0x00100c0001107983 */ /* 0x001ea80000300800 */
[----:B------:R-:W3:Y:S01]  /*9aa0*/  LDL R15, [R1+0x548] ;  /* 0x00054800010f7983 */ /* 0x000ee20000100800 */
[----:B--2---:R-:W-:-:S02]  /*9ab0*/  PRMT R16, RZ, 0x7610, R16 ;  /* 0x00007610ff107816 */ /* 0x004fc40000000010 */
[----:B---3--:R-:W-:-:S05]  /*9ac0*/  IADD3 R14, P1, R15, R25, RZ ;  /* 0x000000190f0e7210 */ /* 0x008fca0007f3e0ff */
[----:B------:R-:W-:-:S05]  /*9ad0*/  IMAD.X R15, R0, 0x1, R24, P1 ;  /* 0x00000001000f7824 */ /* 0x000fca00008e0618 */
[----:B------:R-:W2:Y:S04]  /*9ae0*/  @!P0 LDG.E.U16 R16, [R14.64] ;  /* 0x000000040e108981 */ /* 0x000ea8000c1e1500 */
[----:B--2---:R0:W-:Y:S04]  /*9af0*/  STL [R1+0xa4], R16 ;  /* 0x0000a41001007387 */ /* 0x0041e80000100800 */
[----:B0-----:R-:W2:Y:S04]  /*9b00*/  LDL.LU R16, [R1+0x1008] ;  /* 0x0010080001107983 */ /* 0x001ea80000300800 */
[----:B------:R-:W3:Y:S01]  /*9b10*/  LDL R15, [R1+0x404] ;  /* 0x00040400010f7983 */ /* 0x000ee20000100800 */
[----:B------:R-:W-:-:S02]  /*9b20*/  IADD3 R14, P1, R28, R25, RZ ;  /* 0x000000191c0e7210 */ /* 0x000fc40007f3e0ff */
[----:B--2---:R-:W-:-:S03]  /*9b30*/  PRMT R16, RZ, 0x7610, R16 ;  /* 0x00007610ff107816 */ /* 0x004fc60000000010 */
[----:B---3--:R-:W-:-:S05]  /*9b40*/  IMAD.X R15, R15, 0x1, R24, P1 ;  /* 0x000000010f0f7824 */ /* 0x008fca00008e0618 */
[----:B------:R-:W2:Y:S04]  /*9b50*/  @!P0 LDG.E.U16 R16, [R14.64] ;  /* 0x000000040e108981 */ /* 0x000ea8000c1e1500 */
[----:B--2---:R0:W-:Y:S04]  /*9b60*/  STL [R1+0x9c], R16 ;  /* 0x00009c1001007387 */ /* 0x0041e80000100800 */
[----:B0-----:R-:W2:Y:S04]  /*9b70*/  LDL.LU R16, [R1+0x1004] ;  /* 0x0010040001107983 */ /* 0x001ea80000300800 */
[----:B------:R-:W3:Y:S04]  /*9b80*/  LDL R15, [R1+0x594] ;  /* 0x00059400010f7983 */ /* 0x000ee80000100800 */
[----:B------:R-:W0:Y:S01]  /*9b90*/  S2R R29, SR_TID.X ;  /* 0x00000000001d7919 */ /* 0x000e220000002100 */
[----:B--2---:R-:W-:-:S02]  /*9ba0*/  PRMT R16, RZ, 0x7610, R16 ;  /* 0x00007610ff107816 */ /* 0x004fc40000000010 */
[----:B---3--:R-:W-:-:S05]  /*9bb0*/  IADD3 R14, P1, R15, R25, RZ ;  /* 0x000000190f0e7210 */ /* 0x008fca0007f3e0ff */
[----:B----4-:R-:W-:Y:S01]  /*9bc0*/  IMAD.X R15, R2, 0x1, R24, P1 ;  /* 0x00000001020f7824 */ /* 0x010fe200008e0618 */
[----:B0-----:R-:W-:Y:S01]  /*9bd0*/  LOP3.LUT R0, R29, 0x7f, RZ, 0xc0, !PT ;  /* 0x0000007f1d007812 */ /* 0x001fe200078ec0ff */
[----:B------:R-:W2:Y:S04]  /*9be0*/  LDL R2, [R1+0x51c] ;  /* 0x00051c0001027983 */ /* 0x000ea80000100800 */
[----:B------:R-:W3:Y:S01]  /*9bf0*/  @!P0 LDG.E.U16 R16, [R14.64] ;  /* 0x000000040e108981 */ /* 0x000ee2000c1e1500 */
[----:B------:R-:W-:-:S05]  /*9c00*/  IMAD.SHL.U32 R28, R0, 0x2, RZ ;  /* 0x00000002001c7824 */ /* 0x000fca00078e00ff */
[----:B------:R0:W-:Y:S04]  /*9c10*/  STS.U16 [R28], R13 ;  /* 0x0000000d1c007388 */ /* 0x0001e80000000400 */
[----:B0-----:R-:W4:Y:S04]  /*9c20*/  LDL R13, [R1+0x484] ;  /* 0x00048400010d7983 */ /* 0x001f280000100800 */
[----:B---3--:R0:W-:Y:S04]  /*9c30*/  STL [R1+0x98], R16 ;  /* 0x0000981001007387 */ /* 0x0081e80000100800 */
[----:B0-----:R-:W3:Y:S04]  /*9c40*/  LDL.LU R16, [R1+0x1000] ;  /* 0x0010000001107983 */ /* 0x001ee80000300800 */
[----:B------:R-:W2:Y:S04]  /*9c50*/  LDL R15, [R1+0x528] ;  /* 0x00052800010f7983 */ /* 0x000ea80000100800 */
[----:B---3--:R-:W-:Y:S01]  /*9c60*/  STL [R1+0xf88], R16 ;  /* 0x000f881001007387 */ /* 0x008fe20000100800 */
[----:B--2---:R-:W-:-:S03]  /*9c70*/  IADD3 R14, P1, R15, R25, RZ ;  /* 0x000000190f0e7210 */ /* 0x004fc60007f3e0ff */
[----:B------:R-:W2:Y:S01]  /*9c80*/  LDL R15, [R1+0x494] ;  /* 0x00049400010f7983 */ /* 0x000ea20000100800 */
[----:B------:R-:W-:Y:S01]  /*9c90*/  PRMT R17, RZ, 0x7610, R17 ;  /* 0x00007610ff117816 */ /* 0x000fe20000000011 */
[----:B--2---:R-:W-:-:S05]  /*9ca0*/  IMAD.X R15, R15, 0x1, R24, P1 ;  /* 0x000000010f0f7824 */ /* 0x004fca00008e0618 */
[----:B------:R-:W2:Y:S04]  /*9cb0*/  @!P0 LDG.E.U16 R17, [R14.64] ;  /* 0x000000040e118981 */ /* 0x000ea8000c1e1500 */
[----:B--2---:R0:W-:Y:S04]  /*9cc0*/  STL [R1+0x90], R17 ;  /* 0x0000901101007387 */ /* 0x0041e80000100800 */
[----:B0-----:R-:W2:Y:S04]  /*9cd0*/  LDL.LU R17, [R1+0xffc] ;  /* 0x000ffc0001117983 */ /* 0x001ea80000300800 */
[----:B------:R-:W3:Y:S01]  /*9ce0*/  LDL R15, [R1+0x3f0] ;  /* 0x0003f000010f7983 */ /* 0x000ee20000100800 */
[----:B----4-:R-:W-:-:S02]  /*9cf0*/  IADD3 R14, P1, R13, R25, RZ ;  /* 0x000000190d0e7210 */ /* 0x010fc40007f3e0ff */
[----:B------:R-:W-:Y:S01]  /*9d00*/  PRMT R22, RZ, 0x7610, R22 ;  /* 0x00007610ff167816 */ /* 0x000fe20000000016 */
[----:B------:R-:W4:Y:S02]  /*9d10*/  LDL R13, [R1+0x460] ;  /* 0x00046000010d7983 */ /* 0x000f240000100800 */
[----:B---3--:R-:W-:-:S05]  /*9d20*/  IMAD.X R15, R15, 0x1, R24, P1 ;  /* 0x000000010f0f7824 */ /* 0x008fca00008e0618 */
[----:B------:R-:W3:Y:S04]  /*9d30*/  @!P0 LDG.E.U16 R22, [R14.64] ;  /* 0x000000040e168981 */ /* 0x000ee8000c1e1500 */
[----:B---3--:R0:W-:Y:S04]  /*9d40*/  STL [R1+0x8c], R22 ;  /* 0x00008c1601007387 */ /* 0x0081e80000100800 */
[----:B0-----:R-:W3:Y:S04]  /*9d50*/  LDL.LU R22, [R1+0xff8] ;  /* 0x000ff80001167983 */ /* 0x001ee80000300800 */
[----:B------:R-:W2:Y:S01]  /*9d60*/  LDL R15, [R1+0x588] ;  /* 0x00058800010f7983 */ /* 0x000ea20000100800 */
[----:B---3--:R-:W-:-:S02]  /*9d70*/  PRMT R22, RZ, 0x7610, R22 ;  /* 0x00007610ff167816 */ /* 0x008fc40000000016 */
[----:B--2---:R-:W-:-:S05]  /*9d80*/  IADD3 R14, P1, R15, R25, RZ ;  /* 0x000000190f0e7210 */ /* 0x004fca0007f3e0ff */
[----:B------:R-:W-:Y:S02]  /*9d90*/  IMAD.X R15, R2, 0x1, R24, P1 ;  /* 0x00000001020f7824 */ /* 0x000fe400008e0618 */
[----:B------:R-:W2:Y:S04]  /*9da0*/  LDL.LU R2, [R1+0x8] ;  /* 0x0000080001027983 */ /* 0x000ea80000300800 */
[----:B------:R-:W3:Y:S04]  /*9db0*/  @!P0 LDG.E.U16 R22, [R14.64] ;  /* 0x000000040e168981 */ /* 0x000ee8000c1e1500 */
[----:B---3--:R0:W-:Y:S04]  /*9dc0*/  STL [R1+0x88], R22 ;  /* 0x0000881601007387 */ /* 0x0081e80000100800 */
[----:B0-----:R-:W3:Y:S04]  /*9dd0*/  LDL.LU R22, [R1+0xff4] ;  /* 0x000ff40001167983 */ /* 0x001ee80000300800 */
[----:B------:R-:W2:Y:S02]  /*9de0*/  LDL R15, [R1+0x510] ;  /* 0x00051000010f7983 */ /* 0x000ea40000100800 */
[----:B--2---:R-:W-:-:S02]  /*9df0*/  IADD3 R14, P1, R15, R25, RZ ;  /* 0x000000190f0e7210 */ /* 0x004fc40007f3e0ff */
[----:B------:R-:W2:Y:S01]  /*9e00*/  LDL R15, [R1+0x46c] ;  /* 0x00046c00010f7983 */ /* 0x000ea20000100800 */
[----:B---3--:R-:W-:Y:S02]  /*9e10*/  PRMT R22, RZ, 0x7610, R22 ;  /* 0x00007610ff167816 */ /* 0x008fe40000000016 */
[----:B--2---:R-:W-:-:S05]  /*9e20*/  IMAD.X R15, R15, 0x1, R24, P1 ;  /* 0x000000010f0f7824 */ /* 0x004fca00008e0618 */
[----:B------:R-:W2:Y:S04]  /*9e30*/  @!P0 LDG.E.U16 R22, [R14.64] ;  /* 0x000000040e168981 */ /* 0x000ea8000c1e1500 */
[----:B------:R-:W-:Y:S04]  /*9e40*/  STS.U16 [R28+0x800], R16 ;  /* 0x000800101c007388 */ /* 0x000fe80000000400 */
[----:B------:R-:W-:Y:S04]  /*9e50*/  STS.U16 [R28+0x1000], R17 ;  /* 0x001000111c007388 */ /* 0x000fe80000000400 */
[----:B------:R-:W-:Y:S04]  /*9e60*/  STS.U16 [R28+0x1800], R18 ;  /* 0x001800121c007388 */ /* 0x000fe80000000400 */
[----:B------:R-:W-:Y:S04]  /*9e70*/  STS.U16 [R28+0x2000], R19 ;  /* 0x002000131c007388 */ /* 0x000fe80000000400 */
[----:B------:R4:W-:Y:S02]  /*9e80*/  STS.U16 [R28+0x2800], R12 ;  /* 0x0028000c1c007388 */ /* 0x0009e40000000400 */
[----:B----4-:R-:W-:-:S02]  /*9e90*/  IADD3 R12, P1, R13, R25, RZ ;  /* 0x000000190d0c7210 */ /* 0x010fc40007f3e0ff */
[----:B--2---:R0:W-:Y:S04]  /*9ea0*/  STL [R1+0x84], R22 ;  /* 0x0000841601007387 */ /* 0x0041e80000100800 */
[----:B0-----:R-:W2:Y:S04]  /*9eb0*/  LDL.LU R22, [R1+0xff0] ;  /* 0x000ff00001167983 */ /* 0x001ea80000300800 */
[----:B------:R-:W3:Y:S04]  /*9ec0*/  LDL.LU R14, [R1+0x14] ;  /* 0x00001400010e7983 */ /* 0x000ee80000300800 */
[----:B------:R-:W4:Y:S01]  /*9ed0*/  LDL R13, [R1+0x3dc] ;  /* 0x0003dc00010d7983 */ /* 0x000f220000100800 */
[----:B------:R-:W-:Y:S01]  /*9ee0*/  PRMT R15, RZ, 0x7610, R15 ;  /* 0x00007610ff0f7816 */ /* 0x000fe2000000000f */
[----:B----4-:R-:W-:-:S05]  /*9ef0*/  IMAD.X R13, R13, 0x1, R24, P1 ;  /* 0x000000010d0d7824 */ /* 0x010fca00008e0618 */
[----:B------:R0:W4:Y:S04]  /*9f00*/  @!P0 LDG.E.U16 R15, [R12.64] ;  /* 0x000000040c0f8981 */ /* 0x000128000c1e1500 */
[----:B0-----:R-:W2:Y:S04]  /*9f10*/  LDL R13, [R1+0x580] ;  /* 0x00058000010d7983 */ /* 0x001ea80000100800 */
[----:B----4-:R-:W-:Y:S01]  /*9f20*/  STL [R1+0x78], R15 ;  /* 0x0000780f01007387 */ /* 0x010fe20000100800 */
[----:B--2---:R-:W-:-:S03]  /*9f30*/  IADD3 R12, P1, R13, R25, RZ ;  /* 0x000000190d0c7210 */ /* 0x004fc60007f3e0ff */
[----:B------:R-:W2:Y:S01]  /*9f40*/  LDL R13, [R1+0x500] ;  /* 0x00050000010d7983 */ /* 0x000ea20000100800 */
[----:B------:R-:W-:-:S03]  /*9f50*/  PRMT R22, RZ, 0x7610, R22 ;  /* 0x00007610ff167816 */ /* 0x000fc60000000016 */
[----:B------:R0:W-:Y:S04]  /*9f60*/  STS.U16 [R28+0x3000], R11 ;  /* 0x0030000b1c007388 */ /* 0x0001e80000000400 */
[----:B0-----:R-:W4:Y:S01]  /*9f70*/  LDL R11, [R1+0x4f8] ;  /* 0x0004f800010b7983 */ /* 0x001f220000100800 */
[----:B--2---:R-:W-:-:S05]  /*9f80*/  IMAD.X R13, R13, 0x1, R24, P1 ;  /* 0x000000010d0d7824 */ /* 0x004fca00008e0618 */
[----:B------:R0:W2:Y:S02]  /*9f90*/  @!P0 LDG.E.U16 R22, [R12.64] ;  /* 0x000000040c168981 */ /* 0x0000a4000c1e1500 */
[----:B0-----:R-:W-:-:S05]  /*9fa0*/  IMAD.SHL.U32 R13, R0, 0x2, RZ ;  /* 0x00000002000d7824 */ /* 0x001fca00078e00ff */
[----:B------:R4:W-:Y:S02]  /*9fb0*/  STS.U16 [R13+0x3800], R10 ;  /* 0x0038000a0d007388 */ /* 0x0009e40000000400 */
[----:B----4-:R-:W-:Y:S02]  /*9fc0*/  IADD3 R10, P1, R11, R25, RZ ;  /* 0x000000190b0a7210 */ /* 0x010fe40007f3e0ff */
[----:B--2---:R0:W-:Y:S04]  /*9fd0*/  STL [R1+0x74], R22 ;  /* 0x0000741601007387 */ /* 0x0041e80000100800 */
[----:B0-----:R-:W2:Y:S04]  /*9fe0*/  LDL.LU R22, [R1+0xfec] ;  /* 0x000fec0001167983 */ /* 0x001ea80000300800 */
[----:B------:R-:W4:Y:S01]  /*9ff0*/  LDL R11, [R1+0x448] ;  /* 0x00044800010b7983 */ /* 0x000f220000100800 */
[----:B--2---:R-:W-:Y:S01]  /*a000*/  PRMT R22, RZ, 0x7610, R22 ;  /* 0x00007610ff167816 */ /* 0x004fe20000000016 */
[----:B----4-:R-:W-:-:S05]  /*a010*/  IMAD.X R11, R11, 0x1, R24, P1 ;  /* 0x000000010b0b7824 */ /* 0x010fca00008e0618 */
[----:B------:R-:W2:Y:S04]  /*a020*/  @!P0 LDG.E.U16 R22, [R10.64] ;  /* 0x000000040a168981 */ /* 0x000ea8000c1e1500 */
[----:B--2---:R0:W-:Y:S04]  /*a030*/  STL [R1+0x70], R22 ;  /* 0x0000701601007387 */ /* 0x0041e80000100800 */
[----:B0-----:R-:W2:Y:S04]  /*a040*/  LDL.LU R22, [R1+0xfe8] ;  /* 0x000fe80001167983 */ /* 0x001ea80000300800 */
[----:B------:R-:W4:Y:S02]  /*a050*/  LDL R11, [R1+0x438] ;  /* 0x00043800010b7983 */ /* 0x000f240000100800 */
[----:B----4-:R-:W-:-:S02]  /*a060*/  IADD3 R10, P1, R11, R25, RZ ;  /* 0x000000190b0a7210 */ /* 0x010fc40007f3e0ff */
[----:B------:R-:W4:Y:S01]  /*a070*/  LDL R11, [R1+0x3c4] ;  /* 0x0003c400010b7983 */ /* 0x000f220000100800 */
[----:B--2---:R-:W-:-:S03]  /*a080*/  PRMT R22, RZ, 0x7610, R22 ;  /* 0x00007610ff167816 */ /* 0x004fc60000000016 */
[----:B------:R-:W0:Y:S01]  /*a090*/  S2R R15, SR_TID.X ;  /* 0x00000000000f7919 */ /* 0x000e220000002100 */
[----:B----4-:R-:W-:-:S05]  /*a0a0*/  IMAD.X R11, R11, 0x1, R24, P1 ;  /* 0x000000010b0b7824 */ /* 0x010fca00008e0618 */
[----:B------:R-:W2:Y:S01]  /*a0b0*/  @!P0 LDG.E.U16 R22, [R10.64] ;  /* 0x000000040a168981 */ /* 0x000ea2000c1e1500 */
[----:B0-----:R-:W-:-:S05]  /*a0c0*/  LOP3.LUT R15, R15, 0x7f, RZ, 0xc0, !PT ;  /* 0x0000007f0f0f7812 */ /* 0x001fca00078ec0ff */
[----:B------:R-:W-:-:S05]  /*a0d0*/  IMAD.SHL.U32 R15, R15, 0x2, RZ ;  /* 0x000000020f0f7824 */ /* 0x000fca00078e00ff */
[----:B------:R-:W-:-:S05]  /*a0e0*/  LOP3.LUT R15, R15, 0x10, RZ, 0x3c, !PT ;  /* 0x000000100f0f7812 */ /* 0x000fca00078e3cff */
[----:B---3--:R0:W-:Y:S04]  /*a0f0*/  STS.U16 [R15+0x100], R14 ;  /* 0x0001000e0f007388 */ /* 0x0081e80000000400 */
[----:B0-----:R-:W3:Y:S04]  /*a100*/  LDL R14, [R1+0x568] ;  /* 0x00056800010e7983 */ /* 0x001ee80000100800 */
[----:B--2---:R0:W-:Y:S04]  /*a110*/  STL [R1+0x6c], R22 ;  /* 0x00006c1601007387 */ /* 0x0041e80000100800 */
[----:B0-----:R-:W2:Y:S04]  /*a120*/  LDL.LU R22, [R1+0xfe4] ;  /* 0x000fe40001167983 */ /* 0x001ea80000300800 */
[----:B------:R-:W4:Y:S02]  /*a130*/  LDL R11, [R1+0x4e4] ;  /* 0x0004e400010b7983 */ /* 0x000f240000100800 */
[----:B----4-:R-:W-:-:S02]  /*a140*/  IADD3 R10, P1, R11, R25, RZ ;  /* 0x000000190b0a7210 */ /* 0x010fc40007f3e0ff */
[----:B------:R-:W4:Y:S01]  /*a150*/  LDL R11, [R1+0x42c] ;  /* 0x00042c00010b7983 */ /* 0x000f220000100800 */
[----:B--2---:R-:W-:Y:S02]  /*a160*/  PRMT R22, RZ, 0x7610, R22 ;  /* 0x00007610ff167816 */ /* 0x004fe40000000016 */
[----:B----4-:R-:W-:-:S05]  /*a170*/  IMAD.X R11, R11, 0x1, R24, P1 ;  /* 0x000000010b0b7824 */ /* 0x010fca00008e0618 */
[----:B------:R-:W2:Y:S04]  /*a180*/  @!P0 LDG.E.U16 R22, [R10.64] ;  /* 0x000000040a168981 */ /* 0x000ea8000c1e1500 */
[----:B------:R0:W-:Y:S04]  /*a190*/  STS.U16 [R15+0x900], R2 ;  /* 0x000900020f007388 */ /* 0x0001e80000000400 */
[----:B0-----:R-:W4:Y:S04]  /*a1a0*/  LDL R2, [R1+0x5a8] ;  /* 0x0005a80001027983 */ /* 0x001f280000100800 */
        /* <DEDUP_REMOVED lines=9> */
[----:B0-----:R-:W2:Y:S04]  /*a240*/  LDL.LU R26, [R1+0xfdc] ;  /* 0x000fdc00011a7983 */ /* 0x001ea80000300800 */
[----:B------:R-:W2:Y:S01]  /*a250*/  LDL R11, [R1+0x4d4] ;  /* 0x0004d400010b7983 */ /* 0x000ea20000100800 */
[----:B---3--:R-:W-:-:S02]  /*a260*/  IADD3 R10, P1, R14, R25, RZ ;  /* 0x000000190e0a7210 */ /* 0x008fc40007f3e0ff */
[----:B------:R-:W-:Y:S01]  /*a270*/  PRMT R23, RZ, 0x7610, R23 ;  /* 0x00007610ff177816 */ /* 0x000fe20000000017 */
[----:B------:R-:W3:Y:S02]  /*a280*/  LDL R14, [R1+0x408] ;  /* 0x00040800010e7983 */ /* 0x000ee40000100800 */
[----:B--2---:R-:W-:-:S05]  /*a290*/  IMAD.X R11, R11, 0x1, R24, P1 ;  /* 0x000000010b0b7824 */ /* 0x004fca00008e0618 */
[----:B------:R-:W2:Y:S04]  /*a2a0*/  @!P0 LDG.E.U16 R23, [R10.64] ;  /* 0x000000040a178981 */ /* 0x000ea8000c1e1500 */
[----:B--2---:R0:W-:Y:S04]  /*a2b0*/  STL [R1+0x60], R23 ;  /* 0x0000601701007387 */ /* 0x0041e80000100800 */
[----:B0-----:R-:W2:Y:S04]  /*a2c0*/  LDL.LU R23, [R1+0xfd8] ;  /* 0x000fd80001177983 */ /* 0x001ea80000300800 */
[----:B------:R-:W2:Y:S01]  /*a2d0*/  LDL R11, [R1+0x55c] ;  /* 0x00055c00010b7983 */ /* 0x000ea20000100800 */
[----:B----4-:R-:W-:-:S02]  /*a2e0*/  IADD3 R10, P1, R2, R25, RZ ;  /* 0x00000019020a7210 */ /* 0x010fc40007f3e0ff */
[----:B------:R-:W-:Y:S01]  /*a2f0*/  PRMT R27, RZ, 0x7610, R27 ;  /* 0x00007610ff1b7816 */ /* 0x000fe2000000001b */
[----:B------:R-:W4:Y:S02]  /*a300*/  LDL R2, [R1+0x598] ;  /* 0x0005980001027983 */ /* 0x000f240000100800 */
[----:B--2---:R-:W-:-:S05]  /*a310*/  IMAD.X R11, R11, 0x1, R24, P1 ;  /* 0x000000010b0b7824 */ /* 0x004fca00008e0618 */
[----:B------:R-:W2:Y:S04]  /*a320*/  @!P0 LDG.E.U16 R27, [R10.64] ;  /* 0x000000040a1b8981 */ /* 0x000ea8000c1e1500 */
        /* <DEDUP_REMOVED lines=10> */
[----:B------:R-:W2:Y:S04]  /*a3d0*/  LDL R11, [R1+0x4b0] ;  /* 0x0004b000010b7983 */ /* 0x000ea80000100800 */
[----:B------:R-:W-:Y:S04]  /*a3e0*/  STS.U16 [R15+0x1100], R22 ;  /* 0x001100160f007388 */ /* 0x000fe80000000400 */
[----:B------:R-:W-:Y:S04]  /*a3f0*/  STS.U16 [R15+0x1900], R26 ;  /* 0x0019001a0f007388 */ /* 0x000fe80000000400 */
[----:B------:R-:W-:Y:S04]  /*a400*/  STS.U16 [R15+0x2100], R23 ;  /* 0x002100170f007388 */ /* 0x000fe80000000400 */
[----:B------:R-:W-:Y:S04]  /*a410*/  STS.U16 [R15+0x2900], R21 ;  /* 0x002900150f007388 */ /* 0x000fe80000000400 */
[----:B------:R0:W-:Y:S02]  /*a420*/  STS.U16 [R15+0x3100], R9 ;  /* 0x003100090f007388 */ /* 0x0001e40000000400 */
[----:B0-----:R-:W-:-:S02]  /*a430*/  PRMT R9, RZ, 0x7610, R9 ;  /* 0x00007610ff097816 */ /* 0x001fc40000000009 */
[----:B--2---:R-:W-:-:S05]  /*a440*/  IADD3 R10, P1, R11, R25, RZ ;  /* 0x000000190b0a7210 */ /* 0x004fca0007f3e0ff */
[----:B---3--:R-:W-:Y:S02]  /*a450*/  IMAD.X R11, R14, 0x1, R24, P1 ;  /* 0x000000010e0b7824 */ /* 0x008fe400008e0618 */
[----:B------:R-:W2:Y:S04]  /*a460*/  LDL R14, [R1+0x490] ;  /* 0x00049000010e7983 */ /* 0x000ea80000100800 */
[----:B------:R-:W3:Y:S04]  /*a470*/  @!P0 LDG.E.U16 R9, [R10.64] ;  /* 0x000000040a098981 */ /* 0x000ee8000c1e1500 */
[----:B------:R4:W-:Y:S04]  /*a480*/  STS.U16 [R15+0x3900], R8 ;  /* 0x003900080f007388 */ /* 0x0009e80000000400 */
[----:B---3--:R0:W-:Y:S01]  /*a490*/  STL [R1+0x54], R9 ;  /* 0x0000540901007387 */ /* 0x0081e20000100800 */
[----:B----4-:R-:W-:-:S02]  /*a4a0*/  IADD3 R8, P1, R2, R25, RZ ;  /* 0x0000001902087210 */ /* 0x010fc40007f3e0ff */
[----:B------:R-:W-:Y:S01]  /*a4b0*/  PRMT R27, RZ, 0x7610, R27 ;  /* 0x00007610ff1b7816 */ /* 0x000fe2000000001b */
[----:B------:R-:W3:Y:S04]  /*a4c0*/  LDL R15, [R1+0x58c] ;  /* 0x00058c00010f7983 */ /* 0x000ee80000100800 */
[----:B------:R-:W4:Y:S04]  /*a4d0*/  LDL R2, [R1+0x520] ;  /* 0x0005200001027983 */ /* 0x000f280000100800 */
[----:B0-----:R-:W2:Y:S02]  /*a4e0*/  LDL R9, [R1+0x53c] ;  /* 0x00053c0001097983 */ /* 0x001ea40000100800 */
[----:B--2---:R-:W-:-:S05]  /*a4f0*/  IMAD.X R9, R9, 0x1, R24, P1 ;  /* 0x0000000109097824 */ /* 0x004fca00008e0618 */
[----:B------:R-:W2:Y:S01]  /*a500*/  @!P0 LDG.E.U16 R27, [R8.64] ;  /* 0x00000004081b8981 */ /* 0x000ea2000c1e1500 */
[----:B------:R-:W-:-:S05]  /*a510*/  LOP3.LUT R29, R29, 0x7f, RZ, 0xc0, !PT ;  /* 0x0000007f1d1d7812 */ /* 0x000fca00078ec0ff */
[----:B------:R-:W-:Y:S01]  /*a520*/  IMAD.SHL.U32 R29, R29, 0x2, RZ ;  /* 0x000000021d1d7824 */ /* 0x000fe200078e00ff */
[----:B--2---:R0:W-:Y:S04]  /*a530*/  STL [R1+0x50], R27 ;  /* 0x0000501b01007387 */ /* 0x0041e80000100800 */
[----:B0-----:R-:W2:Y:S04]  /*a540*/  LDL.LU R27, [R1+0xfcc] ;  /* 0x000fcc00011b7983 */ /* 0x001ea80000300800 */
[----:B------:R-:W2:Y:S04]  /*a550*/  LDL.LU R8, [R1+0x1c] ;  /* 0x00001c0001087983 */ /* 0x000ea80000300800 */
[----:B------:R-:W3:Y:S01]  /*a560*/  LDL R9, [R1+0x530] ;  /* 0x0005300001097983 */ /* 0x000ee20000100800 */
[----:B------:R-:W-:-:S05]  /*a570*/  LOP3.LUT R29, R29, 0x20, RZ, 0x3c, !PT ;  /* 0x000000201d1d7812 */ /* 0x000fca00078e3cff */
[----:B--2---:R3:W-:Y:S02]  /*a580*/  STS.U16 [R29+0x200], R8 ;  /* 0x000200081d007388 */ /* 0x0047e40000000400 */
[----:B---3--:R-:W-:Y:S02]  /*a590*/  IADD3 R8, P1, R9, R25, RZ ;  /* 0x0000001909087210 */ /* 0x008fe40007f3e0ff */
[----:B------:R-:W2:Y:S01]  /*a5a0*/  LDL R9, [R1+0x49c] ;  /* 0x00049c0001097983 */ /* 0x000ea20000100800 */
[----:B------:R-:W-:Y:S02]  /*a5b0*/  PRMT R27, RZ, 0x7610, R27 ;  /* 0x00007610ff1b7816 */ /* 0x000fe4000000001b */
[----:B--2---:R-:W-:-:S05]  /*a5c0*/  IMAD.X R9, R9, 0x1, R24, P1 ;  /* 0x0000000109097824 */ /* 0x004fca00008e0618 */
[----:B------:R-:W2:Y:S04]  /*a5d0*/  @!P0 LDG.E.U16 R27, [R8.64] ;  /* 0x00000004081b8981 */ /* 0x000ea8000c1e1500 */
[----:B--2---:R0:W-:Y:S04]  /*a5e0*/  STL [R1+0x4c], R27 ;  /* 0x00004c1b01007387 */ /* 0x0041e80000100800 */
[----:B0-----:R-:W2:Y:S04]  /*a5f0*/  LDL.LU R27, [R1+0xfc8] ;  /* 0x000fc800011b7983 */ /* 0x001ea80000300800 */
[----:B------:R-:W3:Y:S01]  /*a600*/  LDL.LU R9, [R1+0x18] ;  /* 0x0000180001097983 */ /* 0x000ee20000300800 */
[----:B------:R-:W-:-:S03]  /*a610*/  IADD3 R8, P1, R14, R25, RZ ;  /* 0x000000190e087210 */ /* 0x000fc60007f3e0ff */
[----:B------:R-:W2:Y:S04]  /*a620*/  LDL R14, [R1+0x468] ;  /* 0x00046800010e7983 */ /* 0x000ea80000100800 */
[----:B---3--:R0:W-:Y:S04]  /*a630*/  STS.U16 [R29+0xa00], R9 ;  /* 0x000a00091d007388 */ /* 0x0081e80000000400 */
[----:B0-----:R-:W3:Y:S01]  /*a640*/  LDL R9, [R1+0x3f8] ;  /* 0x0003f80001097983 */ /* 0x001ee20000100800 */
[----:B--2---:R-:W-:Y:S01]  /*a650*/  PRMT R27, RZ, 0x7610, R27 ;  /* 0x00007610ff1b7816 */ /* 0x004fe2000000001b */
[----:B---3--:R-:W-:-:S05]  /*a660*/  IMAD.X R9, R9, 0x1, R24, P1 ;  /* 0x0000000109097824 */ /* 0x008fca00008e0618 */
[----:B------:R-:W2:Y:S04]  /*a670*/  @!P0 LDG.E.U16 R27, [R8.64] ;  /* 0x00000004081b8981 */ /* 0x000ea8000c1e1500 */
[----:B--2---:R0:W-:Y:S04]  /*a680*/  STL [R1+0x48], R27 ;  /* 0x0000481b01007387 */ /* 0x0041e80000100800 */
[----:B0-----:R-:W2:Y:S04]  /*a690*/  LDL.LU R27, [R1+0xfc4] ;  /* 0x000fc400011b7983 */ /* 0x001ea80000300800 */
[----:B------:R-:W3:Y:S01]  /*a6a0*/  LDL.LU R9, [R1+0x10] ;  /* 0x0000100001097983 */ /* 0x000ee20000300800 */
[----:B------:R-:W-:-:S03]  /*a6b0*/  IADD3 R8, P1, R15, R25, RZ ;  /* 0x000000190f087210 */ /* 0x000fc60007f3e0ff */
[----:B------:R-:W4:Y:S01]  /*a6c0*/  LDL R15, [R1+0x45c] ;  /* 0x00045c00010f7983 */ /* 0x000f220000100800 */
[----:B--2---:R-:W-:-:S03]  /*a6d0*/  PRMT R27, RZ, 0x7610, R27 ;  /* 0x00007610ff1b7816 */ /* 0x004fc6000000001b */
[----:B---3--:R4:W-:Y:S02]  /*a6e0*/  STS.U16 [R29+0x1200], R9 ;  /* 0x001200091d007388 */ /* 0x0089e40000000400 */
[----:B----4-:R-:W-:Y:S02]  /*a6f0*/  IMAD.X R9, R2, 0x1, R24, P1 ;  /* 0x0000000102097824 */ /* 0x010fe400008e0618 */
[----:B------:R-:W2:Y:S04]  /*a700*/  LDL.LU R2, [R1+0x20] ;  /* 0x0000200001027983 */ /* 0x000ea80000300800 */
[----:B------:R-:W3:Y:S04]  /*a710*/  @!P0 LDG.E.U16 R27, [R8.64] ;  /* 0x00000004081b8981 */ /* 0x000ee8000c1e1500 */
[----:B---3--:R0:W-:Y:S04]  /*a720*/  STL [R1+0x44], R27 ;  /* 0x0000441b01007387 */ /* 0x0081e80000100800 */
[----:B0-----:R-:W3:Y:S04]  /*a730*/  LDL.LU R27, [R1+0xfc0] ;  /* 0x000fc000011b7983 */ /* 0x001ee80000300800 */
[----:B------:R-:W4:Y:S04]  /*a740*/  LDL.LU R8, [R1+0x4] ;  /* 0x0000040001087983 */ /* 0x000f280000300800 */
[----:B------:R-:W2:Y:S04]  /*a750*/  LDL R9, [R1+0x518] ;  /* 0x0005180001097983 */ /* 0x000ea80000100800 */
[----:B----4-:R2:W-:Y:S02]  /*a760*/  STS.U16 [R29+0x1a00], R8 ;  /* 0x001a00081d007388 */ /* 0x0105e40000000400 */
[----:B--2---:R-:W-:-:S02]  /*a770*/  IADD3 R8, P1, R9, R25, RZ ;  /* 0x0000001909087210 */ /* 0x004fc40007f3e0ff */
[----:B------:R-:W2:Y:S01]  /*a780*/  LDL R9, [R1+0x478] ;  /* 0x0004780001097983 */ /* 0x000ea20000100800 */
[----:B---3--:R-:W-:Y:S02]  /*a790*/  PRMT R27, RZ, 0x7610, R27 ;  /* 0x00007610ff1b7816 */ /* 0x008fe4000000001b */
[----:B--2---:R-:W-:-:S05]  /*a7a0*/  IMAD.X R9, R9, 0x1, R24, P1 ;  /* 0x0000000109097824 */ /* 0x004fca00008e0618 */
[----:B------:R-:W2:Y:S04]  /*a7b0*/  @!P0 LDG.E.U16 R27, [R8.64] ;  /* 0x00000004081b8981 */ /* 0x000ea8000c1e1500 */
[----:B--2---:R0:W-:Y:S04]  /*a7c0*/  STL [R1+0x40], R27 ;  /* 0x0000401b01007387 */ /* 0x0041e80000100800 */
[----:B0-----:R-:W2:Y:S04]  /*a7d0*/  LDL.LU R27, [R1+0xfbc] ;  /* 0x000fbc00011b7983 */ /* 0x001ea80000300800 */
[----:B------:R-:W3:Y:S01]  /*a7e0*/  LDL R9, [R1+0x3e0] ;  /* 0x0003e00001097983 */ /* 0x000ee20000100800 */
[----:B------:R-:W-:-:S02]  /*a7f0*/  IADD3 R8, P1, R14, R25, RZ ;  /* 0x000000190e087210 */ /* 0x000fc40007f3e0ff */
[----:B------:R-:W-:Y:S01]  /*a800*/  PRMT R20, RZ, 0x7610, R20 ;  /* 0x00007610ff147816 */ /* 0x000fe20000000014 */
[----:B------:R-:W4:Y:S02]  /*a810*/  LDL R14, [R1+0x444] ;  /* 0x00044400010e7983 */ /* 0x000f240000100800 */
[----:B---3--:R-:W-:-:S05]  /*a820*/  IMAD.X R9, R9, 0x1, R24, P1 ;  /* 0x0000000109097824 */ /* 0x008fca00008e0618 */
[----:B------:R-:W3:Y:S04]  /*a830*/  @!P0 LDG.E.U16 R20, [R8.64] ;  /* 0x0000000408148981 */ /* 0x000ee8000c1e1500 */
[----:B---3--:R0:W-:Y:S04]  /*a840*/  STL [R1+0x3c], R20 ;  /* 0x00003c1401007387 */ /* 0x0081e80000100800 */
[----:B0-----:R-:W3:Y:S04]  /*a850*/  LDL.LU R20, [R1+0xfb8] ;  /* 0x000fb80001147983 */ /* 0x001ee80000300800 */
[----:B------:R-:W2:Y:S01]  /*a860*/  LDL R9, [R1+0x504] ;  /* 0x0005040001097983 */ /* 0x000ea20000100800 */
[----:B------:R-:W-:-:S02]  /*a870*/  PRMT R7, RZ, 0x7610, R7 ;  /* 0x00007610ff077816 */ /* 0x000fc40000000007 */
[----:B--2---:R-:W-:-:S05]  /*a880*/  IADD3 R8, P1, R9, R25, RZ ;  /* 0x0000001909087210 */ /* 0x004fca0007f3e0ff */
[----:B------:R-:W-:Y:S02]  /*a890*/  IMAD.X R9, R15, 0x1, R24, P1 ;  /* 0x000000010f097824 */ /* 0x000fe400008e0618 */
[----:B------:R-:W2:Y:S04]  /*a8a0*/  LDL.LU R15, [R1+0x28] ;  /* 0x00002800010f7983 */ /* 0x000ea80000300800 */
[----:B------:R0:W2:Y:S04]  /*a8b0*/  @!P0 LDG.E.U16 R7, [R8.64] ;  /* 0x0000000408078981 */ /* 0x0000a8000c1e1500 */
[----:B0-----:R-:W0:Y:S02]  /*a8c0*/  S2R R9, SR_TID.X ;  /* 0x0000000000097919 */ /* 0x001e240000002100 */
[----:B0-----:R-:W-:-:S02]  /*a8d0*/  LOP3.LUT R8, R9, 0x7f, RZ, 0xc0, !PT ;  /* 0x0000007f09087812 */ /* 0x001fc400078ec0ff */
[----:B--2---:R0:W-:Y:S04]  /*a8e0*/  STL [R1+0x38], R7 ;  /* 0x0000380701007387 */ /* 0x0041e80000100800 */
[----:B0-----:R-:W2:Y:S04]  /*a8f0*/  LDL.LU R7, [R1+0xfb4] ;  /* 0x000fb40001077983 */ /* 0x001ea80000300800 */
[----:B------:R-:W4:Y:S04]  /*a900*/  LDL R9, [R1+0x450] ;  /* 0x0004500001097983 */ /* 0x000f280000100800 */
[----:B------:R-:W-:Y:S04]  /*a910*/  STS.U16 [R29+0x2200], R27 ;  /* 0x0022001b1d007388 */ /* 0x000fe80000000400 */
[----:B---3--:R-:W-:Y:S04]  /*a920*/  STS.U16 [R29+0x2a00], R20 ;  /* 0x002a00141d007388 */ /* 0x008fe80000000400 */
[----:B--2---:R0:W-:Y:S02]  /*a930*/  STS.U16 [R29+0x3200], R7 ;  /* 0x003200071d007388 */ /* 0x0041e40000000400 */
[----:B0-----:R-:W-:-:S02]  /*a940*/  IMAD.SHL.U32 R7, R8, 0x2, RZ ;  /* 0x0000000208077824 */ /* 0x001fc400078e00ff */
[----:B------:R-:W2:Y:S01]  /*a950*/  LDL.LU R29, [R1+0xfb0] ;  /* 0x000fb000011d7983 */ /* 0x000ea20000300800 */
[----:B----4-:R-:W-:-:S03]  /*a960*/  IADD3 R8, P1, R9, R25, RZ ;  /* 0x0000001909087210 */ /* 0x010fc60007f3e0ff */
[----:B------:R-:W3:Y:S01]  /*a970*/  LDL R9, [R1+0x3d0] ;  /* 0x0003d00001097983 */ /* 0x000ee20000100800 */
[----:B--2---:R-:W-:Y:S01]  /*a980*/  PRMT R29, RZ, 0x7610, R29 ;  /* 0x00007610ff1d7816 */ /* 0x004fe2000000001d */
[----:B---3--:R-:W-:-:S05]  /*a990*/  IMAD.X R9, R9, 0x1, R24, P1 ;  /* 0x0000000109097824 */ /* 0x008fca00008e0618 */
[----:B------:R-:W2:Y:S01]  /*a9a0*/  @!P0 LDG.E.U16 R29, [R8.64] ;  /* 0x00000004081d8981 */ /* 0x000ea2000c1e1500 */
[----:B------:R-:W-:-:S05]  /*a9b0*/  LOP3.LUT R7, R7, 0x20, RZ, 0x3c, !PT ;  /* 0x0000002007077812 */ /* 0x000fca00078e3cff */
[----:B------:R-:W-:Y:S04]  /*a9c0*/  STS.U16 [R7+0x3a00], R6 ;  /* 0x003a000607007388 */ /* 0x000fe80000000400 */
[----:B--2---:R0:W-:Y:S04]  /*a9d0*/  STL [R1+0x34], R29 ;  /* 0x0000341d01007387 */ /* 0x0041e80000100800 */
[----:B0-----:R-:W2:Y:S04]  /*a9e0*/  LDL.LU R29, [R1+0xfac] ;  /* 0x000fac00011d7983 */ /* 0x001ea80000300800 */
[----:B------:R-:W3:Y:S01]  /*a9f0*/  LDL R7, [R1+0x3c8] ;  /* 0x0003c80001077983 */ /* 0x000ee20000100800 */
[----:B------:R-:W-:-:S02]  /*aa00*/  IADD3 R6, P1, R14, R25, RZ ;  /* 0x000000190e067210 */ /* 0x000fc40007f3e0ff */
[----:B------:R-:W-:Y:S01]  /*aa10*/  PRMT R3, RZ, 0x7610, R3 ;  /* 0x00007610ff037816 */ /* 0x000fe20000000003 */
[----:B------:R-:W4:Y:S01]  /*aa20*/  LDL.LU R14, [R1+0xc] ;  /* 0x00000c00010e7983 */ /* 0x000f220000300800 */
[----:B------:R-:W-:Y:S02]  /*aa30*/  IMAD.SHL.U32 R0, R0, 0x2, RZ ;  /* 0x0000000200007824 */ /* 0x000fe400078e00ff */
[----:B---3--:R-:W-:-:S05]  /*aa40*/  IMAD.X R7, R7, 0x1, R24, P1 ;  /* 0x0000000107077824 */ /* 0x008fca00008e0618 */
[----:B------:R0:W3:Y:S04]  /*aa50*/  @!P0 LDG.E.U16 R3, [R6.64] ;  /* 0x0000000406038981 */ /* 0x0000e8000c1e1500 */
[----:B0-----:R-:W2:Y:S01]  /*aa60*/  LDL R7, [R1+0x578] ;  /* 0x0005780001077983 */ /* 0x001ea20000100800 */
[----:B------:R-:W-:-:S05]  /*aa70*/  LOP3.LUT R0, R0, 0x30, RZ, 0x3c, !PT ;  /* 0x0000003000007812 */ /* 0x000fca00078e3cff */
[----:B------:R0:W-:Y:S04]  /*aa80*/  STS.U16 [R0+0x300], R2 ;  /* 0x0003000200007388 */ /* 0x0001e80000000400 */
[----:B0-----:R-:W4:Y:S04]  /*aa90*/  LDL.LU R2, [R1+0x4d0] ;  /* 0x0004d00001027983 */ /* 0x001f280000300800 */
[----:B---3--:R0:W-:Y:S04]  /*aaa0*/  STL [R1+0x24], R3 ;  /* 0x0000240301007387 */ /* 0x0081e80000100800 */
[----:B0-----:R-:W3:Y:S01]  /*aab0*/  LDL.LU R3, [R1+0x564] ;  /* 0x0005640001037983 */ /* 0x001ee20000300800 */
[----:B--2---:R-:W-:-:S03]  /*aac0*/  IADD3 R6, P1, R7, R25, RZ ;  /* 0x0000001907067210 */ /* 0x004fc60007f3e0ff */
[----:B------:R-:W2:Y:S01]  /*aad0*/  LDL R7, [R1+0x4ec] ;  /* 0x0004ec0001077983 */ /* 0x000ea20000100800 */
[----:B------:R-:W-:Y:S01]  /*aae0*/  PRMT R29, RZ, 0x7610, R29 ;  /* 0x00007610ff1d7816 */ /* 0x000fe2000000001d */
[----:B--2---:R-:W-:-:S05]  /*aaf0*/  IMAD.X R7, R7, 0x1, R24, P1 ;  /* 0x0000000107077824 */ /* 0x004fca00008e0618 */
[----:B------:R-:W2:Y:S04]  /*ab00*/  @!P0 LDG.E.U16 R29, [R6.64] ;  /* 0x00000004061d8981 */ /* 0x000ea8000c1e1500 */
[----:B--2---:R0:W-:Y:S04]  /*ab10*/  STL [R1+0x20], R29 ;  /* 0x0000201d01007387 */ /* 0x0041e80000100800 */
[----:B0-----:R-:W2:Y:S04]  /*ab20*/  LDL.LU R29, [R1+0xfa8] ;  /* 0x000fa800011d7983 */ /* 0x001ea80000300800 */
[----:B------:R-:W2:Y:S04]  /*ab30*/  LDL.LU R6, [R1+0x30] ;  /* 0x0000300001067983 */ /* 0x000ea80000300800 */
[----:B------:R-:W3:Y:S04]  /*ab40*/  LDL R7, [R1+0x428] ;  /* 0x0004280001077983 */ /* 0x000ee80000100800 */
[----:B--2---:R3:W-:Y:S02]  /*ab50*/  STS.U16 [R0+0xb00], R6 ;  /* 0x000b000600007388 */ /* 0x0047e40000000400 */
[----:B---3--:R-:W-:-:S02]  /*ab60*/  IADD3 R6, P1, R7, R25, RZ ;  /* 0x0000001907067210 */ /* 0x008fc40007f3e0ff */
[----:B------:R-:W2:Y:S01]  /*ab70*/  LDL R7, [R1+0x3bc] ;  /* 0x0003bc0001077983 */ /* 0x000ea20000100800 */
[----:B------:R-:W-:Y:S02]  /*ab80*/  PRMT R29, RZ, 0x7610, R29 ;  /* 0x00007610ff1d7816 */ /* 0x000fe4000000001d */
[----:B--2---:R-:W-:-:S05]  /*ab90*/  IMAD.X R7, R7, 0x1, R24, P1 ;  /* 0x0000000107077824 */ /* 0x004fca00008e0618 */
[----:B------:R-:W2:Y:S04]  /*aba0*/  @!P0 LDG.E.U16 R29, [R6.64] ;  /* 0x00000004061d8981 */ /* 0x000ea8000c1e1500 */
[----:B--2---:R0:W-:Y:S04]  /*abb0*/  STL [R1+0x1c], R29 ;  /* 0x00001c1d01007387 */ /* 0x0041e80000100800 */
[----:B0-----:R-:W2:Y:S04]  /*abc0*/  LDL.LU R29, [R1+0xfa4] ;  /* 0x000fa400011d7983 */ /* 0x001ea80000300800 */
[----:B------:R-:W3:Y:S04]  /*abd0*/  LDL.LU R6, [R1+0x2c] ;  /* 0x00002c0001067983 */ /* 0x000ee80000300800 */
[----:B------:R-:W2:Y:S04]  /*abe0*/  LDL R7, [R1+0x41c] ;  /* 0x00041c0001077983 */ /* 0x000ea80000100800 */
[----:B---3--:R2:W-:Y:S02]  /*abf0*/  STS.U16 [R0+0x1300], R6 ;  /* 0x0013000600007388 */ /* 0x0085e40000000400 */
[----:B--2---:R-:W-:-:S02]  /*ac00*/  IADD3 R6, P1, R7, R25, RZ ;  /* 0x0000001907067210 */ /* 0x004fc40007f3e0ff */
[----:B------:R-:W2:Y:S01]  /*ac10*/  LDL R7, [R1+0x3b0] ;  /* 0x0003b00001077983 */ /* 0x000ea20000100800 */
[----:B------:R-:W-:Y:S02]  /*ac20*/  PRMT R29, RZ, 0x7610, R29 ;  /* 0x00007610ff1d7816 */ /* 0x000fe4000000001d */
[----:B--2---:R-:W-:-:S05]  /*ac30*/  IMAD.X R7, R7, 0x1, R24, P1 ;  /* 0x0000000107077824 */ /* 0x004fca00008e0618 */
[----:B------:R-:W2:Y:S04]  /*ac40*/  @!P0 LDG.E.U16 R29, [R6.64] ;  /* 0x00000004061d8981 */ /* 0x000ea8000c1e1500 */
[----:B--2---:R0:W-:Y:S04]  /*ac50*/  STL [R1+0x18], R29 ;  /* 0x0000181d01007387 */ /* 0x0041e80000100800 */
[----:B0-----:R-:W2:Y:S01]  /*ac60*/  LDL.LU R29, [R1+0xfa0] ;  /* 0x000fa000011d7983 */ /* 0x001ea20000300800 */
[----:B------:R-:W-:-:S05]  /*ac70*/  IADD3 R6, P1, R3, R25, RZ ;  /* 0x0000001903067210 */ /* 0x000fca0007f3e0ff */
[----:B----4-:R-:W-:Y:S01]  /*ac80*/  IMAD.X R7, R2, 0x1, R24, P1 ;  /* 0x0000000102077824 */ /* 0x010fe200008e0618 */
[----:B------:R0:W-:Y:S04]  /*ac90*/  STS.U16 [R0+0x1b00], R15 ;  /* 0x001b000f00007388 */ /* 0x0001e80000000400 */
[----:B0-----:R-:W3:Y:S04]  /*aca0*/  LDL R15, [R1+0x40c] ;  /* 0x00040c00010f7983 */ /* 0x001ee80000100800 */
[----:B------:R0:W-:Y:S04]  /*acb0*/  STL [R1+0x638], R3 ;  /* 0x0006380301007387 */ /* 0x0001e80000100800 */
[----:B0-----:R-:W4:Y:S04]  /*acc0*/  LDL.LU R3, [R1+0x558] ;  /* 0x0005580001037983 */ /* 0x001f280000300800 */
[----:B------:R0:W-:Y:S04]  /*acd0*/  STL [R1+0x63c], R2 ;  /* 0x00063c0201007387 */ /* 0x0001e80000100800 */
[----:B0-----:R-:W3:Y:S01]  /*ace0*/  LDL.LU R2, [R1+0x4c4] ;  /* 0x0004c40001027983 */ /* 0x001ee20000300800 */
[----:B--2---:R-:W-:-:S06]  /*acf0*/  PRMT R29, RZ, 0x7610, R29 ;  /* 0x00007610ff1d7816 */ /* 0x004fcc000000001d */
[----:B------:R4:W2:Y:S04]  /*ad00*/  @!P0 LDG.E.U16 R29, [R6.64] ;  /* 0x00000004061d8981 */ /* 0x0008a8000c1e1500 */
[----:B------:R-:W-:Y:S01]  /*ad10*/  STS.U16 [R0+0x2300], R14 ;  /* 0x0023000e00007388 */ /* 0x000fe20000000400 */
[----:B----4-:R-:W-:-:S05]  /*ad20*/  IADD3 R6, P1, R3, R25, RZ ;  /* 0x0000001903067210 */ /* 0x010fca0007f3e0ff */
[----:B---3--:R-:W-:Y:S01]  /*ad30*/  IMAD.X R7, R2, 0x1, R24, P1 ;  /* 0x0000000102077824 */ /* 0x008fe200008e0618 */
[----:B--2---:R0:W-:Y:S04]  /*ad40*/  STL [R1+0x30], R29 ;  /* 0x0000301d01007387 */ /* 0x0041e80000100800 */
[----:B0-----:R-:W2:Y:S04]  /*ad50*/  LDL.LU R29, [R1+0xf9c] ;  /* 0x000f9c00011d7983 */ /* 0x001ea80000300800 */
[----:B------:R-:W3:Y:S04]  /*ad60*/  LDL.LU R14, [R1+0xf4] ;  /* 0x0000f400010e7983 */ /* 0x000ee80000300800 */
[----:B------:R0:W-:Y:S04]  /*ad70*/  STL [R1+0x660], R3 ;  /* 0x0006600301007387 */ /* 0x0001e80000100800 */
[----:B0-----:R-:W4:Y:S04]  /*ad80*/  LDL R3, [R1+0x59c] ;  /* 0x00059c0001037983 */ /* 0x001f280000100800 */
[----:B------:R0:W-:Y:S04]  /*ad90*/  STL [R1+0x664], R2 ;  /* 0x0006640201007387 */ /* 0x0001e80000100800 */
[----:B0-----:R-:W3:Y:S01]  /*ada0*/  LDL R2, [R1+0x4b8] ;  /* 0x0004b80001027983 */ /* 0x001ee20000100800 */
[----:B------:R-:W-:-:S02]  /*adb0*/  PRMT R5, RZ, 0x7610, R5 ;  /* 0x00007610ff057816 */ /* 0x000fc40000000005 */
[----:B--2---:R-:W-:-:S06]  /*adc0*/  PRMT R29, RZ, 0x7610, R29 ;  /* 0x00007610ff1d7816 */ /* 0x004fcc000000001d */
[----:B------:R3:W2:Y:S02]  /*add0*/  @!P0 LDG.E.U16 R29, [R6.64] ;  /* 0x00000004061d8981 */ /* 0x0006a4000c1e1500 */
[----:B---3--:R-:W-:-:S05]  /*ade0*/  IADD3 R6, P1, R2, R25, RZ ;  /* 0x0000001902067210 */ /* 0x008fca0007f3e0ff */
[----:B------:R-:W-:-:S05]  /*adf0*/  IMAD.X R7, R15, 0x1, R24, P1 ;  /* 0x000000010f077824 */ /* 0x000fca00008e0618 */
[----:B------:R-:W3:Y:S04]  /*ae00*/  @!P0 LDG.E.U16 R5, [R6.64] ;  /* 0x0000000406058981 */ /* 0x000ee8000c1e1500 */
[----:B--2---:R0:W-:Y:S04]  /*ae10*/  STL [R1+0x2c], R29 ;  /* 0x00002c1d01007387 */ /* 0x0041e80000100800 */
[----:B0-----:R-:W2:Y:S04]  /*ae20*/  LDL.LU R29, [R1+0xf98] ;  /* 0x000f9800011d7983 */ /* 0x001ea80000300800 */
[----:B------:R-:W2:Y:S04]  /*ae30*/  LDL R15, [R1+0x498] ;  /* 0x00049800010f7983 */ /* 0x000ea80000100800 */
[----:B------:R-:W2:Y:S04]  /*ae40*/  LDL.LU R2, [R1+0x524] ;  /* 0x0005240001027983 */ /* 0x000ea80000300800 */
[----:B---3--:R0:W-:Y:S04]  /*ae50*/  STL [R1+0x28], R5 ;  /* 0x0000280501007387 */ /* 0x0081e80000100800 */
[----:B0-----:R-:W3:Y:S04]  /*ae60*/  LDL.LU R5, [R1+0xf94] ;  /* 0x000f940001057983 */ /* 0x001ee80000300800 */
[----:B------:R-:W2:Y:S01]  /*ae70*/  LDL R7, [R1+0x544] ;  /* 0x0005440001077983 */ /* 0x000ea20000100800 */
[----:B----4-:R-:W-:-:S02]  /*ae80*/  IADD3 R6, P1, R3, R25, RZ ;  /* 0x0000001903067210 */ /* 0x010fc40007f3e0ff */
[----:B------:R-:W-:-:S03]  /*ae90*/  PRMT R4, RZ, 0x7610, R4 ;  /* 0x00007610ff047816 */ /* 0x000fc60000000004 */
[----:B--2---:R-:W-:-:S05]  /*aea0*/  IMAD.X R7, R7, 0x1, R24, P1 ;  /* 0x0000000107077824 */ /* 0x004fca00008e0618 */
[----:B------:R-:W2:Y:S04]  /*aeb0*/  @!P0 LDG.E.U16 R4, [R6.64] ;  /* 0x0000000406048981 */ /* 0x000ea8000c1e1500 */
[----:B------:R-:W-:Y:S04]  /*aec0*/  STS.U16 [R0+0x2b00], R29 ;  /* 0x002b001d00007388 */ /* 0x000fe80000000400 */
[----:B---3--:R0:W-:Y:S04]  /*aed0*/  STS.U16 [R0+0x3300], R5 ;  /* 0x0033000500007388 */ /* 0x0081e80000000400 */
[----:B0-----:R-:W3:Y:S04]  /*aee0*/  LDL R5, [R1+0x538] ;  /* 0x0005380001057983 */ /* 0x001ee80000100800 */
[----:B------:R-:W4:Y:S04]  /*aef0*/  LDL.LU R3, [R1+0x48c] ;  /* 0x00048c0001037983 */ /* 0x000f280000300800 */
[----:B--2---:R0:W-:Y:S04]  /*af00*/  STL [R1+0x14], R4 ;  /* 0x0000140401007387 */ /* 0x0041e80000100800 */
[----:B0-----:R-:W2:Y:S04]  /*af10*/  LDL.LU R4, [R1+0xf90] ;  /* 0x000f900001047983 */ /* 0x001ea80000300800 */
[----:B--2---:R0:W-:Y:S04]  /*af20*/  STS.U16 [R0+0x3b00], R4 ;  /* 0x003b000400007388 */ /* 0x0041e80000000400 */
[----:B0-----:R-:W2:Y:S01]  /*af30*/  LDL.LU R0, [R1+0xf8c] ;  /* 0x000f8c0001007983 */ /* 0x001ea20000300800 */
[----:B---3--:R-:W-:-:S03]  /*af40*/  IADD3 R4, P1, R5, R25, RZ ;  /* 0x0000001905047210 */ /* 0x008fc60007f3e0ff */
[----:B------:R-:W3:Y:S01]  /*af50*/  LDL R5, [R1+0x4a4] ;  /* 0x0004a40001057983 */ /* 0x000ee20000100800 */
[----:B--2---:R-:W-:Y:S01]  /*af60*/  PRMT R0, RZ, 0x7610, R0 ;  /* 0x00007610ff007816 */ /* 0x004fe20000000000 */
[----:B---3--:R-:W-:-:S05]  /*af70*/  IMAD.X R5, R5, 0x1, R24, P1 ;  /* 0x0000000105057824 */ /* 0x008fca00008e0618 */
[----:B------:R0:W2:Y:S04]  /*af80*/  @!P0 LDG.E.U16 R0, [R4.64] ;  /* 0x0000000404008981 */ /* 0x0000a8000c1e1500 */
[----:B0-----:R-:W3:Y:S01]  /*af90*/  LDL.LU R5, [R1+0x110] ;  /* 0x0001100001057983 */ /* 0x001ee20000300800 */
[----:B------:R-:W-:-:S03]  /*afa0*/  LOP3.LUT R28, R28, 0x40, RZ, 0x3c, !PT ;  /* 0x000000401c1c7812 */ /* 0x000fc600078e3cff */
[----:B--2---:R0:W-:Y:S04]  /*afb0*/  STL [R1+0x10], R0 ;  /* 0x0000100001007387 */ /* 0x0041e80000100800 */
[----:B0-----:R-:W2:Y:S04]  /*afc0*/  LDL.LU R0, [R1+0xa0] ;  /* 0x0000a00001007983 */ /* 0x001ea80000300800 */
[----:B---3--:R0:W-:Y:S04]  /*afd0*/  STS.U16 [R28+0x400], R5 ;  /* 0x000400051c007388 */ /* 0x0081e80000000400 */
[----:B0-----:R-:W3:Y:S01]  /*afe0*/  LDL R5, [R1+0x3fc] ;  /* 0x0003fc0001057983 */ /* 0x001ee20000100800 */
[----:B------:R-:W-:-:S02]  /*aff0*/  IADD3 R4, P1, R15, R25, RZ ;  /* 0x000000190f047210 */ /* 0x000fc40007f3e0ff */
[----:B------:R-:W-:Y:S02]  /*b000*/  PRMT R12, RZ, 0x7610, R12 ;  /* 0x00007610ff0c7816 */ /* 0x000fe4000000000c */
[----:B------:R-:W-:Y:S01]  /*b010*/  PRMT R16, RZ, 0x7610, R16 ;  /* 0x00007610ff107816 */ /* 0x000fe20000000010 */
[----:B------:R0:W-:Y:S04]  /*b020*/  STS.U16 [R28+0xc00], R14 ;  /* 0x000c000e1c007388 */ /* 0x0001e80000000400 */
[----:B------:R-:W2:Y:S04]  /*b030*/  LDL R15, [R1+0x3ec] ;  /* 0x0003ec00010f7983 */ /* 0x000ea80000100800 */
[----:B0-----:R-:W2:Y:S01]  /*b040*/  LDL R14, [R1+0x474] ;  /* 0x00047400010e7983 */ /* 0x001ea20000100800 */
[----:B---3--:R-:W-:-:S05]  /*b050*/  IMAD.X R5, R5, 0x1, R24, P1 ;  /* 0x0000000105057824 */ /* 0x008fca00008e0618 */
[----:B------:R0:W3:Y:S02]  /*b060*/  @!P0 LDG.E.U16 R12, [R4.64] ;  /* 0x00000004040c8981 */ /* 0x0000e4000c1e1500 */
[----:B0-----:R-:W-:-:S05]  /*b070*/  IADD3 R4, P1, R2, R25, RZ ;  /* 0x0000001902047210 */ /* 0x001fca0007f3e0ff */
[----:B----4-:R-:W-:-:S05]  /*b080*/  IMAD.X R5, R3, 0x1, R24, P1 ;  /* 0x0000000103057824 */ /* 0x010fca00008e0618 */
[----:B------:R-:W4:Y:S04]  /*b090*/  @!P0 LDG.E.U16 R16, [R4.64] ;  /* 0x0000000404108981 */ /* 0x000f28000c1e1500 */
[----:B---3--:R0:W-:Y:S04]  /*b0a0*/  STL [R1+0xc], R12 ;  /* 0x00000c0c01007387 */ /* 0x0081e80000100800 */
[----:B0-----:R-:W3:Y:S04]  /*b0b0*/  LDL R12, [R1+0x3e4] ;  /* 0x0003e400010c7983 */ /* 0x001ee80000100800 */
[----:B------:R0:W-:Y:S04]  /*b0c0*/  STL [R1+0x6f0], R2 ;  /* 0x0006f00201007387 */ /* 0x0001e80000100800 */
[----:B0-----:R-:W2:Y:S04]  /*b0d0*/  LDL.LU R2, [R1+0x584] ;  /* 0x0005840001027983 */ /* 0x001ea80000300800 */
[----:B------:R0:W-:Y:S04]  /*b0e0*/  STL [R1+0x6f4], R3 ;  /* 0x0006f40301007387 */ /* 0x0001e80000100800 */
[----:B0-----:R-:W2:Y:S04]  /*b0f0*/  LDL.LU R3, [R1+0x50c] ;  /* 0x00050c0001037983 */ /* 0x001ea80000300800 */
[----:B----4-:R0:W-:Y:S04]  /*b100*/  STL [R1+0x8], R16 ;  /* 0x0000081001007387 */ /* 0x0101e80000100800 */
[----:B0-----:R-:W4:Y:S04]  /*b110*/  LDL.LU R16, [R1+0xf88] ;  /* 0x000f880001107983 */ /* 0x001f280000300800 */
[----:B------:R-:W2:Y:S04]  /*b120*/  LDL.LU R4, [R1+0xe8] ;  /* 0x0000e80001047983 */ /* 0x000ea80000300800 */
[----:B------:R-:W3:Y:S04]  /*b130*/  LDL R5, [R1+0x480] ;  /* 0x0004800001057983 */ /* 0x000ee80000100800 */
[----:B--2---:R3:W-:Y:S01]  /*b140*/  STS.U16 [R28+0x1400], R4 ;  /* 0x001400041c007388 */ /* 0x0047e20000000400 */
[----:B----4-:R-:W-:-:S02]  /*b150*/  PRMT R16, RZ, 0x7610, R16 ;  /* 0x00007610ff107816 */ /* 0x010fc40000000010 */
[----:B---3--:R-:W-:Y:S01]  /*b160*/  IADD3 R4, P1, R5, R25, RZ ;  /* 0x0000001905047210 */ /* 0x008fe20007f3e0ff */
[----:B------:R-:W2:Y:S04]  /*b170*/  LDL.LU R28, [R1+0xf84] ;  /* 0x000f8400011c7983 */ /* 0x000ea80000300800 */
[----:B------:R-:W-:Y:S02]  /*b180*/  IMAD.X R5, R15, 0x1, R24, P1 ;  /* 0x000000010f057824 */ /* 0x000fe400008e0618 */
[----:B------:R-:W3:Y:S04]  /*b190*/  LDL.LU R15, [R1] ;  /* 0x00000000010f7983 */ /* 0x000ee80000300800 */
[----:B------:R0:W4:Y:S04]  /*b1a0*/  @!P0 LDG.E.U16 R16, [R4.64] ;  /* 0x0000000404108981 */ /* 0x000128000c1e1500 */
[----:B0-----:R-:W0:Y:S02]  /*b1b0*/  S2R R5, SR_TID.X ;  /* 0x0000000000057919 */ /* 0x001e240000002100 */
[----:B0-----:R-:W-:-:S05]  /*b1c0*/  LOP3.LUT R5, R5, 0x7f, RZ, 0xc0, !PT ;  /* 0x0000007f05057812 */ /* 0x001fca00078ec0ff */
[----:B------:R-:W-:-:S05]  /*b1d0*/  IMAD.SHL.U32 R5, R5, 0x2, RZ ;  /* 0x0000000205057824 */ /* 0x000fca00078e00ff */
[----:B------:R-:W-:Y:S02]  /*b1e0*/  LOP3.LUT R4, R5, 0x40, RZ, 0x3c, !PT ;  /* 0x0000004005047812 */ /* 0x000fe400078e3cff */
[----:B------:R-:W2:Y:S01]  /*b1f0*/  LDL.LU R5, [R1+0xd4] ;  /* 0x0000d40001057983 */ /* 0x000ea20000300800 */
[----:B------:R-:W-:-:S03]  /*b200*/  PRMT R11, RZ, 0x7610, R11 ;  /* 0x00007610ff0b7816 */ /* 0x000fc6000000000b */
[----:B--2---:R0:W-:Y:S02]  /*b210*/  STS.U16 [R4+0x1c00], R5 ;  /* 0x001c000504007388 */ /* 0x0041e40000000400 */
[----:B0-----:R-:W-:-:S05]  /*b220*/  IADD3 R4, P1, R14, R25, RZ ;  /* 0x000000190e047210 */ /* 0x001fca0007f3e0ff */
[----:B------:R-:W-:-:S05]  /*b230*/  IMAD.X R5, R12, 0x1, R24, P1 ;  /* 0x000000010c057824 */ /* 0x000fca00008e0618 */
[----:B------:R0:W2:Y:S01]  /*b240*/  @!P0 LDG.E.U16 R11, [R4.64] ;  /* 0x00000004040b8981 */ /* 0x0000a2000c1e1500 */
[----:B------:R-:W-:-:S03]  /*b250*/  PRMT R10, RZ, 0x7610, R10 ;  /* 0x00007610ff0a7816 */ /* 0x000fc6000000000a */
[----:B----4-:R1:W-:Y:S04]  /*b260*/  STL [R1+0xf3c], R16 ;  /* 0x000f3c1001007387 */ /* 0x0103e80000100800 */
[----:B------:R-:W4:Y:S01]  /*b270*/  LDL R14, [R1+0x3d8] ;  /* 0x0003d800010e7983 */ /* 0x000f220000100800 */
[----:B0-----:R-:W-:-:S03]  /*b280*/  IADD3 R4, P1, R2, R25, RZ ;  /* 0x0000001902047210 */ /* 0x001fc60007f3e0ff */
[----:B-1----:R-:W3:Y:S02]  /*b290*/  LDL R16, [R1+0x458] ;  /* 0x0004580001107983 */ /* 0x002ee40000100800 */
[----:B------:R-:W-:-:S05]  /*b2a0*/  IMAD.X R5, R3, 0x1, R24, P1 ;  /* 0x0000000103057824 */ /* 0x000fca00008e0618 */
[----:B------:R3:W3:Y:S04]  /*b2b0*/  @!P0 LDG.E.U16 R10, [R4.64] ;  /* 0x00000004040a8981 */ /* 0x0006e8000c1e1500 */
[----:B--2---:R0:W-:Y:S04]  /*b2c0*/  STL [R1+0xf40], R11 ;  /* 0x000f400b01007387 */ /* 0x0041e80000100800 */
[----:B------:R-:W2:Y:S01]  /*b2d0*/  LDL R12, [R1+0x3cc] ;  /* 0x0003cc00010c7983 */ /* 0x000ea20000100800 */
[----:B0-----:R-:W-:-:S03]  /*b2e0*/  LOP3.LUT R11, R13, 0x40, RZ, 0x3c, !PT ;  /* 0x000000400d0b7812 */ /* 0x001fc600078e3cff */
[----:B------:R-:W2:Y:S04]  /*b2f0*/  LDL R13, [R1+0x44c] ;  /* 0x00044c00010d7983 */ /* 0x000ea80000100800 */
[----:B------:R0:W-:Y:S04]  /*b300*/  STS.U16 [R11+0x2400], R0 ;  /* 0x002400000b007388 */ /* 0x0001e80000000400 */
[----:B0-----:R-:W2:Y:S04]  /*b310*/  LDL.LU R0, [R1+0x138] ;  /* 0x0001380001007983 */ /* 0x001ea80000300800 */
[----:B------:R-:W-:Y:S04]  /*b320*/  STL [R1+0x778], R2 ;  /* 0x0007780201007387 */ /* 0x000fe80000100800 */
[----:B------:R0:W-:Y:S04]  /*b330*/  STL [R1+0x77c], R3 ;  /* 0x00077c0301007387 */ /* 0x0001e80000100800 */
[----:B0-----:R-:W2:Y:S01]  /*b340*/  LDL.LU R3, [R1+0x80] ;  /* 0x0000800001037983 */ /* 0x001ea20000300800 */
[----:B---3--:R-:W-:-:S03]  /*b350*/  IADD3 R4, P1, R16, R25, RZ ;  /* 0x0000001910047210 */ /* 0x008fc60007f3e0ff */
[----:B------:R0:W-:Y:S01]  /*b360*/  STL [R1+0xf44], R10 ;  /* 0x000f440a01007387 */ /* 0x0001e20000100800 */
[----:B------:R-:W-:Y:S01]  /*b370*/  PRMT R9, RZ, 0x7610, R9 ;  /* 0x00007610ff097816 */ /* 0x000fe20000000009 */
[----:B----4-:R-:W-:-:S05]  /*b380*/  IMAD.X R5, R14, 0x1, R24, P1 ;  /* 0x000000010e057824 */ /* 0x010fca00008e0618 */
[----:B------:R1:W3:Y:S04]  /*b390*/  @!P0 LDG.E.U16 R9, [R4.64] ;  /* 0x0000000404098981 */ /* 0x0002e8000c1e1500 */
[----:B0-----:R-:W4:Y:S04]  /*b3a0*/  LDL R10, [R1+0x4f4] ;  /* 0x0004f400010a7983 */ /* 0x001f280000100800 */
[----:B--2---:R0:W-:Y:S04]  /*b3b0*/  STS.U16 [R11+0x2c00], R3 ;  /* 0x002c00030b007388 */ /* 0x0041e80000000400 */
[----:B0-----:R-:W2:Y:S01]  /*b3c0*/  LDL R3, [R1+0x440] ;  /* 0x0004400001037983 */ /* 0x001ea20000100800 */
[----:B-1----:R-:W-:-:S02]  /*b3d0*/  IADD3 R4, P1, R13, R25, RZ ;  /* 0x000000190d047210 */ /* 0x002fc40007f3e0ff */
[----:B------:R-:W-:Y:S01]  /*b3e0*/  PRMT R8, RZ, 0x7610, R8 ;  /* 0x00007610ff087816 */ /* 0x000fe20000000008 */
[----:B------:R-:W2:Y:S02]  /*b3f0*/  LDL.LU R14, [R1+0x118] ;  /* 0x00011800010e7983 */ /* 0x000ea40000300800 */
[----:B------:R-:W-:-:S05]  /*b400*/  IMAD.X R5, R12, 0x1, R24, P1 ;  /* 0x000000010c057824 */ /* 0x000fca00008e0618 */
[----:B------:R4:W2:Y:S01]  /*b410*/  @!P0 LDG.E.U16 R8, [R4.64] ;  /* 0x0000000404088981 */ /* 0x0008a2000c1e1500 */
[----:B------:R-:W-:Y:S02]  /*b420*/  PRMT R7, RZ, 0x7610, R7 ;  /* 0x00007610ff077816 */ /* 0x000fe40000000007 */
[----:B----4-:R-:W-:Y:S01]  /*b430*/  IADD3 R4, P1, R10, R25, RZ ;  /* 0x000000190a047210 */ /* 0x010fe20007f3e0ff */
[----:B---3--:R-:W-:Y:S04]  /*b440*/  STL [R1+0xf48], R9 ;  /* 0x000f480901007387 */ /* 0x008fe80000100800 */
[----:B------:R0:W-:Y:S04]  /*b450*/  STS.U16 [R11+0x3400], R15 ;  /* 0x0034000f0b007388 */ /* 0x0001e80000000400 */
[----:B0-----:R-:W3:Y:S04]  /*b460*/  LDL.LU R15, [R1+0xfc] ;  /* 0x0000fc00010f7983 */ /* 0x001ee80000300800 */
[----:B------:R-:W4:Y:S04]  /*b470*/  LDL R13, [R1+0x4e8] ;  /* 0x0004e800010d7983 */ /* 0x000f280000100800 */
[----:B------:R-:W3:Y:S01]  /*b480*/  LDL R12, [R1+0x434] ;  /* 0x00043400010c7983 */ /* 0x000ee20000100800 */
[----:B--2---:R-:W-:-:S05]  /*b490*/  IMAD.X R5, R3, 0x1, R24, P1 ;  /* 0x0000000103057824 */ /* 0x004fca00008e0618 */
[----:B------:R4:W2:Y:S04]  /*b4a0*/  @!P0 LDG.E.U16 R7, [R4.64] ;  /* 0x0000000404078981 */ /* 0x0008a8000c1e1500 */
[----:B------:R0:W-:Y:S04]  /*b4b0*/  STS.U16 [R11+0x3c00], R28 ;  /* 0x003c001c0b007388 */ /* 0x0001e80000000400 */
[----:B------:R1:W-:Y:S04]  /*b4c0*/  STL [R1+0xf4c], R8 ;  /* 0x000f4c0801007387 */ /* 0x0003e80000100800 */
[----:B0-----:R-:W2:Y:S04]  /*b4d0*/  LDL.LU R11, [R1+0xec] ;  /* 0x0000ec00010b7983 */ /* 0x001ea80000300800 */
[----:B------:R-:W2:Y:S04]  /*b4e0*/  LDL R10, [R1+0x424] ;  /* 0x00042400010a7983 */ /* 0x000ea80000100800 */
[----:B------:R-:W2:Y:S01]  /*b4f0*/  LDL R3, [R1+0x3b8] ;  /* 0x0003b80001037983 */ /* 0x000ea20000100800 */
[----:B------:R-:W-:-:S02]  /*b500*/  PRMT R6, RZ, 0x7610, R6 ;  /* 0x00007610ff067816 */ /* 0x000fc40000000006 */
[----:B----4-:R-:W-:-:S05]  /*b510*/  IADD3 R4, P1, R13, R25, RZ ;  /* 0x000000190d047210 */ /* 0x010fca0007f3e0ff */
[----:B---3--:R-:W-:-:S05]  /*b520*/  IMAD.X R5, R12, 0x1, R24, P1 ;  /* 0x000000010c057824 */ /* 0x008fca00008e0618 */
[----:B------:R0:W3:Y:S04]  /*b530*/  @!P0 LDG.E.U16 R6, [R4.64] ;  /* 0x0000000404068981 */ /* 0x0000e8000c1e1500 */
[----:B--2---:R2:W-:Y:S04]  /*b540*/  STL [R1+0xf50], R7 ;  /* 0x000f500701007387 */ /* 0x0045e80000100800 */
[----:B-1----:R-:W4:Y:S04]  /*b550*/  LDL R8, [R1+0x570] ;  /* 0x0005700001087983 */ /* 0x002f280000100800 */
[----:B--2---:R-:W2:Y:S04]  /*b560*/  LDL R7, [R1+0x4dc] ;  /* 0x0004dc0001077983 */ /* 0x004ea80000100800 */
[----:B------:R-:W1:Y:S01]  /*b570*/  S2R R16, SR_TID.X ;  /* 0x0000000000107919 */ /* 0x000e620000002100 */
[----:B------:R-:W-:-:S02]  /*b580*/  IADD3 R12, P1, R10, R25, RZ ;  /* 0x000000190a0c7210 */ /* 0x000fc40007f3e0ff */
[----:B0-----:R-:W-:-:S03]  /*b590*/  PRMT R5, RZ, 0x7610, R5 ;  /* 0x00007610ff057816 */ /* 0x001fc60000000005 */
[----:B------:R-:W-:-:S05]  /*b5a0*/  IMAD.X R13, R3, 0x1, R24, P1 ;  /* 0x00000001030d7824 */ /* 0x000fca00008e0618 */
[----:B------:R4:W2:Y:S01]  /*b5b0*/  @!P0 LDG.E.U16 R5, [R12.64] ;  /* 0x000000040c058981 */ /* 0x0008a2000c1e1500 */
[----:B-1----:R-:W-:-:S05]  /*b5c0*/  LOP3.LUT R16, R16, 0x7f, RZ, 0xc0, !PT ;  /* 0x0000007f10107812 */ /* 0x002fca00078ec0ff */
[----:B------:R-:W-:-:S05]  /*b5d0*/  IMAD.SHL.U32 R16, R16, 0x2, RZ ;  /* 0x0000000210107824 */ /* 0x000fca00078e00ff */
[----:B------:R-:W-:Y:S02]  /*b5e0*/  LOP3.LUT R9, R16, 0x50, RZ, 0x3c, !PT ;  /* 0x0000005010097812 */ /* 0x000fe400078e3cff */
[----:B------:R-:W-:-:S03]  /*b5f0*/  PRMT R4, RZ, 0x7610, R4 ;  /* 0x00007610ff047816 */ /* 0x000fc60000000004 */
[----:B------:R0:W-:Y:S04]  /*b600*/  STS.U16 [R9+0x500], R0 ;  /* 0x0005000009007388 */ /* 0x0001e80000000400 */
[----:B0-----:R-:W2:Y:S04]  /*b610*/  LDL.LU R0, [R1+0x560] ;  /* 0x0005600001007983 */ /* 0x001ea80000300800 */
[----:B------:R-:W2:Y:S04]  /*b620*/  LDL.LU R16, [R1+0xe0] ;  /* 0x0000e00001107983 */ /* 0x000ea80000300800 */
[----:B---3--:R-:W-:Y:S04]  /*b630*/  STL [R1+0xf54], R6 ;  /* 0x000f540601007387 */ /* 0x008fe80000100800 */
[----:B------:R-:W3:Y:S01]  /*b640*/  LDL R3, [R1+0x4cc] ;  /* 0x0004cc0001037983 */ /* 0x000ee20000100800 */
[----:B----4-:R-:W-:-:S05]  /*b650*/  IADD3 R12, P1, R8, R25, RZ ;  /* 0x00000019080c7210 */ /* 0x010fca0007f3e0ff */
[----:B--2---:R-:W-:-:S05]  /*b660*/  IMAD.X R13, R7, 0x1, R24, P1 ;  /* 0x00000001070d7824 */ /* 0x004fca00008e0618 */
[----:B------:R0:W2:Y:S04]  /*b670*/  @!P0 LDG.E.U16 R4, [R12.64] ;  /* 0x000000040c048981 */ /* 0x0000a8000c1e1500 */
[----:B------:R1:W-:Y:S01]  /*b680*/  STS.U16 [R9+0xd00], R14 ;  /* 0x000d000e09007388 */ /* 0x0003e20000000400 */
[----:B------:R-:W-:-:S03]  /*b690*/  PRMT R2, RZ, 0x7610, R2 ;  /* 0x00007610ff027816 */ /* 0x000fc60000000002 */
[----:B------:R4:W-:Y:S04]  /*b6a0*/  STS.U16 [R9+0x1500], R15 ;  /* 0x0015000f09007388 */ /* 0x0009e80000000400 */
[----:B-1----:R-:W2:Y:S04]  /*b6b0*/  LDL.LU R14, [R1+0xc0] ;  /* 0x0000c000010e7983 */ /* 0x002ea80000300800 */
[----:B------:R-:W-:Y:S04]  /*b6c0*/  STL [R1+0xf58], R5 ;  /* 0x000f580501007387 */ /* 0x000fe80000100800 */
[----:B------:R-:W2:Y:S04]  /*b6d0*/  LDL R7, [R1+0x410] ;  /* 0x0004100001077983 */ /* 0x000ea80000100800 */
[----:B----4-:R-:W4:Y:S01]  /*b6e0*/  LDL.LU R15, [R1+0x94] ;  /* 0x00009400010f7983 */ /* 0x010f220000300800 */
[----:B0-----:R-:W-:-:S05]  /*b6f0*/  IADD3 R12, P1, R0, R25, RZ ;  /* 0x00000019000c7210 */ /* 0x001fca0007f3e0ff */
[----:B---3--:R-:W-:-:S05]  /*b700*/  IMAD.X R13, R3, 0x1, R24, P1 ;  /* 0x00000001030d7824 */ /* 0x008fca00008e0618 */
[----:B------:R-:W3:Y:S04]  /*b710*/  @!P0 LDG.E.U16 R2, [R12.64] ;  /* 0x000000040c028981 */ /* 0x000ee8000c1e1500 */
[----:B--2---:R-:W-:Y:S04]  /*b720*/  STL [R1+0xf5c], R4 ;  /* 0x000f5c0401007387 */ /* 0x004fe80000100800 */
[----:B------:R-:W2:Y:S04]  /*b730*/  LDL R6, [R1+0x5a0] ;  /* 0x0005a00001067983 */ /* 0x000ea80000100800 */
[----:B------:R0:W-:Y:S04]  /*b740*/  STL [R1+0x640], R0 ;  /* 0x0006400001007387 */ /* 0x0001e80000100800 */
[----:B0-----:R-:W2:Y:S04]  /*b750*/  LDL.LU R0, [R1+0x4c0] ;  /* 0x0004c00001007983 */ /* 0x001ea80000300800 */
[----:B------:R-:W4:Y:S04]  /*b760*/  LDL R3, [R1+0x54c] ;  /* 0x00054c0001037983 */ /* 0x000f280000100800 */
[----:B------:R-:W4:Y:S04]  /*b770*/  LDL R5, [R1+0x540] ;  /* 0x0005400001057983 */ /* 0x000f280000100800 */
[----:B------:R-:W4:Y:S04]  /*b780*/  LDL R4, [R1+0x4ac] ;  /* 0x0004ac0001047983 */ /* 0x000f280000100800 */
[----:B------:R-:W4:Y:S04]  /*b790*/  LDL.LU R10, [R1+0x7c] ;  /* 0x00007c00010a7983 */ /* 0x000f280000300800 */
[----:B---3--:R-:W-:Y:S01]  /*b7a0*/  STL [R1+0xf60], R2 ;  /* 0x000f600201007387 */ /* 0x008fe20000100800 */
[----:B------:R-:W-:-:S02]  /*b7b0*/  PRMT R28, RZ, 0x7610, R28 ;  /* 0x00007610ff1c7816 */ /* 0x000fc4000000001c */
[----:B--2---:R-:W-:Y:S01]  /*b7c0*/  IADD3 R12, P1, R0, R25, RZ ;  /* 0x00000019000c7210 */ /* 0x004fe20007f3e0ff */
[----:B------:R0:W-:Y:S04]  /*b7d0*/  STL [R1+0x668], R0 ;  /* 0x0006680001007387 */ /* 0x0001e80000100800 */
[----:B------:R-:W-:Y:S01]  /*b7e0*/  IMAD.X R13, R7, 0x1, R24, P1 ;  /* 0x00000001070d7824 */ /* 0x000fe200008e0618 */
[----:B0-----:R-:W-:-:S06]  /*b7f0*/  PRMT R0, RZ, 0x7610, R0 ;  /* 0x00007610ff007816 */ /* 0x001fcc0000000000 */
[----:B------:R0:W2:Y:S02]  /*b800*/  @!P0 LDG.E.U16 R0, [R12.64] ;  /* 0x000000040c008981 */ /* 0x0000a4000c1e1500 */
[----:B0-----:R-:W-:-:S05]  /*b810*/  IADD3 R12, P1, R6, R25, RZ ;  /* 0x00000019060c7210 */ /* 0x001fca0007f3e0ff */
[----:B----4-:R-:W-:-:S05]  /*b820*/  IMAD.X R13, R3, 0x1, R24, P1 ;  /* 0x00000001030d7824 */ /* 0x010fca00008e0618 */
[----:B------:R0:W3:Y:S04]  /*b830*/  @!P0 LDG.E.U16 R28, [R12.64] ;  /* 0x000000040c1c8981 */ /* 0x0000e8000c1e1500 */
[----:B------:R-:W-:Y:S04]  /*b840*/  STS.U16 [R9+0x1d00], R11 ;  /* 0x001d000b09007388 */ /* 0x000fe80000000400 */
[----:B------:R1:W-:Y:S04]  /*b850*/  STS.U16 [R9+0x2500], R16 ;  /* 0x0025001009007388 */ /* 0x0003e80000000400 */
[----:B------:R4:W-:Y:S04]  /*b860*/  STS.U16 [R9+0x2d00], R14 ;  /* 0x002d000e09007388 */ /* 0x0009e80000000400 */
[----:B-1----:R-:W3:Y:S01]  /*b870*/  LDL.LU R16, [R1+0x184] ;  /* 0x0001840001107983 */ /* 0x002ee20000300800 */
[----:B0-----:R-:W-:-:S02]  /*b880*/  IADD3 R12, P1, R5, R25, RZ ;  /* 0x00000019050c7210 */ /* 0x001fc40007f3e0ff */
[----:B------:R-:W-:-:S03]  /*b890*/  PRMT R26, RZ, 0x7610, R26 ;  /* 0x00007610ff1a7816 */ /* 0x000fc6000000001a */
[----:B------:R-:W-:-:S05]  /*b8a0*/  IMAD.X R13, R4, 0x1, R24, P1 ;  /* 0x00000001040d7824 */ /* 0x000fca00008e0618 */
[----:B------:R-:W3:Y:S04]  /*b8b0*/  @!P0 LDG.E.U16 R26, [R12.64] ;  /* 0x000000040c1a8981 */ /* 0x000ee8000c1e1500 */
[----:B--2---:R0:W-:Y:S04]  /*b8c0*/  STL [R1+0xf64], R0 ;  /* 0x000f640001007387 */ /* 0x0041e80000100800 */
[----:B----4-:R-:W2:Y:S04]  /*b8d0*/  LDL.LU R14, [R1+0x13c] ;  /* 0x00013c00010e7983 */ /* 0x010ea80000300800 */
[----:B------:R-:W4:Y:S04]  /*b8e0*/  LDL R3, [R1+0x4a0] ;  /* 0x0004a00001037983 */ /* 0x000f280000100800 */
[----:B0-----:R-:W2:Y:S04]  /*b8f0*/  LDL R0, [R1+0x400] ;  /* 0x0004000001007983 */ /* 0x001ea80000100800 */
[----:B---3--:R-:W-:Y:S04]  /*b900*/  STL [R1+0xf68], R28 ;  /* 0x000f681c01007387 */ /* 0x008fe80000100800 */
[----:B------:R-:W3:Y:S04]  /*b910*/  LDL R2, [R1+0x590] ;  /* 0x0005900001027983 */ /* 0x000ee80000100800 */
[----:B------:R-:W3:Y:S01]  /*b920*/  LDL R6, [R1+0x52c] ;  /* 0x00052c0001067983 */ /* 0x000ee20000100800 */
[----:B------:R-:W-:-:S02]  /*b930*/  PRMT R22, RZ, 0x7610, R22 ;  /* 0x00007610ff167816 */ /* 0x000fc40000000016 */
[----:B------:R-:W-:Y:S01]  /*b940*/  PRMT R20, RZ, 0x7610, R20 ;  /* 0x00007610ff147816 */ /* 0x000fe20000000014 */
[----:B------:R0:W-:Y:S04]  /*b950*/  STS.U16 [R9+0x3500], R15 ;  /* 0x0035000f09007388 */ /* 0x0001e80000000400 */
[----:B0-----:R-:W3:Y:S04]  /*b960*/  LDL.LU R15, [R1+0x134] ;  /* 0x00013400010f7983 */ /* 0x001ee80000300800 */
[----:B------:R-:W-:Y:S04]  /*b970*/  STL [R1+0xf6c], R26 ;  /* 0x000f6c1a01007387 */ /* 0x000fe80000100800 */
[----:B------:R-:W3:Y:S04]  /*b980*/  LDL R5, [R1+0x488] ;  /* 0x0004880001057983 */ /* 0x000ee80000100800 */
[----:B------:R-:W3:Y:S01]  /*b990*/  LDL R4, [R1+0x3f4] ;  /* 0x0003f40001047983 */ /* 0x000ee20000100800 */
[----:B----4-:R-:W-:-:S03]  /*b9a0*/  IADD3 R12, P1, R3, R25, RZ ;  /* 0x00000019030c7210 */ /* 0x010fc60007f3e0ff */
[----:B------:R-:W4:Y:S02]  /*b9b0*/  LDL R3, [R1+0x47c] ;  /* 0x00047c0001037983 */ /* 0x000f240000100800 */
[----:B--2---:R-:W-:-:S05]  /*b9c0*/  IMAD.X R13, R0, 0x1, R24, P1 ;  /* 0x00000001000d7824 */ /* 0x004fca00008e0618 */
[----:B------:R3:W2:Y:S02]  /*b9d0*/  @!P0 LDG.E.U16 R22, [R12.64] ;  /* 0x000000040c168981 */ /* 0x0006a4000c1e1500 */
[----:B---3--:R-:W-:-:S05]  /*b9e0*/  IADD3 R12, P1, R2, R25, RZ ;  /* 0x00000019020c7210 */ /* 0x008fca0007f3e0ff */
[----:B------:R-:W-:-:S05]  /*b9f0*/  IMAD.X R13, R6, 0x1, R24, P1 ;  /* 0x00000001060d7824 */ /* 0x000fca00008e0618 */
[----:B------:R0:W3:Y:S04]  /*ba00*/  @!P0 LDG.E.U16 R20, [R12.64] ;  /* 0x000000040c148981 */ /* 0x0000e8000c1e1500 */
[----:B------:R1:W-:Y:S04]  /*ba10*/  STS.U16 [R9+0x3d00], R10 ;  /* 0x003d000a09007388 */ /* 0x0003e80000000400 */
[----:B------:R-:W0:Y:S04]  /*ba20*/  S2R R11, SR_TID.X ;  /* 0x00000000000b7919 */ /* 0x000e280000002100 */
[----:B-1----:R-:W4:Y:S01]  /*ba30*/  LDL.LU R9, [R1+0x11c] ;  /* 0x00011c0001097983 */ /* 0x002f220000300800 */
[----:B0-----:R-:W-:-:S02]  /*ba40*/  IADD3 R12, P1, R5, R25, RZ ;  /* 0x00000019050c7210 */ /* 0x001fc40007f3e0ff */
[----:B------:R-:W-:Y:S02]  /*ba50*/  PRMT R18, RZ, 0x7610, R18 ;  /* 0x00007610ff127816 */ /* 0x000fe40000000012 */
[----:B------:R-:W-:-:S05]  /*ba60*/  LOP3.LUT R11, R11, 0x7f, RZ, 0xc0, !PT ;  /* 0x0000007f0b0b7812 */ /* 0x000fca00078ec0ff */
[----:B------:R-:W-:-:S05]  /*ba70*/  IMAD.SHL.U32 R11, R11, 0x2, RZ ;  /* 0x000000020b0b7824 */ /* 0x000fca00078e00ff */
[----:B------:R-:W-:Y:S01]  /*ba80*/  LOP3.LUT R0, R11, 0x60, RZ, 0x3c, !PT ;  /* 0x000000600b007812 */ /* 0x000fe200078e3cff */
[----:B------:R-:W-:-:S04]  /*ba90*/  IMAD.X R13, R4, 0x1, R24, P1 ;  /* 0x00000001040d7824 */ /* 0x000fc800008e0618 */
[----:B------:R0:W-:Y:S04]  /*baa0*/  STS.U16 [R0+0x600], R16 ;  /* 0x0006001000007388 */ /* 0x0001e80000000400 */
[----:B------:R1:W4:Y:S04]  /*bab0*/  @!P0 LDG.E.U16 R18, [R12.64] ;  /* 0x000000040c128981 */ /* 0x000328000c1e1500 */
[----:B--2---:R-:W-:Y:S04]  /*bac0*/  STL [R1+0xf70], R22 ;  /* 0x000f701601007387 */ /* 0x004fe80000100800 */
[----:B------:R-:W2:Y:S04]  /*bad0*/  LDL R2, [R1+0x3e8] ;  /* 0x0003e80001027983 */ /* 0x000ea80000100800 */
[----:B------:R-:W2:Y:S04]  /*bae0*/  LDL.LU R8, [R1+0xf8] ;  /* 0x0000f80001087983 */ /* 0x000ea80000300800 */
[----:B---3--:R-:W-:Y:S04]  /*baf0*/  STL [R1+0xf74], R20 ;  /* 0x000f741401007387 */ /* 0x008fe80000100800 */
[----:B------:R-:W3:Y:S04]  /*bb00*/  LDL R7, [R1+0x514] ;  /* 0x0005140001077983 */ /* 0x000ee80000100800 */
[----:B------:R-:W3:Y:S04]  /*bb10*/  LDL.LU R10, [R1+0xe4] ;  /* 0x0000e400010a7983 */ /* 0x000ee80000300800 */
[----:B0-----:R-:W3:Y:S04]  /*bb20*/  LDL R16, [R1+0x470] ;  /* 0x0004700001107983 */ /* 0x001ee80000100800 */
[----:B------:R4:W-:Y:S01]  /*bb30*/  STS.U16 [R0+0xe00], R14 ;  /* 0x000e000e00007388 */ /* 0x0009e20000000400 */
[----:B-1----:R-:W-:-:S03]  /*bb40*/  PRMT R12, RZ, 0x7610, R12 ;  /* 0x00007610ff0c7816 */ /* 0x002fc6000000000c */
[----:B------:R2:W-:Y:S01]  /*bb50*/  STS.U16 [R0+0x1600], R15 ;  /* 0x0016000f00007388 */ /* 0x0005e20000000400 */
[----:B------:R-:W-:-:S03]  /*bb60*/  PRMT R13, RZ, 0x7610, R13 ;  /* 0x00007610ff0d7816 */ /* 0x000fc6000000000d */
[----:B------:R-:W3:Y:S01]  /*bb70*/  LDL.LU R11, [R1+0xd8] ;  /* 0x0000d800010b7983 */ /* 0x000ee20000300800 */
[----:B----4-:R-:W-:-:S03]  /*bb80*/  IADD3 R14, P1, R3, R25, RZ ;  /* 0x00000019030e7210 */ /* 0x010fc60007f3e0ff */
[----:B------:R-:W-:Y:S04]  /*bb90*/  STL [R1+0xf78], R18 ;  /* 0x000f781201007387 */ /* 0x000fe80000100800 */
[----:B------:R-:W4:Y:S04]  /*bba0*/  LDL R4, [R1+0x508] ;  /* 0x0005080001047983 */ /* 0x000f280000100800 */
[----:B------:R-:W4:Y:S01]  /*bbb0*/  LDL R6, [R1+0x464] ;  /* 0x0004640001067983 */ /* 0x000f220000100800 */
[----:B--2---:R-:W-:-:S03]  /*bbc0*/  IMAD.X R15, R2, 0x1, R24, P1 ;  /* 0x00000001020f7824 */ /* 0x004fc600008e0618 */
[----:B------:R-:W2:Y:S04]  /*bbd0*/  LDL R2, [R1+0x454] ;  /* 0x0004540001027983 */ /* 0x000ea80000100800 */
[----:B------:R3:W2:Y:S04]  /*bbe0*/  @!P0 LDG.E.U16 R12, [R14.64] ;  /* 0x000000040e0c8981 */ /* 0x0006a8000c1e1500 */
[----:B------:R-:W2:Y:S01]  /*bbf0*/  LDL.LU R3, [R1+0xac] ;  /* 0x0000ac0001037983 */ /* 0x000ea20000300800 */
[----:B---3--:R-:W-:-:S05]  /*bc00*/  IADD3 R14, P1, R7, R25, RZ ;  /* 0x00000019070e7210 */ /* 0x008fca0007f3e0ff */
[----:B------:R-:W-:-:S05]  /*bc10*/  IMAD.X R15, R16, 0x1, R24, P1 ;  /* 0x00000001100f7824 */ /* 0x000fca00008e0618 */
[----:B------:R4:W3:Y:S04]  /*bc20*/  @!P0 LDG.E.U16 R13, [R14.64] ;  /* 0x000000040e0d8981 */ /* 0x0008e8000c1e1500 */
[----:B------:R0:W-:Y:S01]  /*bc30*/  STS.U16 [R0+0x1e00], R9 ;  /* 0x001e000900007388 */ /* 0x0001e20000000400 */
[----:B------:R-:W-:-:S03]  /*bc40*/  PRMT R17, RZ, 0x7610, R17 ;  /* 0x00007610ff117816 */ /* 0x000fc60000000011 */
[----:B------:R1:W-:Y:S01]  /*bc50*/  STS.U16 [R0+0x2600], R8 ;  /* 0x0026000800007388 */ /* 0x0003e20000000400 */
[----:B----4-:R-:W-:-:S05]  /*bc60*/  IADD3 R14, P1, R4, R25, RZ ;  /* 0x00000019040e7210 */ /* 0x010fca0007f3e0ff */
[----:B------:R-:W-:-:S05]  /*bc70*/  IMAD.X R15, R6, 0x1, R24, P1 ;  /* 0x00000001060f7824 */ /* 0x000fca00008e0618 */
[----:B------:R4:W4:Y:S04]  /*bc80*/  @!P0 LDG.E.U16 R17, [R14.64] ;  /* 0x000000040e118981 */ /* 0x000928000c1e1500 */
[----:B--2---:R-:W-:Y:S04]  /*bc90*/  STL [R1+0xf7c], R12 ;  /* 0x000f7c0c01007387 */ /* 0x004fe80000100800 */
[----:B------:R-:W2:Y:S04]  /*bca0*/  LDL R5, [R1+0x3d4] ;  /* 0x0003d40001057983 */ /* 0x000ea80000100800 */
[----:B0-----:R-:W2:Y:S04]  /*bcb0*/  LDL R9, [R1+0x57c] ;  /* 0x00057c0001097983 */ /* 0x001ea80000100800 */
[----:B------:R-:W2:Y:S04]  /*bcc0*/  LDL R7, [R1+0x4fc] ;  /* 0x0004fc0001077983 */ /* 0x000ea80000100800 */
[----:B------:R-:W2:Y:S04]  /*bcd0*/  LDL.LU R16, [R1+0x18c] ;  /* 0x00018c0001107983 */ /* 0x000ea80000300800 */
[----:B---3--:R-:W-:Y:S04]  /*bce0*/  STL [R1+0xf80], R13 ;  /* 0x000f800d01007387 */ /* 0x008fe80000100800 */
[----:B------:R-:W3:Y:S04]  /*bcf0*/  LDL R4, [R1+0x4f0] ;  /* 0x0004f00001047983 */ /* 0x000ee80000100800 */
[----:B-1----:R-:W3:Y:S04]  /*bd00*/  LDL.LU R8, [R1+0x188] ;  /* 0x0001880001087983 */ /* 0x002ee80000300800 */
[----:B------:R-:W3:Y:S01]  /*bd10*/  LDL R6, [R1+0x43c] ;  /* 0x00043c0001067983 */ /* 0x000ee20000100800 */
[----:B----4-:R-:W-:-:S03]  /*bd20*/  IADD3 R14, P1, R2, R25, RZ ;  /* 0x00000019020e7210 */ /* 0x010fc60007f3e0ff */
[----:B------:R-:W4:Y:S04]  /*bd30*/  LDL R2, [R1+0x430] ;  /* 0x0004300001027983 */ /* 0x000f280000100800 */
[----:B------:R-:W-:Y:S04]  /*bd40*/  STS.U16 [R0+0x2e00], R10 ;  /* 0x002e000a00007388 */ /* 0x000fe80000000400 */
[----:B------:R0:W-:Y:S04]  /*bd50*/  STS.U16 [R0+0x3600], R11 ;  /* 0x0036000b00007388 */ /* 0x0001e80000000400 */
[----:B------:R1:W-:Y:S04]  /*bd60*/  STS.U16 [R0+0x3e00], R3 ;  /* 0x003e000300007388 */ /* 0x0003e80000000400 */
[----:B0-----:R-:W0:Y:S04]  /*bd70*/  S2R R11, SR_TID.X ;  /* 0x00000000000b7919 */ /* 0x001e280000002100 */
[----:B-1----:R-:W4:Y:S01]  /*bd80*/  LDL R0, [R1+0x574] ;  /* 0x0005740001007983 */ /* 0x002f220000100800 */
[----:B------:R-:W-:-:S02]  /*bd90*/  PRMT R19, RZ, 0x7610, R19 ;  /* 0x00007610ff137816 */ /* 0x000fc40000000013 */
[----:B------:R-:W-:Y:S02]  /*bda0*/  PRMT R21, RZ, 0x7610, R21 ;  /* 0x00007610ff157816 */ /* 0x000fe40000000015 */
[----:B------:R-:W-:Y:S02]  /*bdb0*/  PRMT R23, RZ, 0x7610, R23 ;  /* 0x00007610ff177816 */ /* 0x000fe40000000017 */
[----:B0-----:R-:W-:Y:S01]  /*bdc0*/  LOP3.LUT R11, R11, 0x7f, RZ, 0xc0, !PT ;  /* 0x0000007f0b0b7812 */ /* 0x001fe200078ec0ff */
[----:B--2---:R-:W-:Y:S02]  /*bdd0*/  IMAD.X R15, R5, 0x1, R24, P1 ;  /* 0x00000001050f7824 */ /* 0x004fe400008e0618 */
[----:B------:R-:W2:Y:S04]  /*bde0*/  LDL R5, [R1+0x3c0] ;  /* 0x0003c00001057983 */ /* 0x000ea80000100800 */
[----:B------:R-:W2:Y:S04]  /*bdf0*/  LDL.LU R3, [R1+0x180] ;  /* 0x0001800001037983 */ /* 0x000ea80000300800 */
[----:B------:R0:W2:Y:S02]  /*be00*/  @!P0 LDG.E.U16 R19, [R14.64] ;  /* 0x000000040e138981 */ /* 0x0000a4000c1e1500 */
[----:B0-----:R-:W-:-:S02]  /*be10*/  IADD3 R14, P1, R9, R25, RZ ;  /* 0x00000019090e7210 */ /* 0x001fc40007f3e0ff */
[----:B------:R-:W2:Y:S03]  /*be20*/  LDL.LU R9, [R1+0x130] ;  /* 0x0001300001097983 */ /* 0x000ea60000300800 */
[----:B------:R-:W-:Y:S01]  /*be30*/  IMAD.X R15, R7, 0x1, R24, P1 ;  /* 0x00000001070f7824 */ /* 0x000fe200008e0618 */
[----:B------:R-:W2:Y:S01]  /*be40*/  LDL.LU R10, [R1+0x114] ;  /* 0x00011400010a7983 */ /* 0x000ea20000300800 */
[----:B------:R-:W-:-:S03]  /*be50*/  IMAD.SHL.U32 R7, R11, 0x2, RZ ;  /* 0x000000020b077824 */ /* 0x000fc600078e00ff */
[----:B------:R-:W2:Y:S04]  /*be60*/  LDL.LU R11, [R1+0xf0] ;  /* 0x0000f000010b7983 */ /* 0x000ea80000300800 */
[----:B------:R3:W2:Y:S02]  /*be70*/  @!P0 LDG.E.U16 R21, [R14.64] ;  /* 0x000000040e158981 */ /* 0x0006a4000c1e1500 */
[----:B---3--:R-:W-:Y:S02]  /*be80*/  IADD3 R14, P1, R4, R25, RZ ;  /* 0x00000019040e7210 */ /* 0x008fe40007f3e0ff */
[----:B------:R-:W-:-:S03]  /*be90*/  LOP3.LUT R4, R7, 0x70, RZ, 0x3c, !PT ;  /* 0x0000007007047812 */ /* 0x000fc600078e3cff */
[----:B------:R-:W-:Y:S02]  /*bea0*/  IMAD.X R15, R6, 0x1, R24, P1 ;  /* 0x00000001060f7824 */ /* 0x000fe400008e0618 */
[----:B------:R0:W-:Y:S04]  /*beb0*/  STS.U16 [R4+0x700], R16 ;  /* 0x0007001004007388 */ /* 0x0001e80000000400 */
[----:B------:R4:W3:Y:S02]  /*bec0*/  @!P0 LDG.E.U16 R23, [R14.64] ;  /* 0x000000040e178981 */ /* 0x0008e4000c1e1500 */
[----:B----4-:R-:W-:Y:S02]  /*bed0*/  IADD3 R14, P1, R2, R25, RZ ;  /* 0x00000019020e7210 */ /* 0x010fe40007f3e0ff */
[----:B------:R-:W4:Y:S04]  /*bee0*/  LDL R2, [R1+0x4e0] ;  /* 0x0004e00001027983 */ /* 0x000f280000100800 */
[----:B0-----:R-:W3:Y:S04]  /*bef0*/  LDL.LU R16, [R1+0xdc] ;  /* 0x0000dc0001107983 */ /* 0x001ee80000300800 */
[----:B------:R0:W-:Y:S01]  /*bf00*/  STS.U16 [R4+0xf00], R8 ;  /* 0x000f000804007388 */ /* 0x0001e20000000400 */
[----:B------:R-:W-:-:S03]  /*bf10*/  PRMT R27, RZ, 0x7610, R27 ;  /* 0x00007610ff1b7816 */ /* 0x000fc6000000001b */
[----:B------:R-:W3:Y:S04]  /*bf20*/  LDL.LU R13, [R1+0xd0] ;  /* 0x0000d000010d7983 */ /* 0x000ee80000300800 */
[----:B------:R-:W3:Y:S04]  /*bf30*/  LDL.LU R12, [R1+0xc8] ;  /* 0x0000c800010c7983 */ /* 0x000ee80000300800 */
[----:B0-----:R-:W0:Y:S04]  /*bf40*/  S2R R8, SR_TID.X ;  /* 0x0000000000087919 */ /* 0x001e280000002100 */
[----:B------:R-:W3:Y:S04]  /*bf50*/  LDL.LU R18, [R1+0xc4] ;  /* 0x0000c40001127983 */ /* 0x000ee80000300800 */
[----:B------:R-:W3:Y:S04]  /*bf60*/  LDL.LU R20, [R1+0xa8] ;  /* 0x0000a80001147983 */ /* 0x000ee80000300800 */
[----:B------:R-:W3:Y:S04]  /*bf70*/  LDL.LU R22, [R1+0xa4] ;  /* 0x0000a40001167983 */ /* 0x000ee80000300800 */
[----:B------:R-:W3:Y:S04]  /*bf80*/  LDL.LU R26, [R1+0x9c] ;  /* 0x00009c00011a7983 */ /* 0x000ee80000300800 */
[----:B------:R-:W3:Y:S01]  /*bf90*/  LDL.LU R28, [R1+0x98] ;  /* 0x00009800011c7983 */ /* 0x000ee20000300800 */
[----:B0-----:R-:W-:-:S05]  /*bfa0*/  LOP3.LUT R8, R8, 0x7f, RZ, 0xc0, !PT ;  /* 0x0000007f08087812 */ /* 0x001fca00078ec0ff */
[----:B------:R-:W-:Y:S02]  /*bfb0*/  IMAD.SHL.U32 R8, R8, 0x2, RZ ;  /* 0x0000000208087824 */ /* 0x000fe400078e00ff */
[----:B--2---:R-:W-:-:S05]  /*bfc0*/  IMAD.X R15, R5, 0x1, R24, P1 ;  /* 0x00000001050f7824 */ /* 0x004fca00008e0618 */
[----:B------:R0:W2:Y:S02]  /*bfd0*/  @!P0 LDG.E.U16 R27, [R14.64] ;  /* 0x000000040e1b8981 */ /* 0x0000a4000c1e1500 */
[----:B0-----:R-:W-:Y:S02]  /*bfe0*/  IADD3 R14, P1, R0, R25, RZ ;  /* 0x00000019000e7210 */ /* 0x001fe40007f3e0ff */
[----:B------:R-:W2:Y:S04]  /*bff0*/  LDL.LU R0, [R1+0x90] ;  /* 0x0000900001007983 */ /* 0x000ea80000300800 */
[----:B------:R-:W2:Y:S04]  /*c000*/  LDL.LU R5, [R1+0x8c] ;  /* 0x00008c0001057983 */ /* 0x000ea80000300800 */
[----:B------:R0:W-:Y:S02]  /*c010*/  STL [R1+0x898], R25 ;  /* 0x0008981901007387 */ /* 0x0001e40000100800 */
[----:B0-----:R-:W-:-:S05]  /*c020*/  LOP3.LUT R25, R8, 0x70, RZ, 0x3c, !PT ;  /* 0x0000007008197812 */ /* 0x001fca00078e3cff */
[----:B------:R0:W-:Y:S04]  /*c030*/  STS.U16 [R25+0x1700], R3 ;  /* 0x0017000319007388 */ /* 0x0001e80000000400 */
[----:B0-----:R-:W0:Y:S04]  /*c040*/  S2R R3, SR_TID.X ;  /* 0x0000000000037919 */ /* 0x001e280000002100 */
[----:B------:R-:W-:Y:S04]  /*c050*/  STS.U16 [R25+0x1f00], R9 ;  /* 0x001f000919007388 */ /* 0x000fe80000000400 */
[----:B------:R-:W-:Y:S04]  /*c060*/  STS.U16 [R25+0x2700], R10 ;  /* 0x0027000a19007388 */ /* 0x000fe80000000400 */
[----:B------:R0:W-:Y:S04]  /*c070*/  STS.U16 [R25+0x2f00], R11 ;  /* 0x002f000b19007388 */ /* 0x0001e80000000400 */
[----:B------:R-:W-:Y:S01]  /*c080*/  STL [R1+0x89c], R24 ;  /* 0x00089c1801007387 */ /* 0x000fe20000100800 */
[----:B0-----:R-:W-:-:S02]  /*c090*/  LOP3.LUT R11, R3, 0x3f, RZ, 0xc0, !PT ;  /* 0x0000003f030b7812 */ /* 0x001fc400078ec0ff */
[----:B------:R-:W-:Y:S02]  /*c0a0*/  SHF.R.S32.HI R4, RZ, 0x6, R3 ;  /* 0x00000006ff047819 */ /* 0x000fe40000011403 */
[----:B------:R-:W2:Y:S01]  /*c0b0*/  LDL.LU R3, [R1+0x88] ;  /* 0x0000880001037983 */ /* 0x000ea20000300800 */
[----:B----4-:R-:W-:-:S03]  /*c0c0*/  IMAD.X R15, R2, 0x1, R24, P1 ;  /* 0x00000001020f7824 */ /* 0x010fc600008e0618 */
[----:B------:R-:W4:Y:S01]  /*c0d0*/  LDL.LU R6, [R1+0x84] ;  /* 0x0000840001067983 */ /* 0x000f220000300800 */
[----:B------:R-:W-:-:S03]  /*c0e0*/  IMAD.SHL.U32 R2, R11, 0x2, RZ ;  /* 0x000000020b027824 */ /* 0x000fc600078e00ff */
[----:B------:R-:W4:Y:S04]  /*c0f0*/  LDL.LU R7, [R1+0x78] ;  /* 0x0000780001077983 */ /* 0x000f280000300800 */
[----:B------:R-:W4:Y:S04]  /*c100*/  LDL.LU R8, [R1+0x74] ;  /* 0x0000740001087983 */ /* 0x000f280000300800 */
[----:B------:R-:W4:Y:S04]  /*c110*/  LDL.LU R9, [R1+0x70] ;  /* 0x0000700001097983 */ /* 0x000f280000300800 */
[----:B------:R-:W4:Y:S04]  /*c120*/  LDL.LU R10, [R1+0x6c] ;  /* 0x00006c00010a7983 */ /* 0x000f280000300800 */
[----:B---3--:R0:W-:Y:S04]  /*c130*/  STS.U16 [R25+0x3700], R16 ;  /* 0x0037001019007388 */ /* 0x0081e80000000400 */
[----:B------:R-:W3:Y:S04]  /*c140*/  LDL.LU R11, [R1+0x68] ;  /* 0x00006800010b7983 */ /* 0x000ee80000300800 */
[----:B0-----:R-:W3:Y:S01]  /*c150*/  LDL.LU R16, [R1+0x64] ;  /* 0x0000640001107983 */ /* 0x001ee20000300800 */
[----:B------:R-:W-:-:S04]  /*c160*/  SGXT R4, R4, 0x1 ;  /* 0x000000010404781a */ /* 0x000fc80000000200 */
[----:B------:R-:W-:Y:S01]  /*c170*/  LOP3.LUT R2, R2, 0x90, R4, 0x78, !PT ;  /* 0x0000009002027812 */ /* 0x000fe200078e7804 */
[----:B------:R0:W-:Y:S01]  /*c180*/  STS.U16 [R25+0x3f00], R13 ;  /* 0x003f000d19007388 */ /* 0x0001e20000000400 */
[----:B------:R-:W-:-:S03]  /*c190*/  PRMT R29, RZ, 0x7610, R29 ;  /* 0x00007610ff1d7816 */ /* 0x000fc6000000001d */
[----:B------:R1:W-:Y:S04]  /*c1a0*/  STS.U16 [R2+0x4000], R12 ;  /* 0x0040000c02007388 */ /* 0x0003e80000000400 */
[----:B------:R1:W-:Y:S04]  /*c1b0*/  STS.U16 [R2+0x4400], R18 ;  /* 0x0044001202007388 */ /* 0x0003e80000000400 */
[----:B0-----:R-:W3:Y:S04]  /*c1c0*/  LDL.LU R13, [R1+0x60] ;  /* 0x00006000010d7983 */ /* 0x001ee80000300800 */
[----:B-1----:R-:W3:Y:S04]  /*c1d0*/  LDL.LU R12, [R1+0x5c] ;  /* 0x00005c00010c7983 */ /* 0x002ee80000300800 */
[----:B------:R0:W-:Y:S04]  /*c1e0*/  STS.U16 [R2+0x4800], R20 ;  /* 0x0048001402007388 */ /* 0x0001e80000000400 */
[----:B------:R-:W3:Y:S04]  /*c1f0*/  LDL.LU R18, [R1+0x58] ;  /* 0x0000580001127983 */ /* 0x000ee80000300800 */
[----:B------:R1:W-:Y:S04]  /*c200*/  STS.U16 [R2+0x4c00], R22 ;  /* 0x004c001602007388 */ /* 0x0003e80000000400 */
[----:B0-----:R-:W3:Y:S04]  /*c210*/  LDL.LU R20, [R1+0x54] ;  /* 0x0000540001147983 */ /* 0x001ee80000300800 */
[----:B------:R0:W-:Y:S04]  /*c220*/  STS.U16 [R2+0x5000], R26 ;  /* 0x0050001a02007388 */ /* 0x0001e80000000400 */
[----:B-1----:R-:W3:Y:S04]  /*c230*/  LDL.LU R22, [R1+0x50] ;  /* 0x0000500001167983 */ /* 0x002ee80000300800 */
[----:B------:R1:W-:Y:S04]  /*c240*/  STS.U16 [R2+0x5400], R28 ;  /* 0x0054001c02007388 */ /* 0x0003e80000000400 */
[----:B0-----:R-:W3:Y:S04]  /*c250*/  LDL.LU R26, [R1+0x4c] ;  /* 0x00004c00011a7983 */ /* 0x001ee80000300800 */
[----:B------:R-:W3:Y:S04]  /*c260*/  LDL.LU R25, [R1+0x48] ;  /* 0x0000480001197983 */ /* 0x000ee80000300800 */
[----:B------:R0:W3:Y:S04]  /*c270*/  @!P0 LDG.E.U16 R29, [R14.64] ;  /* 0x000000040e1d8981 */ /* 0x0000e8000c1e1500 */
[----:B-1----:R-:W3:Y:S04]  /*c280*/  LDL.LU R28, [R1+0x44] ;  /* 0x00004400011c7983 */ /* 0x002ee80000300800 */
[----:B0-----:R-:W3:Y:S04]  /*c290*/  LDL.LU R14, [R1+0x40] ;  /* 0x00004000010e7983 */ /* 0x001ee80000300800 */
[----:B--2---:R-:W-:Y:S04]  /*c2a0*/  STS.U16 [R2+0x5800], R0 ;  /* 0x0058000002007388 */ /* 0x004fe80000000400 */
[----:B------:R0:W-:Y:S04]  /*c2b0*/  STS.U16 [R2+0x5c00], R5 ;  /* 0x005c000502007388 */ /* 0x0001e80000000400 */
[----:B0-----:R-:W2:Y:S04]  /*c2c0*/  LDL R5, [R1+0x5b8] ;  /* 0x0005b80001057983 */ /* 0x001ea80000100800 */
[----:B------:R-:W2:Y:S04]  /*c2d0*/  LDL.LU R0, [R1+0x3c] ;  /* 0x00003c0001007983 */ /* 0x000ea80000300800 */
[----:B------:R-:W2:Y:S04]  /*c2e0*/  LDL.LU R15, [R1+0x38] ;  /* 0x00003800010f7983 */ /* 0x000ea80000300800 */
[----:B------:R0:W-:Y:S04]  /*c2f0*/  STS.U16 [R2+0x6000], R3 ;  /* 0x0060000302007388 */ /* 0x0001e80000000400 */
[----:B0-----:R-:W2:Y:S04]  /*c300*/  LDL.LU R3, [R1+0x34] ;  /* 0x0000340001037983 */ /* 0x001ea80000300800 */
[----:B------:R-:W2:Y:S04]  /*c310*/  LDL.LU R24, [R1+0x24] ;  /* 0x0000240001187983 */ /* 0x000ea80000300800 */
[----:B----4-:R-:W-:Y:S04]  /*c320*/  STS.U16 [R2+0x6400], R6 ;  /* 0x0064000602007388 */ /* 0x010fe80000000400 */
[----:B------:R-:W-:Y:S04]  /*c330*/  STS.U16 [R2+0x6800], R7 ;  /* 0x0068000702007388 */ /* 0x000fe80000000400 */
[----:B------:R-:W-:Y:S04]  /*c340*/  STS.U16 [R2+0x6c00], R8 ;  /* 0x006c000802007388 */ /* 0x000fe80000000400 */
[----:B------:R-:W-:Y:S04]  /*c350*/  STS.U16 [R2+0x7000], R9 ;  /* 0x0070000902007388 */ /* 0x000fe80000000400 */
[----:B------:R-:W-:Y:S04]  /*c360*/  STS.U16 [R2+0x7400], R10 ;  /* 0x0074000a02007388 */ /* 0x000fe80000000400 */
[----:B---3--:R-:W-:Y:S04]  /*c370*/  STS.U16 [R2+0x7800], R11 ;  /* 0x0078000b02007388 */ /* 0x008fe80000000400 */
[----:B------:R0:W-:Y:S04]  /*c380*/  STS.U16 [R2+0x7c00], R16 ;  /* 0x007c001002007388 */ /* 0x0001e80000000400 */
[----:B0-----:R-:W3:Y:S04]  /*c390*/  LDL.LU R2, [R1+0x20] ;  /* 0x0000200001027983 */ /* 0x001ee80000300800 */
[----:B------:R-:W4:Y:S04]  /*c3a0*/  LDL.LU R4, [R1+0x1c] ;  /* 0x00001c0001047983 */ /* 0x000f280000300800 */
[----:B------:R-:W4:Y:S04]  /*c3b0*/  LDL.LU R6, [R1+0x18] ;  /* 0x0000180001067983 */ /* 0x000f280000300800 */
[----:B------:R-:W4:Y:S04]  /*c3c0*/  LDL.LU R7, [R1+0x30] ;  /* 0x0000300001077983 */ /* 0x000f280000300800 */
[----:B------:R-:W4:Y:S04]  /*c3d0*/  LDL.LU R8, [R1+0x2c] ;  /* 0x00002c0001087983 */ /* 0x000f280000300800 */
[----:B------:R-:W4:Y:S04]  /*c3e0*/  LDL.LU R9, [R1+0x28] ;  /* 0x0000280001097983 */ /* 0x000f280000300800 */
[----:B------:R-:W4:Y:S04]  /*c3f0*/  LDL.LU R10, [R1+0x14] ;  /* 0x00001400010a7983 */ /* 0x000f280000300800 */
[----:B------:R-:W4:Y:S04]  /*c400*/  LDL.LU R11, [R1+0x10] ;  /* 0x00001000010b7983 */ /* 0x000f280000300800 */
[----:B------:R-:W4:Y:S04]  /*c410*/  LDL.LU R16, [R1+0xc] ;  /* 0x00000c0001107983 */ /* 0x000f280000300800 */
[----:B--2---:R0:W-:Y:S04]  /*c420*/  STS.U16 [R5+0x4100], R13 ;  /* 0x0041000d05007388 */ /* 0x0041e80000000400 */
[----:B------:R-:W-:Y:S04]  /*c430*/  STS.U16 [R5+0x4500], R12 ;  /* 0x0045000c05007388 */ /* 0x000fe80000000400 */
[----:B------:R-:W-:Y:S04]  /*c440*/  STS.U16 [R5+0x4900], R18 ;  /* 0x0049001205007388 */ /* 0x000fe80000000400 */
[----:B------:R-:W-:Y:S04]  /*c450*/  STS.U16 [R5+0x4d00], R20 ;  /* 0x004d001405007388 */ /* 0x000fe80000000400 */
[----:B------:R-:W-:Y:S04]  /*c460*/  STS.U16 [R5+0x5100], R22 ;  /* 0x0051001605007388 */ /* 0x000fe80000000400 */
[----:B------:R-:W-:Y:S04]  /*c470*/  STS.U16 [R5+0x5500], R26 ;  /* 0x0055001a05007388 */ /* 0x000fe80000000400 */
[----:B------:R-:W-:Y:S04]  /*c480*/  STS.U16 [R5+0x5900], R25 ;  /* 0x0059001905007388 */ /* 0x000fe80000000400 */
[----:B------:R-:W-:Y:S04]  /*c490*/  STS.U16 [R5+0x5d00], R28 ;  /* 0x005d001c05007388 */ /* 0x000fe80000000400 */
[----:B------:R1:W-:Y:S04]  /*c4a0*/  STS.U16 [R5+0x6100], R14 ;  /* 0x0061000e05007388 */ /* 0x0003e80000000400 */
[----:B0-----:R-:W2:Y:S04]  /*c4b0*/  LDL.LU R13, [R1+0xf80] ;  /* 0x000f8000010d7983 */ /* 0x001ea80000300800 */
[----:B-1----:R-:W0:Y:S04]  /*c4c0*/  S2R R14, SR_TID.X ;  /* 0x00000000000e7919 */ /* 0x002e280000002100 */
[----:B------:R-:W-:Y:S04]  /*c4d0*/  STS.U16 [R5+0x6500], R0 ;  /* 0x0065000005007388 */ /* 0x000fe80000000400 */
[----:B------:R-:W-:Y:S04]  /*c4e0*/  STS.U16 [R5+0x6900], R15 ;  /* 0x0069000f05007388 */ /* 0x000fe80000000400 */
[----:B------:R-:W2:Y:S04]  /*c4f0*/  LDL.LU R12, [R1+0xf7c] ;  /* 0x000f7c00010c7983 */ /* 0x000ea80000300800 */
[----:B------:R0:W-:Y:S04]  /*c500*/  STS.U16 [R5+0x6d00], R3 ;  /* 0x006d000305007388 */ /* 0x0001e80000000400 */
[----:B------:R1:W-:Y:S04]  /*c510*/  STS.U16 [R5+0x7100], R24 ;  /* 0x0071001805007388 */ /* 0x0003e80000000400 */
[----:B------:R-:W2:Y:S01]  /*c520*/  LDL.LU R18, [R1+0xf78] ;  /* 0x000f780001127983 */ /* 0x000ea20000300800 */
[----:B0-----:R-:W-:-:S03]  /*c530*/  LOP3.LUT R3, R14, 0x3f, RZ, 0xc0, !PT ;  /* 0x0000003f0e037812 */ /* 0x001fc600078ec0ff */
[----:B------:R-:W2:Y:S01]  /*c540*/  LDL.LU R20, [R1+0xf74] ;  /* 0x000f740001147983 */ /* 0x000ea20000300800 */
[----:B-1----:R-:W-:Y:S01]  /*c550*/  SHF.R.S32.HI R24, RZ, 0x6, R14 ;  /* 0x00000006ff187819 */ /* 0x002fe2000001140e */
[----:B------:R-:W-:Y:S02]  /*c560*/  IMAD.SHL.U32 R15, R3, 0x2, RZ ;  /* 0x00000002030f7824 */ /* 0x000fe400078e00ff */
[----:B------:R-:W2:Y:S01]  /*c570*/  LDL.LU R22, [R1+0xf70] ;  /* 0x000f700001167983 */ /* 0x000ea20000300800 */
[----:B------:R-:W-:-:S03]  /*c580*/  SGXT R24, R24, 0x1 ;  /* 0x000000011818781a */ /* 0x000fc60000000200 */
[----:B------:R-:W2:Y:S01]  /*c590*/  LDL.LU R26, [R1+0xf6c] ;  /* 0x000f6c00011a7983 */ /* 0x000ea20000300800 */
[----:B------:R-:W-:-:S03]  /*c5a0*/  LOP3.LUT R15, R15, 0x90, R24, 0x78, !PT ;  /* 0x000000900f0f7812 */ /* 0x000fc600078e7818 */
[----:B------:R-:W2:Y:S01]  /*c5b0*/  LDL.LU R25, [R1+0xcc] ;  /* 0x0000cc0001197983 */ /* 0x000ea20000300800 */
[----:B------:R-:W-:-:S03]  /*c5c0*/  LOP3.LUT R15, R15, 0x40, RZ, 0x3c, !PT ;  /* 0x000000400f0f7812 */ /* 0x000fc600078e3cff */
[----:B------:R-:W2:Y:S04]  /*c5d0*/  LDL.LU R28, [R1+0xf68] ;  /* 0x000f6800011c7983 */ /* 0x000ea80000300800 */
[----:B------:R-:W2:Y:S04]  /*c5e0*/  LDL.LU R0, [R1+0xf64] ;  /* 0x000f640001007983 */ /* 0x000ea80000300800 */
[----:B------:R-:W2:Y:S04]  /*c5f0*/  LDL.LU R24, [R1+0x8] ;  /* 0x0000080001187983 */ /* 0x000ea80000300800 */
[----:B---3--:R0:W-:Y:S04]  /*c600*/  STS.U16 [R5+0x7500], R2 ;  /* 0x0075000205007388 */ /* 0x0081e80000000400 */
[----:B----4-:R1:W-:Y:S04]  /*c610*/  STS.U16 [R5+0x7900], R4 ;  /* 0x0079000405007388 */ /* 0x0103e80000000400 */
[----:B------:R3:W-:Y:S04]  /*c620*/  STS.U16 [R5+0x7d00], R6 ;  /* 0x007d000605007388 */ /* 0x0007e80000000400 */
[----:B0-----:R-:W4:Y:S04]  /*c630*/  LDL.LU R2, [R1+0xf60] ;  /* 0x000f600001027983 */ /* 0x001f280000300800 */
[----:B-1----:R-:W4:Y:S04]  /*c640*/  LDL.LU R4, [R1+0xf5c] ;  /* 0x000f5c0001047983 */ /* 0x002f280000300800 */
[----:B---3--:R-:W3:Y:S04]  /*c650*/  LDL.LU R5, [R1+0xf58] ;  /* 0x000f580001057983 */ /* 0x008ee80000300800 */
[----:B------:R-:W3:Y:S04]  /*c660*/  LDL.LU R6, [R1+0xf54] ;  /* 0x000f540001067983 */ /* 0x000ee80000300800 */
[----:B------:R0:W-:Y:S04]  /*c670*/  STS.U16 [R15+0x4200], R7 ;  /* 0x004200070f007388 */ /* 0x0001e80000000400 */
[----:B------:R1:W-:Y:S04]  /*c680*/  STS.U16 [R15+0x4600], R8 ;  /* 0x004600080f007388 */ /* 0x0003e80000000400 */
[----:B------:R1:W-:Y:S04]  /*c690*/  STS.U16 [R15+0x4a00], R9 ;  /* 0x004a00090f007388 */ /* 0x0003e80000000400 */
[----:B0-----:R-:W3:Y:S04]  /*c6a0*/  LDL.LU R7, [R1+0xf50] ;  /* 0x000f500001077983 */ /* 0x001ee80000300800 */
[----:B-1----:R-:W3:Y:S04]  /*c6b0*/  LDL.LU R8, [R1+0xf4c] ;  /* 0x000f4c0001087983 */ /* 0x002ee80000300800 */
[----:B------:R-:W3:Y:S04]  /*c6c0*/  LDL.LU R9, [R1+0xf48] ;  /* 0x000f480001097983 */ /* 0x000ee80000300800 */
[----:B------:R0:W-:Y:S04]  /*c6d0*/  STS.U16 [R15+0x4e00], R10 ;  /* 0x004e000a0f007388 */ /* 0x0001e80000000400 */
[----:B------:R1:W-:Y:S04]  /*c6e0*/  STS.U16 [R15+0x5200], R11 ;  /* 0x0052000b0f007388 */ /* 0x0003e80000000400 */
[----:B------:R1:W-:Y:S04]  /*c6f0*/  STS.U16 [R15+0x5600], R16 ;  /* 0x005600100f007388 */ /* 0x0003e80000000400 */
[----:B0-----:R-:W3:Y:S04]  /*c700*/  LDL.LU R10, [R1+0xf44] ;  /* 0x000f4400010a7983 */ /* 0x001ee80000300800 */
[----:B-1----:R-:W3:Y:S04]  /*c710*/  LDL.LU R11, [R1+0xf40] ;  /* 0x000f4000010b7983 */ /* 0x002ee80000300800 */
[----:B------:R-:W3:Y:S01]  /*c720*/  LDL.LU R16, [R1+0xf3c] ;  /* 0x000f3c0001107983 */ /* 0x000ee20000300800 */
[----:B------:R-:W-:Y:S01]  /*c730*/  SHF.R.S32.HI R14, RZ, 0x6, R14 ;  /* 0x00000006ff0e7819 */ /* 0x000fe2000001140e */
[----:B------:R-:W-:-:S03]  /*c740*/  IMAD.SHL.U32 R3, R3, 0x2, RZ ;  /* 0x0000000203037824 */ /* 0x000fc600078e00ff */
[----:B------:R-:W-:-:S04]  /*c750*/  SGXT R14, R14, 0x1 ;  /* 0x000000010e0e781a */ /* 0x000fc80000000200 */
[----:B------:R-:W-:-:S04]  /*c760*/  LOP3.LUT R3, R3, 0x90, R14, 0x78, !PT ;  /* 0x0000009003037812 */ /* 0x000fc800078e780e */
[----:B------:R-:W-:Y:S01]  /*c770*/  LOP3.LUT R3, R3, 0x60, RZ, 0x3c, !PT ;  /* 0x0000006003037812 */ /* 0x000fe200078e3cff */
[----:B--2---:R-:W-:Y:S04]  /*c780*/  STS.U16 [R15+0x5a00], R24 ;  /* 0x005a00180f007388 */ /* 0x004fe80000000400 */
[----:B---3--:R-:W-:Y:S04]  /*c790*/  STS.U16 [R15+0x5e00], R16 ;  /* 0x005e00100f007388 */ /* 0x008fe80000000400 */
[----:B------:R-:W-:Y:S04]  /*c7a0*/  STS.U16 [R15+0x6200], R11 ;  /* 0x0062000b0f007388 */ /* 0x000fe80000000400 */
[----:B------:R-:W-:Y:S04]  /*c7b0*/  STS.U16 [R15+0x6600], R10 ;  /* 0x0066000a0f007388 */ /* 0x000fe80000000400 */
[----:B------:R-:W-:Y:S04]  /*c7c0*/  STS.U16 [R15+0x6a00], R9 ;  /* 0x006a00090f007388 */ /* 0x000fe80000000400 */
[----:B------:R-:W-:Y:S04]  /*c7d0*/  STS.U16 [R15+0x6e00], R8 ;  /* 0x006e00080f007388 */ /* 0x000fe80000000400 */
[----:B------:R-:W-:Y:S04]  /*c7e0*/  STS.U16 [R15+0x7200], R7 ;  /* 0x007200070f007388 */ /* 0x000fe80000000400 */
[----:B------:R-:W-:Y:S04]  /*c7f0*/  STS.U16 [R15+0x7600], R6 ;  /* 0x007600060f007388 */ /* 0x000fe80000000400 */
[----:B------:R-:W-:Y:S04]  /*c800*/  STS.U16 [R15+0x7a00], R5 ;  /* 0x007a00050f007388 */ /* 0x000fe80000000400 */
[----:B----4-:R-:W-:Y:S04]  /*c810*/  STS.U16 [R15+0x7e00], R4 ;  /* 0x007e00040f007388 */ /* 0x010fe80000000400 */
[----:B------:R-:W-:Y:S04]  /*c820*/  STS.U16 [R3+0x7f00], R25 ;  /* 0x007f001903007388 */ /* 0x000fe80000000400 */
[----:B------:R0:W-:Y:S04]  /*c830*/  STS.U16 [R3+0x4300], R2 ;  /* 0x0043000203007388 */ /* 0x0001e80000000400 */
[----:B0-----:R-:W2:Y:S04]  /*c840*/  LDL R2, [R1+0x35c] ;  /* 0x00035c0001027983 */ /* 0x001ea80000100800 */
[----:B------:R0:W-:Y:S04]  /*c850*/  STS.U16 [R3+0x4700], R0 ;  /* 0x0047000003007388 */ /* 0x0001e80000000400 */
[----:B------:R-:W-:Y:S04]  /*c860*/  STS.U16 [R3+0x4b00], R28 ;  /* 0x004b001c03007388 */ /* 0x000fe80000000400 */
[----:B------:R-:W-:Y:S04]  /*c870*/  STS.U16 [R3+0x4f00], R26 ;  /* 0x004f001a03007388 */ /* 0x000fe80000000400 */
[----:B------:R1:W-:Y:S04]  /*c880*/  STS.U16 [R3+0x5300], R22 ;  /* 0x0053001603007388 */ /* 0x0003e80000000400 */
[----:B------:R-:W-:Y:S04]  /*c890*/  STS.U16 [R3+0x5700], R20 ;  /* 0x0057001403007388 */ /* 0x000fe80000000400 */
        /* <DEDUP_REMOVED lines=9> */
[----:B------:R-:W-:Y:S06]  /*c930*/  BAR.SYNC.DEFER_BLOCKING 0x0 ;  /* 0x0000000000007b1d */ /* 0x000fec0000010000 */
[----:B0-----:R-:W3:Y:S04]  /*c940*/  LDL R0, [R1+0x354] ;  /* 0x0003540001007983 */ /* 0x001ee80000100800 */
[----:B-1----:R-:W4:Y:S04]  /*c950*/  LDL R22, [R1+0x5bc] ;  /* 0x0005bc0001167983 */ /* 0x002f280000100800 */
[----:B--2---:R-:W0:Y:S04]  /*c960*/  LDSM.16.M88.4 R16, [R2+0x4000] ;  /* 0x004000000210783b */ /* 0x004e280000000200 */
[----:B------:R-:W1:Y:S04]  /*c970*/  LDSM.16.M88.4 R12, [R2+0x4800] ;  /* 0x00480000020c783b */ /* 0x000e680000000200 */
[----:B------:R-:W-:Y:S04]  /*c980*/  LDSM.16.M88.4 R4, [R2+0x5000] ;  /* 0x005000000204783b */ /* 0x000fe80000000200 */
[----:B0-----:R-:W-:Y:S04]  /*c990*/  STL.64 [R1+0x10], R16 ;  /* 0x0000101001007387 */ /* 0x001fe80000100a00 */
[----:B------:R-:W-:Y:S04]  /*c9a0*/  STL.64 [R1+0x18], R18 ;  /* 0x0000181201007387 */ /* 0x000fe80000100a00 */
[----:B------:R-:W0:Y:S04]  /*c9b0*/  LDSM.16.M88.4 R16, [R2+0x5800] ;  /* 0x005800000210783b */ /* 0x000e280000000200 */
[----:B-1----:R-:W-:Y:S04]  /*c9c0*/  STL.64 [R1], R12 ;  /* 0x0000000c01007387 */ /* 0x002fe80000100a00 */
[----:B------:R-:W-:Y:S04]  /*c9d0*/  STL.64 [R1+0x8], R14 ;  /* 0x0000080e01007387 */ /* 0x000fe80000100a00 */
[----:B------:R-:W1:Y:S04]  /*c9e0*/  LDSM.16.M88.4 R12, [R2+0x6000] ;  /* 0x00600000020c783b */ /* 0x000e680000000200 */
[----:B---3--:R-:W-:Y:S04]  /*c9f0*/  LDSM.16.MT88.4 R8, [R0] ;  /* 0x000000000008783b */ /* 0x008fe80000004200 */
[----:B0-----:R-:W-:Y:S04]  /*ca00*/  STL.64 [R1+0x50], R16 ;  /* 0x0000501001007387 */ /* 0x001fe80000100a00 */
[----:B------:R-:W-:Y:S04]  /*ca10*/  STL.64 [R1+0x58], R18 ;  /* 0x0000581201007387 */ /* 0x000fe80000100a00 */
[----:B------:R-:W-:Y:S04]  /*ca20*/  LDSM.16.M88.4 R16, [R2+0x7800] ;  /* 0x007800000210783b */ /* 0x000fe80000000200 */
[----:B-1----:R-:W-:Y:S04]  /*ca30*/  STL.64 [R1+0x60], R12 ;  /* 0x0000600c01007387 */ /* 0x002fe80000100a00 */
[----:B------:R-:W-:Y:S04]  /*ca40*/  STL.64 [R1+0x68], R14 ;  /* 0x0000680e01007387 */ /* 0x000fe80000100a00 */
[----:B------:R-:W-:Y:S04]  /*ca50*/  STL.64 [R1+0x20], R4 ;  /* 0x0000200401007387 */ /* 0x000fe80000100a00 */
[----:B------:R-:W-:Y:S04]  /*ca60*/  STL.64 [R1+0x28], R6 ;  /* 0x0000280601007387 */ /* 0x000fe80000100a00 */
[----:B------:R0:W-:Y:S04]  /*ca70*/  STL.64 [R1+0xf20], R4 ;  /* 0x000f200401007387 */ /* 0x0001e80000100a00 */
[----:B0-----:R-:W2:Y:S01]  /*ca80*/  LDL.64 R4, [R1] ;  /* 0x0000000001047983 */ /* 0x001ea20000100a00 */
[----:B------:R-:W-:-:S02]  /*ca90*/  IMAD.MOV.U32 R28, RZ, RZ, R12 ;  /* 0x000000ffff1c7224 */ /* 0x000fc400078e000c */
[----:B------:R-:W-:Y:S02]  /*caa0*/  IMAD.MOV.U32 R27, RZ, RZ, R13 ;  /* 0x000000ffff1b7224 */ /* 0x000fe400078e000d */
[----:B------:R-:W-:Y:S04]  /*cab0*/  LDSM.16.M88.4 R12, [R2+0x6800] ;  /* 0x00680000020c783b */ /* 0x000fe80000000200 */
[----:B--2---:R-:W-:Y:S04]  /*cac0*/  STL.64 [R1+0xf28], R4 ;  /* 0x000f280401007387 */ /* 0x004fe80000100a00 */
[----:B------:R-:W0:Y:S04]  /*cad0*/  LDSM.16.M88.4 R4, [R2+0x7000] ;  /* 0x007000000204783b */ /* 0x000e280000000200 */
[----:B0-----:R0:W-:Y:S01]  /*cae0*/  STL.64 [R1+0x80], R4 ;  /* 0x0000800401007387 */ /* 0x0011e20000100a00 */
[----:B------:R-:W-:-:S03]  /*caf0*/  IMAD.MOV.U32 R26, RZ, RZ, R7 ;  /* 0x000000ffff1a7224 */ /* 0x000fc600078e0007 */
[----:B------:R-:W-:Y:S04]  /*cb00*/  STL.64 [R1+0x90], R12 ;  /* 0x0000900c01007387 */ /* 0x000fe80000100a00 */
[----:B------:R-:W-:Y:S04]  /*cb10*/  STL.64 [R1+0x98], R14 ;  /* 0x0000980e01007387 */ /* 0x000fe80000100a00 */
[----:B------:R1:W-:Y:S04]  /*cb20*/  STL.64 [R1+0x88], R6 ;  /* 0x0000880601007387 */ /* 0x0003e80000100a00 */
[----:B0-----:R-:W2:Y:S04]  /*cb30*/  LDL.LU.64 R4, [R1+0x390] ;  /* 0x0003900001047983 */ /* 0x001ea80000300a00 */
[----:B----4-:R-:W0:Y:S04]  /*cb40*/  LDSM.16.MT88.4 R12, [R22] ;  /* 0x00000000160c783b */ /* 0x010e280000004200 */
[----:B-1----:R-:W2:Y:S04]  /*cb50*/  LDL.LU.64 R6, [R1+0x398] ;  /* 0x0003980001067983 */ /* 0x002ea80000300a00 */
[----:B------:R-:W-:Y:S04]  /*cb60*/  STL [R1+0xd48], R26 ;  /* 0x000d481a01007387 */ /* 0x000fe80000100800 */
[----:B------:R-:W3:Y:S04]  /*cb70*/  LDL.64 R24, [R1+0x50] ;  /* 0x0000500001187983 */ /* 0x000ee80000100a00 */
[----:B------:R-:W-:Y:S04]  /*cb80*/  STL [R1+0xf38], R27 ;  /* 0x000f381b01007387 */ /* 0x000fe80000100800 */
[----:B---3--:R1:W-:Y:S04]  /*cb90*/  STL.64 [R1+0xf30], R24 ;  /* 0x000f301801007387 */ /* 0x0083e80000100a00 */
[----:B-1----:R-:W2:Y:S04]  /*cba0*/  LDL.64 R24, [R1+0x10] ;  /* 0x0000100001187983 */ /* 0x002ea80000100a00 */
[----:B0-----:R-:W-:Y:S04]  /*cbb0*/  STL.64 [R1+0xee8], R14 ;  /* 0x000ee80e01007387 */ /* 0x001fe80000100a00 */
[----:B------:R-:W-:Y:S04]  /*cbc0*/  STL.64 [R1+0x70], R16 ;  /* 0x0000701001007387 */ /* 0x000fe80000100a00 */
[----:B------:R-:W-:Y:S04]  /*cbd0*/  STL.64 [R1+0x78], R18 ;  /* 0x0000781201007387 */ /* 0x000fe80000100a00 */
[----:B------:R0:W-:Y:S04]  /*cbe0*/  STL.64 [R1+0xee0], R12 ;  /* 0x000ee00c01007387 */ /* 0x0001e80000100a00 */
[----:B------:R-:W1:Y:S04]  /*cbf0*/  LDSM.16.MT88.4 R16, [R0+0x80] ;  /* 0x000080000010783b */ /* 0x000e680000004200 */
[----:B0-----:R-:W3:Y:S01]  /*cc00*/  LDL.64 R12, [R1+0x90] ;  /* 0x00009000010c7983 */ /* 0x001ee20000100a00 */
[----:B--2---:R-:W-:Y:S01]  /*cc10*/  HMMA.16816.F32 R4, R8, R24, R4 ;  /* 0x000000180804723c */ /* 0x004fe20000001804 */
[----:B------:R-:W-:-:S02]  /*cc20*/  IMAD.MOV.U32 R3, RZ, RZ, R24 ;  /* 0x000000ffff037224 */ /* 0x000fc400078e0018 */
[----:B------:R-:W-:Y:S01]  /*cc30*/  IMAD.MOV.U32 R2, RZ, RZ, R25 ;  /* 0x000000ffff027224 */ /* 0x000fe200078e0019 */
[----:B---3--:R0:W-:Y:S11]  /*cc40*/  STL.64 [R1+0xf10], R12 ;  /* 0x000f100c01007387 */ /* 0x0081f60000100a00 */
[----:B------:R-:W-:Y:S09]  /*cc50*/  @!UPT UIADD3 URZ, URZ, URZ, URZ ;  /* 0x0000003f3f3ff290 */ /* 0x000ff2000fffe03f */
[----:B------:R-:W-:Y:S01]  /*cc60*/  IMAD.MOV.U32 R23, RZ, RZ, R5 ;  /* 0x000000ffff177224 */ /* 0x000fe200078e0005 */
[----:B0-----:R-:W2:Y:S04]  /*cc70*/  LDL.LU.64 R12, [R1+0x1f0] ;  /* 0x0001f000010c7983 */ /* 0x001ea80000300a00 */
[----:B------:R-:W2:Y:S04]  /*cc80*/  LDL.LU.64 R14, [R1+0x1f8] ;  /* 0x0001f800010e7983 */ /* 0x000ea80000300a00 */
[----:B-1----:R-:W-:Y:S04]  /*cc90*/  STL.64 [R1+0xe90], R18 ;  /* 0x000e901201007387 */ /* 0x002fe80000100a00 */
[----:B------:R0:W-:Y:S04]  /*cca0*/  STL.64 [R1+0xe88], R16 ;  /* 0x000e881001007387 */ /* 0x0001e80000100a00 */
[----:B0-----:R-:W3:Y:S04]  /*ccb0*/  LDL.LU.64 R16, [R1+0x380] ;  /* 0x0003800001107983 */ /* 0x001ee80000300a00 */
[----:B------:R-:W3:Y:S04]  /*ccc0*/  LDL.LU.64 R18, [R1+0x388] ;  /* 0x0003880001127983 */ /* 0x000ee80000300a00 */
[----:B------:R-:W4:Y:S04]  /*ccd0*/  LDL.LU R27, [R1+0xf38] ;  /* 0x000f3800011b7983 */ /* 0x000f280000300800 */
[----:B------:R-:W2:Y:S04]  /*cce0*/  LDL.LU.64 R24, [R1+0xf30] ;  /* 0x000f300001187983 */ /* 0x000ea80000300a00 */
[----:B------:R0:W-:Y:S04]  /*ccf0*/  STL [R1+0x210], R4 ;  /* 0x0002100401007387 */ /* 0x0001e80000100800 */
[----:B0-----:R-:W3:Y:S01]  /*cd00*/  LDL.LU.64 R4, [R1+0xf28] ;  /* 0x000f280001047983 */ /* 0x001ee20000300a00 */
[----:B------:R-:W-:-:S05]  /*cd10*/  IMAD.MOV.U32 R21, RZ, RZ, R6 ;  /* 0x000000ffff157224 */ /* 0x000fca00078e0006 */
[----:B------:R-:W-:Y:S01]  /*cd20*/  STL [R1+0xdec], R21 ;  /* 0x000dec1501007387 */ /* 0x000fe20000100800 */
[----:B---3--:R-:W-:Y:S11]  /*cd30*/  HMMA.16816.F32 R16, R8, R4, R16 ;  /* 0x000000040810723c */ /* 0x008ff60000001810 */
[----:B------:R-:W-:Y:S11]  /*cd40*/  @!UPT UIADD3 URZ, URZ, URZ, URZ ;  /* 0x0000003f3f3ff290 */ /* 0x000ff6000fffe03f */
[----:B------:R-:W-:Y:S01]  /*cd50*/  @!UPT UIADD3 URZ, URZ, URZ, URZ ;  /* 0x0000003f3f3ff290 */ /* 0x000fe2000fffe03f */
[----:B------:R-:W-:Y:S04]  /*cd60*/  STL.64 [R1+0x200], R16 ;  /* 0x0002001001007387 */ /* 0x000fe80000100a00 */
[----:B------:R0:W-:Y:S02]  /*cd70*/  STL.64 [R1+0x208], R18 ;  /* 0x0002081201007387 */ /* 0x0001e40000100a00 */
[----:B0-----:R-:W-:Y:S02]  /*cd80*/  IMAD.MOV.U32 R19, RZ, RZ, R4 ;  /* 0x000000ffff137224 */ /* 0x001fe400078e0004 */
[----:B------:R-:W-:Y:S02]  /*cd90*/  IMAD.MOV.U32 R18, RZ, RZ, R5 ;  /* 0x000000ffff127224 */ /* 0x000fe400078e0005 */
[----:B------:R-:W2:Y:S01]  /*cda0*/  LDL.LU.64 R4, [R1+0xf20] ;  /* 0x000f200001047983 */ /* 0x000ea20000300a00 */
[----:B------:R-:W-:-:S02]  /*cdb0*/  IMAD.MOV.U32 R20, RZ, RZ, R7 ;  /* 0x000000ffff147224 */ /* 0x000fc400078e0007 */
[----:B----4-:R-:W-:Y:S01]  /*cdc0*/  IMAD.MOV.U32 R21, RZ, RZ, R27 ;  /* 0x000000ffff157224 */ /* 0x010fe200078e001b */
[----:B--2---:R-:W-:Y:S01]  /*cdd0*/  HMMA.16816.F32 R12, R8, R4, R12 ;  /* 0x00000004080c723c */ /* 0x004fe2000000180c */
[----:B------:R-:W-:Y:S02]  /*cde0*/  IMAD.MOV.U32 R26, RZ, RZ, R4 ;  /* 0x000000ffff1a7224 */ /* 0x000fe400078e0004 */
[----:B------:R-:W-:Y:S02]  /*cdf0*/  IMAD.MOV.U32 R0, RZ, RZ, R5 ;  /* 0x000000ffff007224 */ /* 0x000fe400078e0005 */
[----:B------:R-:W0:Y:S11]  /*ce00*/  LDSM.16.MT88.4 R4, [R22+0x80] ;  /* 0x000080001604783b */ /* 0x000e360000004200 */
[----:B------:R-:W-:Y:S07]  /*ce10*/  @!UPT UIADD3 URZ, URZ, URZ, URZ ;  /* 0x0000003f3f3ff290 */ /* 0x000fee000fffe03f */
[----:B------:R-:W-:Y:S04]  /*ce20*/  STL.64 [R1+0x1f0], R12 ;  /* 0x0001f00c01007387 */ /* 0x000fe80000100a00 */
[----:B------:R-:W-:Y:S04]  /*ce30*/  STL.64 [R1+0x1f8], R14 ;  /* 0x0001f80e01007387 */ /* 0x000fe80000100a00 */
[----:B------:R-:W-:Y:S04]  /*ce40*/  STL.64 [R1+0xe50], R22 ;  /* 0x000e501601007387 */ /* 0x000fe80000100a00 */
[----:B------:R1:W-:Y:S02]  /*ce50*/  STL [R1+0xe48], R20 ;  /* 0x000e481401007387 */ /* 0x0003e40000100800 */
[----:B-1----:R-:W-:-:S05]  /*ce60*/  IMAD.MOV.U32 R20, RZ, RZ, R28 ;  /* 0x000000ffff147224 */ /* 0x002fca00078e001c */
[----:B------:R1:W-:Y:S04]  /*ce70*/  STL.64 [R1+0xf18], R20 ;  /* 0x000f181401007387 */ /* 0x0003e80000100a00 */
[----:B-1----:R-:W2:Y:S04]  /*ce80*/  LDL.LU.64 R20, [R1+0x370] ;  /* 0x0003700001147983 */ /* 0x002ea80000300a00 */
[----:B------:R-:W2:Y:S04]  /*ce90*/  LDL.LU.64 R22, [R1+0x378] ;  /* 0x0003780001167983 */ /* 0x000ea80000300a00 */
[----:B------:R-:W3:Y:S04]  /*cea0*/  LDL.LU.64 R12, [R1+0x360] ;  /* 0x00036000010c7983 */ /* 0x000ee80000300a00 */
[----:B------:R-:W3:Y:S04]  /*ceb0*/  LDL.LU.64 R14, [R1+0x368] ;  /* 0x00036800010e7983 */ /* 0x000ee80000300a00 */
[----:B------:R-:W4:Y:S04]  /*cec0*/  LDL.64 R16, [R1+0x70] ;  /* 0x0000700001107983 */ /* 0x000f280000100a00 */
[----:B------:R-:W-:Y:S04]  /*ced0*/  STL.64 [R1+0xef8], R18 ;  /* 0x000ef81201007387 */ /* 0x000fe80000100a00 */
[----:B----4-:R1:W-:Y:S04]  /*cee0*/  STL.64 [R1+0xef0], R16 ;  /* 0x000ef01001007387 */ /* 0x0103e80000100a00 */
[----:B-1----:R-:W4:Y:S04]  /*cef0*/  LDL.LU.64 R16, [R1+0x320] ;  /* 0x0003200001107983 */ /* 0x002f280000300a00 */
[----:B------:R-:W3:Y:S01]  /*cf00*/  LDL.LU.64 R18, [R1+0x328] ;  /* 0x0003280001127983 */ /* 0x000ee20000300a00 */
[C---:B--2---:R-:W-:Y:S03]  /*cf10*/  HMMA.16816.F32 R20, R8.reuse, R24, R20 ;  /* 0x000000180814723c */ /* 0x044fe60000001814 */
[----:B---3--:R-:W-:Y:S04]  /*cf20*/  STL.64 [R1+0xf08], R18 ;  /* 0x000f081201007387 */ /* 0x008fe80000100a00 */
[----:B----4-:R1:W-:Y:S04]  /*cf30*/  STL.64 [R1+0xf00], R16 ;  /* 0x000f001001007387 */ /* 0x0103e80000100a00 */
[----:B-1----:R-:W2:Y:S04]  /*cf40*/  LDL.LU.64 R16, [R1+0x340] ;  /* 0x0003400001107983 */ /* 0x002ea80000300a00 */
[----:B------:R-:W2:Y:S04]  /*cf50*/  LDL.LU.64 R18, [R1+0x348] ;  /* 0x0003480001127983 */ /* 0x000ea80000300a00 */
[----:B0-----:R-:W-:Y:S04]  /*cf60*/  STL.64 [R1+0xe20], R6 ;  /* 0x000e200601007387 */ /* 0x001fe80000100a00 */
[----:B------:R-:W-:Y:S04]  /*cf70*/  STL.64 [R1+0xe18], R4 ;  /* 0x000e180401007387 */ /* 0x000fe80000100a00 */
[----:B------:R0:W-:Y:S04]  /*cf80*/  STL.64 [R1+0x1e0], R20 ;  /* 0x0001e01401007387 */ /* 0x0001e80000100a00 */
[----:B------:R-:W-:Y:S04]  /*cf90*/  STL.64 [R1+0x1e8], R22 ;  /* 0x0001e81601007387 */ /* 0x000fe80000100a00 */
[----:B0-----:R-:W3:Y:S04]  /*cfa0*/  LDL.LU.64 R20, [R1+0xf18] ;  /* 0x000f180001147983 */ /* 0x001ee80000300a00 */
[----:B------:R0:W-:Y:S04]  /*cfb0*/  STL.64 [R1+0xeb0], R24 ;  /* 0x000eb01801007387 */ /* 0x0001e80000100a00 */
[----:B0-----:R-:W4:Y:S01]  /*cfc0*/  LDL.64 R24, [R1+0x80] ;  /* 0x0000800001187983 */ /* 0x001f220000100a00 */
[----:B---3--:R-:W-:Y:S11]  /*cfd0*/  HMMA.16816.F32 R12, R8, R20, R12 ;  /* 0x00000014080c723c */ /* 0x008ff6000000180c */
[----:B------:R-:W-:Y:S11]  /*cfe0*/  @!UPT UIADD3 URZ, URZ, URZ, URZ ;  /* 0x0000003f3f3ff290 */ /* 0x000ff6000fffe03f */
[----:B------:R-:W-:Y:S01]  /*cff0*/  @!UPT UIADD3 URZ, URZ, URZ, URZ ;  /* 0x0000003f3f3ff290 */ /* 0x000fe2000fffe03f */
[----:B------:R0:W-:Y:S01]  /*d000*/  STL [R1+0x1d0], R12 ;  /* 0x0001d00c01007387 */ /* 0x0001e20000100800 */
[----:B------:R-:W-:-:S03]  /*d010*/  IMAD.MOV.U32 R29, RZ, RZ, R13 ;  /* 0x000000ffff1d7224 */ /* 0x000fc600078e000d */
[----:B0-----:R-:W2:Y:S01]  /*d020*/  LDL.LU.64 R12, [R1+0xf10] ;  /* 0x000f1000010c7983 */ /* 0x001ea20000300a00 */
[----:B------:R-:W-:Y:S02]  /*d030*/  IMAD.MOV.U32 R5, RZ, RZ, R0 ;  /* 0x000000ffff057224 */ /* 0x000fe400078e0000 */
[----:B------:R-:W-:Y:S02]  /*d040*/  IMAD.MOV.U32 R0, RZ, RZ, R15 ;  /* 0x000000ffff007224 */ /* 0x000fe400078e000f */
[----:B------:R-:W-:-:S03]  /*d050*/  IMAD.MOV.U32 R28, RZ, RZ, R14 ;  /* 0x000000ffff1c7224 */ /* 0x000fc600078e000e */
[----:B------:R-:W-:Y:S04]  /*d060*/  STL [R1+0xde8], R0 ;  /* 0x000de80001007387 */ /* 0x000fe80000100800 */
[----:B------:R-:W-:Y:S04]  /*d070*/  STL [R1+0xdcc], R28 ;  /* 0x000dcc1c01007387 */ /* 0x000fe80000100800 */
[----:B------:R-:W-:Y:S01]  /*d080*/  STL [R1+0xdc8], R29 ;  /* 0x000dc81d01007387 */ /* 0x000fe20000100800 */
[----:B--2---:R-:W-:Y:S11]  /*d090*/  HMMA.16816.F32 R16, R8, R12, R16 ;  /* 0x0000000c0810723c */ /* 0x004ff60000001810 */
[----:B------:R-:W-:Y:S11]  /*d0a0*/  @!UPT UIADD3 URZ, URZ, URZ, URZ ;  /* 0x0000003f3f3ff290 */ /* 0x000ff6000fffe03f */
[----:B------:R-:W-:Y:S01]  /*d0b0*/  @!UPT UIADD3 URZ, URZ, URZ, URZ ;  /* 0x0000003f3f3ff290 */ /* 0x000fe2000fffe03f */
[----:B------:R-:W-:Y:S04]  /*d0c0*/  STL.64 [R1+0x1c0], R16 ;  /* 0x0001c01001007387 */ /* 0x000fe80000100a00 */
[----:B------:R0:W-:Y:S04]  /*d0d0*/  STL.64 [R1+0x1c8], R18 ;  /* 0x0001c81201007387 */ /* 0x0001e80000100a00 */
[----:B0-----:R-:W4:Y:S04]  /*d0e0*/  LDL.LU.64 R18, [R1+0xf08] ;  /* 0x000f080001127983 */ /* 0x001f280000300a00 */
[----:B------:R-:W4:Y:S01]  /*d0f0*/  LDL.LU.64 R16, [R1+0xf00] ;  /* 0x000f000001107983 */ /* 0x000f220000300a00 */
[----:B------:R-:W-:-:S02]  /*d100*/  IMAD.MOV.U32 R28, RZ, RZ, R12 ;  /* 0x000000ffff1c7224 */ /* 0x000fc400078e000c */
[----:B------:R-:W-:Y:S02]  /*d110*/  IMAD.MOV.U32 R7, RZ, RZ, R13 ;  /* 0x000000ffff077224 */ /* 0x000fe400078e000d */
[----:B------:R-:W2:Y:S04]  /*d120*/  LDL.LU.64 R12, [R1+0x300] ;  /* 0x00030000010c7983 */ /* 0x000ea80000300a00 */
[----:B------:R-:W2:Y:S01]  /*d130*/  LDL.LU.64 R14, [R1+0x308] ;  /* 0x00030800010e7983 */ /* 0x000ea20000300a00 */
[----:B----4-:R-:W-:Y:S11]  /*d140*/  HMMA.16816.F32 R16, R8, R24, R16 ;  /* 0x000000180810723c */ /* 0x010ff60000001810 */
[----:B------:R-:W-:Y:S11]  /*d150*/  @!UPT UIADD3 URZ, URZ, URZ, URZ ;  /* 0x0000003f3f3ff290 */ /* 0x000ff6000fffe03f */
[----:B------:R-:W-:Y:S01]  /*d160*/  @!UPT UIADD3 URZ, URZ, URZ, URZ ;  /* 0x0000003f3f3ff290 */ /* 0x000fe2000fffe03f */
[----:B------:R-:W-:Y:S04]  /*d170*/  STL.64 [R1+0x1b0], R16 ;  /* 0x0001b01001007387 */ /* 0x000fe80000100a00 */
[----:B------:R0:W-:Y:S04]  /*d180*/  STL.64 [R1+0x1b8], R18 ;  /* 0x0001b81201007387 */ /* 0x0001e80000100a00 */
[----:B0-----:R-:W3:Y:S01]  /*d190*/  LDL.LU.64 R18, [R1+0xef8] ;  /* 0x000ef80001127983 */ /* 0x001ee20000300a00 */
[----:B------:R-:W-:Y:S02]  /*d1a0*/  IMAD.MOV.U32 R23, RZ, RZ, R24 ;  /* 0x000000ffff177224 */ /* 0x000fe400078e0018 */
[----:B------:R-:W-:Y:S01]  /*d1b0*/  IMAD.MOV.U32 R22, RZ, RZ, R25 ;  /* 0x000000ffff167224 */ /* 0x000fe200078e0019 */
[----:B------:R-:W2:Y:S04]  /*d1c0*/  LDL.LU.64 R16, [R1+0xef0] ;  /* 0x000ef00001107983 */ /* 0x000ea80000300a00 */
[----:B------:R-:W-:Y:S04]  /*d1d0*/  STL.64 [R1+0xec0], R22 ;  /* 0x000ec01601007387 */ /* 0x000fe80000100a00 */
[----:B------:R3:W-:Y:S01]  /*d1e0*/  STL.64 [R1+0xeb8], R20 ;  /* 0x000eb81401007387 */ /* 0x0007e20000100a00 */
[----:B------:R-:W-:-:S02]  /*d1f0*/  IMAD.MOV.U32 R4, RZ, RZ, R26 ;  /* 0x000000ffff047224 */ /* 0x000fc400078e001a */
[----:B---3--:R-:W-:Y:S02]  /*d200*/  IMAD.MOV.U32 R20, RZ, RZ, R19 ;  /* 0x000000ffff147224 */ /* 0x008fe400078e0013 */
[----:B------:R-:W-:-:S05]  /*d210*/  IMAD.MOV.U32 R21, RZ, RZ, R18 ;  /* 0x000000ffff157224 */ /* 0x000fca00078e0012 */
[----:B------:R0:W-:Y:S04]  /*d220*/  STL.64 [R1+0xed8], R20 ;  /* 0x000ed81401007387 */ /* 0x0001e80000100a00 */
[----:B0-----:R-:W3:Y:S04]  /*d230*/  LDL.LU.64 R20, [R1+0x190] ;  /* 0x0001900001147983 */ /* 0x001ee80000300a00 */
[----:B------:R-:W3:Y:S04]  /*d240*/  LDL.LU.64 R22, [R1+0x198] ;  /* 0x0001980001167983 */ /* 0x000ee80000300a00 */
[----:B------:R-:W4:Y:S04]  /*d250*/  LDL.LU.64 R24, [R1+0x160] ;  /* 0x0001600001187983 */ /* 0x000f280000300a00 */
[----:B------:R-:W3:Y:S01]  /*d260*/  LDL.LU.64 R26, [R1+0x168] ;  /* 0x00016800011a7983 */ /* 0x000ee20000300a00 */
[----:B--2---:R-:W-:Y:S01]  /*d270*/  HMMA.16816.F32 R8, R8, R16, R12 ;  /* 0x000000100808723c */ /* 0x004fe2000000180c */
[----:B------:R-:W-:-:S02]  /*d280*/  IMAD.MOV.U32 R6, RZ, RZ, R16 ;  /* 0x000000ffff067224 */ /* 0x000fc400078e0010 */
[----:B------:R-:W-:Y:S01]  /*d290*/  IMAD.MOV.U32 R0, RZ, RZ, R17 ;  /* 0x000000ffff007224 */ /* 0x000fe200078e0011 */
[----:B---3--:R-:W-:Y:S04]  /*d2a0*/  STL.64 [R1+0xed0], R26 ;  /* 0x000ed01a01007387 */ /* 0x008fe80000100a00 */
[----:B----4-:R0:W-:Y:S04]  /*d2b0*/  STL.64 [R1+0xec8], R24 ;  /* 0x000ec81801007387 */ /* 0x0101e80000100a00 */
[----:B0-----:R-:W2:Y:S04]  /*d2c0*/  LDL.LU.64 R24, [R1+0x170] ;  /* 0x0001700001187983 */ /* 0x001ea80000300a00 */
[----:B------:R-:W2:Y:S04]  /*d2d0*/  LDL.LU.64 R26, [R1+0x178] ;  /* 0x00017800011a7983 */ /* 0x000ea80000300a00 */
[----:B------:R-:W3:Y:S04]  /*d2e0*/  LDL.LU.64 R14, [R1+0xee8] ;  /* 0x000ee800010e7983 */ /* 0x000ee80000300a00 */
[----:B------:R-:W3:Y:S04]  /*d2f0*/  LDL.LU.64 R12, [R1+0xee0] ;  /* 0x000ee000010c7983 */ /* 0x000ee80000300a00 */
[----:B------:R0:W-:Y:S04]  /*d300*/  STL.64 [R1+0x1a0], R8 ;  /* 0x0001a00801007387 */ /* 0x0001e80000100a00 */
[----:B------:R-:W-:Y:S04]  /*d310*/  STL.64 [R1+0x1a8], R10 ;  /* 0x0001a80a01007387 */ /* 0x000fe80000100a00 */
[----:B------:R-:W4:Y:S01]  /*d320*/  LDL.LU.64 R16, [R1+0x150] ;  /* 0x0001500001107983 */ /* 0x000f220000300a00 */
[----:B0-----:R-:W-:-:S03]  /*d330*/  IMAD.MOV.U32 R8, RZ, RZ, R28 ;  /* 0x000000ffff087224 */ /* 0x001fc600078e001c */
[----:B------:R-:W4:Y:S01]  /*d340*/  LDL.LU.64 R18, [R1+0x158] ;  /* 0x0001580001127983 */ /* 0x000f220000300a00 */
[----:B------:R-:W-:-:S05]  /*d350*/  IMAD.MOV.U32 R9, RZ, RZ, R7 ;  /* 0x000000ffff097224 */ /* 0x000fca00078e0007 */
[----:B------:R0:W-:Y:S02]  /*d360*/  STL.64 [R1+0xea8], R8 ;  /* 0x000ea80801007387 */ /* 0x0001e40000100a00 */
[----:B0-----:R-:W-:Y:S02]  /*d370*/  IMAD.MOV.U32 R8, RZ, RZ, R3 ;  /* 0x000000ffff087224 */ /* 0x001fe400078e0003 */
[----:B------:R-:W-:-:S07]  /*d380*/  IMAD.MOV.U32 R9, RZ, RZ, R2 ;  /* 0x000000ffff097224 */ /* 0x000fce00078e0002 */
[----:B---3--:R-:W-:Y:S01]  /*d390*/  HMMA.16816.F32 R8, R12, R8, R20 ;  /* 0x000000080c08723c */ /* 0x008fe20000001814 */
[----:B------:R-:W2:Y:S11]  /*d3a0*/  LDL.LU.64 R20, [R1+0xed8] ;  /* 0x000ed80001147983 */ /* 0x000eb60000300a00 */
[----:B------:R-:W-:Y:S11]  /*d3b0*/  @!UPT UIADD3 URZ, URZ, URZ, URZ ;  /* 0x0000003f3f3ff290 */ /* 0x000ff6000fffe03f */
[----:B------:R-:W-:Y:S01]  /*d3c0*/  @!UPT UIADD3 URZ, URZ, URZ, URZ ;  /* 0x0000003f3f3ff290 */ /* 0x000fe2000fffe03f */
[----:B------:R-:W-:Y:S01]  /*d3d0*/  IMAD.MOV.U32 R2, RZ, RZ, R11 ;  /* 0x000000ffff027224 */ /* 0x000fe200078e000b */
[----:B------:R0:W-:Y:S01]  /*d3e0*/  STL.64 [R1+0x190], R8 ;  /* 0x0001900801007387 */ /* 0x0001e20000100a00 */
[----:B------:R-:W-:-:S03]  /*d3f0*/  IMAD.MOV.U32 R3, RZ, RZ, R10 ;  /* 0x000000ffff037224 */ /* 0x000fc600078e000a */
[----:B0-----:R-:W3:Y:S04]  /*d400*/  LDL.LU.64 R8, [R1+0x140] ;  /* 0x0001400001087983 */ /* 0x001ee80000300a00 */
[----:B------:R-:W3:Y:S04]  /*d410*/  LDL.LU.64 R10, [R1+0x148] ;  /* 0x00014800010a7983 */ /* 0x000ee80000300a00 */
[----:B------:R-:W-:Y:S04]  /*d420*/  STL [R1+0xd04], R2 ;  /* 0x000d040201007387 */ /* 0x000fe80000100800 */
[----:B------:R-:W-:Y:S01]  /*d430*/  STL [R1+0xd00], R3 ;  /* 0x000d000301007387 */ /* 0x000fe20000100800 */
[C---:B--2---:R-:W-:Y:S03]  /*d440*/  HMMA.16816.F32 R20, R12.reuse, R20, R24 ;  /* 0x000000140c14723c */ /* 0x044fe60000001818 */
[----:B------:R-:W2:Y:S04]  /*d450*/  LDL.LU.64 R26, [R1+0xed0] ;  /* 0x000ed000011a7983 */ /* 0x000ea80000300a00 */
[----:B------:R-:W2:Y:S11]  /*d460*/  LDL.LU.64 R24, [R1+0xec8] ;  /* 0x000ec80001187983 */ /* 0x000eb60000300a00 */
[----:B------:R-:W-:Y:S05]  /*d470*/  @!UPT UIADD3 URZ, URZ, URZ, URZ ;  /* 0x0000003f3f3ff290 */ /* 0x000fea000fffe03f */
[----:B------:R-:W-:Y:S04]  /*d480*/  STL.64 [R1+0x180], R20 ;  /* 0x0001801401007387 */ /* 0x000fe80000100a00 */
[----:B------:R0:W-:Y:S04]  /*d490*/  STL.64 [R1+0x188], R22 ;  /* 0x0001881601007387 */ /* 0x0001e80000100a00 */
[----:B0-----:R-:W3:Y:S04]  /*d4a0*/  LDL.LU.64 R22, [R1+0xec0] ;  /* 0x000ec00001167983 */ /* 0x001ee80000300a00 */
[----:B------:R-:W3:Y:S01]  /*d4b0*/  LDL.LU.64 R20, [R1+0xeb8] ;  /* 0x000eb80001147983 */ /* 0x000ee20000300a00 */
[C---:B--2---:R-:W-:Y:S11]  /*d4c0*/  HMMA.16816.F32 R24, R12.reuse, R4, R24 ;  /* 0x000000040c18723c */ /* 0x044ff60000001818 */
[----:B------:R-:W-:Y:S11]  /*d4d0*/  @!UPT UIADD3 URZ, URZ, URZ, URZ ;  /* 0x0000003f3f3ff290 */ /* 0x000ff6000fffe03f */
[----:B------:R-:W-:Y:S01]  /*d4e0*/  @!UPT UIADD3 URZ, URZ, URZ, URZ ;  /* 0x0000003f3f3ff290 */ /* 0x000fe2000fffe03f */
[----:B------:R0:W-:Y:S04]  /*d4f0*/  STL.64 [R1+0x170], R24 ;  /* 0x0001701801007387 */ /* 0x0001e80000100a00 */
[----:B------:R-:W-:Y:S04]  /*d500*/  STL.64 [R1+0x178], R26 ;  /* 0x0001781a01007387 */ /* 0x000fe80000100a00 */
[----:B0-----:R-:W4:Y:S01]  /*d510*/  LDL.LU.64 R24, [R1+0xeb0] ;  /* 0x000eb00001187983 */ /* 0x001f220000300a00 */
[C---:B---3--:R-:W-:Y:S03]  /*d520*/  HMMA.16816.F32 R8, R12.reuse, R20, R8 ;  /* 0x000000140c08723c */ /* 0x048fe60000001808 */
[----:B------:R-:W-:Y:S04]  /*d530*/  STL [R1+0xea0], R6 ;  /* 0x000ea00601007387 */ /* 0x000fe80000100800 */
[----:B------:R0:W-:Y:S04]  /*d540*/  STL.64 [R1+0xe98], R4 ;  /* 0x000e980401007387 */ /* 0x0001e80000100a00 */
[----:B0-----:R-:W2:Y:S04]  /*d550*/  LDL.LU.64 R4, [R1+0x100] ;  /* 0x0001000001047983 */ /* 0x001ea80000300a00 */
[----:B------:R-:W2:Y:S01]  /*d560*/  LDL.LU.64 R6, [R1+0x108] ;  /* 0x0001080001067983 */ /* 0x000ea20000300a00 */
[----:B----4-:R-:W-:Y:S01]  /*d570*/  HMMA.16816.F32 R16, R12, R24, R16 ;  /* 0x000000180c10723c */ /* 0x010fe20000001810 */
[----:B------:R-:W-:-:S02]  /*d580*/  IMAD.MOV.U32 R3, RZ, RZ, R24 ;  /* 0x000000ffff037224 */ /* 0x000fc400078e0018 */
[----:B------:R-:W-:-:S04]  /*d590*/  IMAD.MOV.U32 R2, RZ, RZ, R25 ;  /* 0x000000ffff027224 */ /* 0x000fc800078e0019 */
[----:B------:R-:W-:Y:S02]  /*d5a0*/  IMAD.MOV.U32 R24, RZ, RZ, R23 ;  /* 0x000000ffff187224 */ /* 0x000fe400078e0017 */
[----:B------:R-:W-:Y:S11]  /*d5b0*/  IMAD.MOV.U32 R25, RZ, RZ, R22 ;  /* 0x000000ffff197224 */ /* 0x000ff600078e0016 */
[----:B------:R-:W-:Y:S03]  /*d5c0*/  @!UPT UIADD3 URZ, URZ, URZ, URZ ;  /* 0x0000003f3f3ff290 */ /* 0x000fe6000fffe03f */
[----:B------:R0:W-:Y:S01]  /*d5d0*/  STL.64 [R1+0x160], R16 ;  /* 0x0001601001007387 */ /* 0x0001e20000100a00 */
[----:B------:R-:W-:-:S03]  /*d5e0*/  IMAD.MOV.U32 R27, RZ, RZ, R19 ;  /* 0x000000ffff1b7224 */ /* 0x000fc600078e0013 */
[----:B------:R1:W-:Y:S04]  /*d5f0*/  STL [R1+0x168], R18 ;  /* 0x0001681201007387 */ /* 0x0003e80000100800 */
[----:B0-----:R-:W3:Y:S04]  /*d600*/  LDL.LU.64 R16, [R1+0xb0] ;  /* 0x0000b00001107983 */ /* 0x001ee80000300a00 */
[----:B-1----:R-:W3:Y:S04]  /*d610*/  LDL.LU.64 R18, [R1+0xb8] ;  /* 0x0000b80001127983 */ /* 0x002ee80000300a00 */
[----:B------:R-:W-:Y:S04]  /*d620*/  STL [R1+0xc40], R27 ;  /* 0x000c401b01007387 */ /* 0x000fe80000100800 */
[----:B------:R0:W-:Y:S04]  /*d630*/  STL.64 [R1+0x150], R8 ;  /* 0x0001500801007387 */ /* 0x0001e80000100a00 */
[----:B------:R-:W-:Y:S04]  /*d640*/  STL.64 [R1+0x158], R10 ;  /* 0x0001580a01007387 */ /* 0x000fe80000100a00 */
[----:B0-----:R-:W4:Y:S04]  /*d650*/  LDL.LU.64 R8, [R1+0xea8] ;  /* 0x000ea80001087983 */ /* 0x001f280000300a00 */
[----:B------:R0:W-:Y:S04]  /*d660*/  STL.64 [R1+0xe68], R20 ;  /* 0x000e681401007387 */ /* 0x0001e80000100a00 */
[----:B0-----:R-:W4:Y:S04]  /*d670*/  LDL.LU.64 R20, [R1+0x120] ;  /* 0x0001200001147983 */ /* 0x001f280000300a00 */
[----:B------:R-:W4:Y:S01]  /*d680*/  LDL.LU.64 R22, [R1+0x128] ;  /* 0x0001280001167983 */ /* 0x000f220000300a00 */
[C---:B--2---:R-:W-:Y:S08]  /*d690*/  HMMA.16816.F32 R24, R12.reuse, R24, R4 ;  /* 0x000000180c18723c */ /* 0x044ff00000001804 */
[----:B----4-:R-:W-:Y:S01]  /*d6a0*/  HMMA.16816.F32 R20, R12, R8, R20 ;  /* 0x000000080c14723c */ /* 0x010fe20000001814 */
[----:B------:R-:W2:Y:S04]  /*d6b0*/  LDL.LU.64 R8, [R1+0x330] ;  /* 0x0003300001087983 */ /* 0x000ea80000300a00 */
[----:B------:R-:W2:Y:S11]  /*d6c0*/  LDL.LU.64 R10, [R1+0x338] ;  /* 0x00033800010a7983 */ /* 0x000eb60000300a00 */
[----:B------:R-:W-:Y:S07]  /*d6d0*/  @!UPT UIADD3 URZ, URZ, URZ, URZ ;  /* 0x0000003f3f3ff290 */ /* 0x000fee000fffe03f */
[----:B------:R0:W-:Y:S04]  /*d6e0*/  STL.64 [R1+0x140], R20 ;  /* 0x0001401401007387 */ /* 0x0001e80000100a00 */
[----:B------:R-:W-:Y:S01]  /*d6f0*/  STL.64 [R1+0x148], R22 ;  /* 0x0001481601007387 */ /* 0x000fe20000100a00 */
[----:B0-----:R-:W-:Y:S02]  /*d700*/  IMAD.MOV.U32 R20, RZ, RZ, R3 ;  /* 0x000000ffff147224 */ /* 0x001fe400078e0003 */
[----:B------:R-:W-:-:S05]  /*d710*/  IMAD.MOV.U32 R21, RZ, RZ, R2 ;  /* 0x000000ffff157224 */ /* 0x000fca00078e0002 */
[----:B------:R0:W-:Y:S04]  /*d720*/  STL.64 [R1+0xe80], R20 ;  /* 0x000e801401007387 */ /* 0x0001e80000100a00 */
[----:B0-----:R-:W4:Y:S04]  /*d730*/  LDL.LU.64 R20, [R1] ;  /* 0x0000000001147983 */ /* 0x001f280000300a00 */
[----:B------:R-:W2:Y:S04]  /*d740*/  LDL.LU R6, [R1+0xea0] ;  /* 0x000ea00001067983 */ /* 0x000ea80000300800 */
[----:B------:R-:W3:Y:S04]  /*d750*/  LDL.LU.64 R4, [R1+0xe98] ;  /* 0x000e980001047983 */ /* 0x000ee80000300a00 */
[----:B------:R0:W-:Y:S02]  /*d760*/  STL.64 [R1+0x130], R24 ;  /* 0x0001301801007387 */ /* 0x0001e40000100a00 */
[----:B0-----:R-:W-:-:S02]  /*d770*/  IMAD.MOV.U32 R25, RZ, RZ, R0 ;  /* 0x000000ffff197224 */ /* 0x001fc400078e0000 */
[----:B------:R-:W-:Y:S04]  /*d780*/  STL [R1+0x138], R26 ;  /* 0x0001381a01007387 */ /* 0x000fe80000100800 */
[----:B------:R-:W-:Y:S01]  /*d790*/  STL [R1+0xd40], R27 ;  /* 0x000d401b01007387 */ /* 0x000fe20000100800 */
[----:B--2---:R-:W-:-:S07]  /*d7a0*/  IMAD.MOV.U32 R24, RZ, RZ, R6 ;  /* 0x000000ffff187224 */ /* 0x004fce00078e0006 */
[----:B---3--:R-:W-:Y:S01]  /*d7b0*/  HMMA.16816.F32 R12, R12, R24, R16 ;  /* 0x000000180c0c723c */ /* 0x008fe20000001810 */
[----:B------:R-:W4:Y:S04]  /*d7c0*/  LDL.LU.64 R18, [R1+0xe90] ;  /* 0x000e900001127983 */ /* 0x000f280000300a00 */
[----:B------:R-:W4:Y:S11]  /*d7d0*/  LDL.LU.64 R16, [R1+0xe88] ;  /* 0x000e880001107983 */ /* 0x000f360000300a00 */
[----:B------:R-:W-:Y:S07]  /*d7e0*/  @!UPT UIADD3 URZ, URZ, URZ, URZ ;  /* 0x0000003f3f3ff290 */ /* 0x000fee000fffe03f */
[----:B------:R0:W-:Y:S04]  /*d7f0*/  STL.64 [R1+0x120], R12 ;  /* 0x0001200c01007387 */ /* 0x0001e80000100a00 */
[----:B------:R1:W-:Y:S04]  /*d800*/  STL.64 [R1+0x128], R14 ;  /* 0x0001280e01007387 */ /* 0x0003e80000100a00 */
[----:B0-----:R-:W4:Y:S04]  /*d810*/  LDL.LU.64 R12, [R1+0x310] ;  /* 0x00031000010c7983 */ /* 0x001f280000300a00 */
[----:B-1----:R-:W4:Y:S04]  /*d820*/  LDL.LU.64 R14, [R1+0x318] ;  /* 0x00031800010e7983 */ /* 0x002f280000300a00 */
[----:B------:R0:W-:Y:S04]  /*d830*/  STL.64 [R1+0xe28], R24 ;  /* 0x000e281801007387 */ /* 0x0001e80000100a00 */
[----:B0-----:R-:W2:Y:S04]  /*d840*/  LDL.LU.64 R24, [R1+0x80] ;  /* 0x0000800001187983 */ /* 0x001ea80000300a00 */
[----:B--2---:R0:W-:Y:S04]  /*d850*/  STL.64 [R1+0xe30], R24 ;  /* 0x000e301801007387 */ /* 0x0041e80000100a00 */
[----:B0-----:R-:W2:Y:S01]  /*d860*/  LDL.LU.64 R24, [R1+0x10] ;  /* 0x0000100001187983 */ /* 0x001ea20000300a00 */
[C---:B----4-:R-:W-:Y:S08]  /*d870*/  HMMA.16816.F32 R12, R16.reuse, R20, R12 ;  /* 0x00000014100c723c */ /* 0x050ff0000000180c */
[----:B--2---:R-:W-:Y:S11]  /*d880*/  HMMA.16816.F32 R8, R16, R24, R8 ;  /* 0x000000181008723c */ /* 0x004ff60000001808 */
[----:B------:R-:W-:Y:S11]  /*d890*/  @!UPT UIADD3 URZ, URZ, URZ, URZ ;  /* 0x0000003f3f3ff290 */ /* 0x000ff6000fffe03f */
[----:B------:R-:W-:Y:S01]  /*d8a0*/  @!UPT UIADD3 URZ, URZ, URZ, URZ ;  /* 0x0000003f3f3ff290 */ /* 0x000fe2000fffe03f */
[----:B------:R0:W-:Y:S04]  /*d8b0*/  STL.64 [R1+0x110], R8 ;  /* 0x0001100801007387 */ /* 0x0001e80000100a00 */
[----:B------:R1:W-:Y:S04]  /*d8c0*/  STL.64 [R1+0x118], R10 ;  /* 0x0001180a01007387 */ /* 0x0003e80000100a00 */
[----:B------:R-:W-:Y:S04]  /*d8d0*/  STL.64 [R1+0x100], R12 ;  /* 0x0001000c01007387 */ /* 0x000fe80000100a00 */
[----:B------:R-:W-:Y:S01]  /*d8e0*/  STL.64 [R1+0x108], R14 ;  /* 0x0001080e01007387 */ /* 0x000fe20000100a00 */
[----:B0-----:R-:W-:-:S02]  /*d8f0*/  IMAD.MOV.U32 R9, RZ, RZ, R24 ;  /* 0x000000ffff097224 */ /* 0x001fc400078e0018 */
[----:B-1----:R-:W-:Y:S02]  /*d900*/  IMAD.MOV.U32 R11, RZ, RZ, R20 ;  /* 0x000000ffff0b7224 */ /* 0x002fe400078e0014 */
[----:B------:R-:W-:Y:S02]  /*d910*/  IMAD.MOV.U32 R10, RZ, RZ, R21 ;  /* 0x000000ffff0a7224 */ /* 0x000fe400078e0015 */
[----:B------:R-:W2:Y:S01]  /*d920*/  LDL.LU.64 R20, [R1+0x2f0] ;  /* 0x0002f00001147983 */ /* 0x000ea20000300a00 */
[----:B------:R-:W-:-:S03]  /*d930*/  IMAD.MOV.U32 R8, RZ, RZ, R25 ;  /* 0x000000ffff087224 */ /* 0x000fc600078e0019 */
[----:B------:R-:W2:Y:S04]  /*d940*/  LDL.LU.64 R22, [R1+0x2f8] ;  /* 0x0002f80001167983 */ /* 0x000ea80000300a00 */
[----:B------:R-:W3:Y:S04]  /*d950*/  LDL.LU.64 R24, [R1+0x2c0] ;  /* 0x0002c00001187983 */ /* 0x000ee80000300a00 */
[----:B------:R-:W4:Y:S04]  /*d960*/  LDL.LU.64 R26, [R1+0x2c8] ;  /* 0x0002c800011a7983 */ /* 0x000f280000300a00 */
[----:B----4-:R-:W-:Y:S04]  /*d970*/  STL.64 [R1+0xe60], R26 ;  /* 0x000e601a01007387 */ /* 0x010fe80000100a00 */
[----:B---3--:R0:W-:Y:S04]  /*d980*/  STL.64 [R1+0xe58], R24 ;  /* 0x000e581801007387 */ /* 0x0081e80000100a00 */
[----:B0-----:R-:W3:Y:S04]  /*d990*/  LDL.LU.64 R24, [R1+0x2d0] ;  /* 0x0002d00001187983 */ /* 0x001ee80000300a00 */
[----:B------:R-:W4:Y:S01]  /*d9a0*/  LDL.LU.64 R26, [R1+0x2d8] ;  /* 0x0002d800011a7983 */ /* 0x000f220000300a00 */
[----:B--2---:R-:W-:Y:S03]  /*d9b0*/  HMMA.16816.F32 R4, R16, R4, R20 ;  /* 0x000000041004723c */ /* 0x004fe60000001814 */
[----:B----4-:R-:W-:Y:S04]  /*d9c0*/  STL.64 [R1+0xe78], R26 ;  /* 0x000e781a01007387 */ /* 0x010fe80000100a00 */
[----:B---3--:R0:W-:Y:S04]  /*d9d0*/  STL.64 [R1+0xe70], R24 ;  /* 0x000e701801007387 */ /* 0x0081e80000100a00 */
[----:B0-----:R-:W2:Y:S04]  /*d9e0*/  LDL.LU.64 R24, [R1+0x2e0] ;  /* 0x0002e00001187983 */ /* 0x001ea80000300a00 */
[----:B------:R-:W2:Y:S04]  /*d9f0*/  LDL.LU.64 R26, [R1+0x2e8] ;  /* 0x0002e800011a7983 */ /* 0x000ea80000300a00 */
[----:B------:R-:W-:Y:S04]  /*da00*/  STL.64 [R1+0xe40], R10 ;  /* 0x000e400a01007387 */ /* 0x000fe80000100a00 */
[----:B------:R0:W-:Y:S04]  /*da10*/  STL.64 [R1+0xe38], R8 ;  /* 0x000e380801007387 */ /* 0x0001e80000100a00 */
[----:B0-----:R-:W3:Y:S04]  /*da20*/  LDL.LU.64 R8, [R1+0x90] ;  /* 0x0000900001087983 */ /* 0x001ee80000300a00 */
[----:B------:R-:W4:Y:S04]  /*da30*/  LDL R15, [R1+0x354] ;  /* 0x00035400010f7983 */ /* 0x000f280000100800 */
[----:B------:R-:W2:Y:S01]  /*da40*/  LDL.LU.64 R20, [R1+0xe80] ;  /* 0x000e800001147983 */ /* 0x000ea20000300a00 */
[----:B------:R-:W-:-:S03]  /*da50*/  IMAD.MOV.U32 R3, RZ, RZ, R4 ;  /* 0x000000ffff037224 */ /* 0x000fc600078e0004 */
[----:B------:R0:W-:Y:S04]  /*da60*/  STL [R1+0xf4], R5 ;  /* 0x0000f40501007387 */ /* 0x0001e80000100800 */
[----:B------:R1:W-:Y:S04]  /*da70*/  STL.64 [R1+0xf8], R6 ;  /* 0x0000f80601007387 */ /* 0x0003e80000100a00 */
[----:B0-----:R-:W3:Y:S04]  /*da80*/  LDL.LU.64 R4, [R1+0x2b0] ;  /* 0x0002b00001047983 */ /* 0x001ee80000300a00 */
[----:B-1----:R-:W3:Y:S04]  /*da90*/  LDL.LU.64 R6, [R1+0x2b8] ;  /* 0x0002b80001067983 */ /* 0x002ee80000300a00 */
[----:B------:R-:W-:Y:S01]  /*daa0*/  STL [R1+0xd08], R3 ;  /* 0x000d080301007387 */ /* 0x000fe20000100800 */
[----:B--2---:R-:W-:Y:S03]  /*dab0*/  HMMA.16816.F32 R20, R16, R20, R24 ;  /* 0x000000141014723c */ /* 0x004fe60000001818 */
[----:B------:R-:W2:Y:S04]  /*dac0*/  LDL.LU.64 R26, [R1+0xe78] ;  /* 0x000e7800011a7983 */ /* 0x000ea80000300a00 */
[----:B------:R-:W2:Y:S11]  /*dad0*/  LDL.LU.64 R24, [R1+0xe70] ;  /* 0x000e700001187983 */ /* 0x000eb60000300a00 */
[----:B------:R-:W-:Y:S05]  /*dae0*/  @!UPT UIADD3 URZ, URZ, URZ, URZ ;  /* 0x0000003f3f3ff290 */ /* 0x000fea000fffe03f */
[----:B------:R0:W-:Y:S04]  /*daf0*/  STL.64 [R1+0xe0], R20 ;  /* 0x0000e01401007387 */ /* 0x0001e80000100a00 */
[----:B------:R2:W-:Y:S04]  /*db00*/  STL [R1+0xe8], R22 ;  /* 0x0000e81601007387 */ /* 0x0005e80000100800 */
[----:B0-----:R-:W2:Y:S01]  /*db10*/  LDL.LU.64 R20, [R1+0xe68] ;  /* 0x000e680001147983 */ /* 0x001ea20000300a00 */
[----:B------:R-:W-:-:S05]  /*db20*/  IMAD.MOV.U32 R2, RZ, RZ, R23 ;  /* 0x000000ffff027224 */ /* 0x000fca00078e0017 */
[----:B------:R-:W-:Y:S01]  /*db30*/  STL [R1+0xd0c], R2 ;  /* 0x000d0c0201007387 */ /* 0x000fe20000100800 */
[----:B--2---:R-:W-:Y:S03]  /*db40*/  HMMA.16816.F32 R20, R16, R20, R24 ;  /* 0x000000141014723c */ /* 0x004fe60000001818 */
[----:B------:R-:W2:Y:S04]  /*db50*/  LDL.LU.64 R26, [R1+0xe60] ;  /* 0x000e6000011a7983 */ /* 0x000ea80000300a00 */
[----:B------:R-:W2:Y:S01]  /*db60*/  LDL.LU.64 R24, [R1+0xe58] ;  /* 0x000e580001187983 */ /* 0x000ea20000300a00 */
[----:B---3--:R-:W-:Y:S11]  /*db70*/  IMAD.MOV.U32 R0, RZ, RZ, R9 ;  /* 0x000000ffff007224 */ /* 0x008ff600078e0009 */
[----:B------:R-:W-:Y:S04]  /*db80*/  @!UPT UIADD3 URZ, URZ, URZ, URZ ;  /* 0x0000003f3f3ff290 */ /* 0x000fe8000fffe03f */
[----:B------:R-:W-:Y:S01]  /*db90*/  STL.64 [R1+0xd0], R20 ;  /* 0x0000d01401007387 */ /* 0x000fe20000100a00 */
[----:B------:R-:W-:-:S03]  /*dba0*/  IMAD.MOV.U32 R3, RZ, RZ, R23 ;  /* 0x000000ffff037224 */ /* 0x000fc600078e0017 */
[----:B------:R0:W-:Y:S04]  /*dbb0*/  STL [R1+0xd8], R22 ;  /* 0x0000d81601007387 */ /* 0x0001e80000100800 */
[----:B0-----:R-:W3:Y:S01]  /*dbc0*/  LDL.LU.64 R22, [R1+0xe50] ;  /* 0x000e500001167983 */ /* 0x001ee20000300a00 */
[----:B------:R-:W-:-:S03]  /*dbd0*/  IMAD.MOV.U32 R21, RZ, RZ, R8 ;  /* 0x000000ffff157224 */ /* 0x000fc600078e0008 */
[----:B------:R-:W3:Y:S04]  /*dbe0*/  LDL.LU R20, [R1+0xe48] ;  /* 0x000e480001147983 */ /* 0x000ee80000300800 */
[----:B------:R-:W-:Y:S04]  /*dbf0*/  STL [R1+0xd10], R3 ;  /* 0x000d100301007387 */ /* 0x000fe80000100800 */
[----:B------:R-:W4:Y:S01]  /*dc00*/  LDL.LU.64 R10, [R1+0xe40] ;  /* 0x000e4000010a7983 */ /* 0x000f220000300a00 */
[----:B--2---:R-:W-:Y:S03]  /*dc10*/  HMMA.16816.F32 R24, R16, R8, R24 ;  /* 0x000000081018723c */ /* 0x004fe60000001818 */
[----:B------:R-:W2:Y:S11]  /*dc20*/  LDL.LU.64 R8, [R1+0xe38] ;  /* 0x000e380001087983 */ /* 0x000eb60000300a00 */
[----:B------:R-:W-:Y:S09]  /*dc30*/  @!UPT UIADD3 URZ, URZ, URZ, URZ ;  /* 0x0000003f3f3ff290 */ /* 0x000ff2000fffe03f */
[----:B------:R0:W-:Y:S04]  /*dc40*/  STL.64 [R1+0xc0], R24 ;  /* 0x0000c01801007387 */ /* 0x0001e80000100a00 */
[----:B------:R-:W-:Y:S04]  /*dc50*/  STL [R1+0xc8], R26 ;  /* 0x0000c81a01007387 */ /* 0x000fe80000100800 */
[----:B0-----:R-:W2:Y:S01]  /*dc60*/  LDL.LU.64 R24, [R1+0xe30] ;  /* 0x000e300001187983 */ /* 0x001ea20000300a00 */
[----:B------:R-:W-:-:S03]  /*dc70*/  IMAD.MOV.U32 R2, RZ, RZ, R27 ;  /* 0x000000ffff027224 */ /* 0x000fc600078e001b */
[----:B---3--:R-:W-:Y:S04]  /*dc80*/  STL.64 [R1+0xdf8], R22 ;  /* 0x000df81601007387 */ /* 0x008fe80000100a00 */
[----:B------:R0:W-:Y:S04]  /*dc90*/  STL.64 [R1+0xdf0], R20 ;  /* 0x000df01401007387 */ /* 0x0001e80000100a00 */
[----:B0-----:R-:W3:Y:S04]  /*dca0*/  LDL.LU.64 R20, [R1+0x2a0] ;  /* 0x0002a00001147983 */ /* 0x001ee80000300a00 */
[----:B------:R-:W3:Y:S04]  /*dcb0*/  LDL.LU.64 R22, [R1+0x2a8] ;  /* 0x0002a80001167983 */ /* 0x000ee80000300a00 */
[----:B------:R-:W-:Y:S01]  /*dcc0*/  STL [R1+0xd44], R2 ;  /* 0x000d440201007387 */ /* 0x000fe20000100800 */
[----:B--2---:R-:W-:Y:S01]  /*dcd0*/  HMMA.16816.F32 R4, R16, R24, R4 ;  /* 0x000000181004723c */ /* 0x004fe20000001804 */
[----:B------:R-:W-:-:S02]  /*dce0*/  IMAD.MOV.U32 R28, RZ, RZ, R24 ;  /* 0x000000ffff1c7224 */ /* 0x000fc400078e0018 */
[----:B------:R-:W-:Y:S02]  /*dcf0*/  IMAD.MOV.U32 R29, RZ, RZ, R25 ;  /* 0x000000ffff1d7224 */ /* 0x000fe400078e0019 */
[----:B------:R-:W3:Y:S11]  /*dd00*/  LDL.LU.64 R24, [R1+0xe28] ;  /* 0x000e280001187983 */ /* 0x000ef60000300a00 */
[----:B------:R-:W-:Y:S07]  /*dd10*/  @!UPT UIADD3 URZ, URZ, URZ, URZ ;  /* 0x0000003f3f3ff290 */ /* 0x000fee000fffe03f */
[----:B------:R-:W-:Y:S01]  /*dd20*/  STL.64 [R1+0xb0], R4 ;  /* 0x0000b00401007387 */ /* 0x000fe20000100a00 */
[----:B------:R-:W-:-:S03]  /*dd30*/  IMAD.MOV.U32 R3, RZ, RZ, R7 ;  /* 0x000000ffff037224 */ /* 0x000fc600078e0007 */
[----:B------:R0:W-:Y:S04]  /*dd40*/  STL [R1+0xb8], R6 ;  /* 0x0000b80601007387 */ /* 0x0001e80000100800 */
[----:B0-----:R-:W2:Y:S04]  /*dd50*/  LDL.LU.64 R6, [R1+0xe20] ;  /* 0x000e200001067983 */ /* 0x001ea80000300a00 */
[----:B------:R-:W2:Y:S01]  /*dd60*/  LDL.LU.64 R4, [R1+0xe18] ;  /* 0x000e180001047983 */ /* 0x000ea20000300a00 */
[----:B---3--:R-:W-:Y:S11]  /*dd70*/  HMMA.16816.F32 R16, R16, R24, R20 ;  /* 0x000000181010723c */ /* 0x008ff60000001814 */
[----:B------:R-:W-:Y:S11]  /*dd80*/  @!UPT UIADD3 URZ, URZ, URZ, URZ ;  /* 0x0000003f3f3ff290 */ /* 0x000ff6000fffe03f */
[----:B------:R-:W-:Y:S01]  /*dd90*/  @!UPT UIADD3 URZ, URZ, URZ, URZ ;  /* 0x0000003f3f3ff290 */ /* 0x000fe2000fffe03f */
[----:B------:R0:W-:Y:S01]  /*dda0*/  STL [R1+0xa4], R17 ;  /* 0x0000a41101007387 */ /* 0x0001e20000100800 */
[----:B------:R-:W-:Y:S02]  /*ddb0*/  IMAD.MOV.U32 R26, RZ, RZ, R16 ;  /* 0x000000ffff1a7224 */ /* 0x000fe400078e0010 */
[----:B----4-:R-:W-:Y:S02]  /*ddc0*/  IMAD.MOV.U32 R16, RZ, RZ, R11 ;  /* 0x000000ffff107224 */ /* 0x010fe400078e000b */
[----:B0-----:R-:W-:-:S05]  /*ddd0*/  IMAD.MOV.U32 R17, RZ, RZ, R10 ;  /* 0x000000ffff117224 */ /* 0x001fca00078e000a */
[----:B------:R0:W-:Y:S04]  /*dde0*/  STL.64 [R1+0xe00], R16 ;  /* 0x000e001001007387 */ /* 0x0001e80000100a00 */
[----:B------:R-:W3:Y:S04]  /*ddf0*/  LDL.LU.64 R20, [R1+0x280] ;  /* 0x0002800001147983 */ /* 0x000ee80000300a00 */
[----:B------:R-:W4:Y:S01]  /*de00*/  LDL.LU.64 R22, [R1+0x288] ;  /* 0x0002880001167983 */ /* 0x000f220000300a00 */
[----:B0-----:R-:W-:Y:S02]  /*de10*/  IMAD.MOV.U32 R16, RZ, RZ, R9 ;  /* 0x000000ffff107224 */ /* 0x001fe400078e0009 */
[----:B------:R-:W-:-:S02]  /*de20*/  IMAD.MOV.U32 R17, RZ, RZ, R8 ;  /* 0x000000ffff117224 */ /* 0x000fc400078e0008 */
[----:B------:R-:W0:Y:S01]  /*de30*/  LDSM.16.MT88.4 R8, [R15+0x1000] ;  /* 0x001000000f08783b */ /* 0x000e220000004200 */
[----:B------:R-:W-:Y:S02]  /*de40*/  IMAD.MOV.U32 R2, RZ, RZ, R18 ;  /* 0x000000ffff027224 */ /* 0x000fe400078e0012 */
[----:B------:R-:W-:Y:S01]  /*de50*/  IMAD.MOV.U32 R27, RZ, RZ, R19 ;  /* 0x000000ffff1b7224 */ /* 0x000fe200078e0013 */
[----:B------:R-:W1:Y:S04]  /*de60*/  LDSM.16.MT88.4 R12, [R15+0x1080] ;  /* 0x001080000f0c783b */ /* 0x000e680000004200 */
[----:B----4-:R-:W-:Y:S04]  /*de70*/  STL.64 [R1+0xe10], R22 ;  /* 0x000e101601007387 */ /* 0x010fe80000100a00 */
[----:B---3--:R3:W-:Y:S04]  /*de80*/  STL.64 [R1+0xe08], R20 ;  /* 0x000e081401007387 */ /* 0x0087e80000100a00 */
[----:B---3--:R-:W2:Y:S04]  /*de90*/  LDL.LU.64 R20, [R1+0x290] ;  /* 0x0002900001147983 */ /* 0x008ea80000300a00 */
[----:B------:R-:W2:Y:S04]  /*dea0*/  LDL.LU.64 R22, [R1+0x298] ;  /* 0x0002980001167983 */ /* 0x000ea80000300a00 */
[----:B------:R3:W-:Y:S04]  /*deb0*/  STL.64 [R1+0xd68], R26 ;  /* 0x000d681a01007387 */ /* 0x0007e80000100a00 */
[----:B------:R-:W4:Y:S04]  /*dec0*/  LDL.LU.64 R24, [R1+0x50] ;  /* 0x0000500001187983 */ /* 0x000f280000300a00 */
[----:B---3--:R-:W3:Y:S04]  /*ded0*/  LDL.64 R26, [R1+0x58] ;  /* 0x00005800011a7983 */ /* 0x008ee80000100a00 */
[----:B0-----:R-:W-:Y:S04]  /*dee0*/  STL.64 [R1+0xd90], R10 ;  /* 0x000d900a01007387 */ /* 0x001fe80000100a00 */
[----:B------:R0:W-:Y:S04]  /*def0*/  STL.64 [R1+0xd88], R8 ;  /* 0x000d880801007387 */ /* 0x0001e80000100a00 */
[----:B0-----:R-:W3:Y:S04]  /*df00*/  LDL.LU.64 R8, [R1+0x220] ;  /* 0x0002200001087983 */ /* 0x001ee80000300a00 */
[----:B------:R-:W3:Y:S01]  /*df10*/  LDL.LU.64 R10, [R1+0x228] ;  /* 0x00022800010a7983 */ /* 0x000ee20000300a00 */
[C---:B--2---:R-:W-:Y:S03]  /*df20*/  HMMA.16816.F32 R16, R4.reuse, R16, R20 ;  /* 0x000000100410723c */ /* 0x044fe60000001814 */
[----:B------:R-:W2:Y:S04]  /*df30*/  LDL.LU.64 R22, [R1+0xe10] ;  /* 0x000e100001167983 */ /* 0x000ea80000300a00 */
[----:B------:R-:W2:Y:S11]  /*df40*/  LDL.LU.64 R20, [R1+0xe08] ;  /* 0x000e080001147983 */ /* 0x000eb60000300a00 */
[----:B------:R-:W-:Y:S05]  /*df50*/  @!UPT UIADD3 URZ, URZ, URZ, URZ ;  /* 0x0000003f3f3ff290 */ /* 0x000fea000fffe03f */
[----:B------:R0:W-:Y:S04]  /*df60*/  STL.64 [R1+0x40], R16 ;  /* 0x0000401001007387 */ /* 0x0001e80000100a00 */
[----:B------:R-:W-:Y:S04]  /*df70*/  STL.64 [R1+0x48], R18 ;  /* 0x0000481201007387 */ /* 0x000fe80000100a00 */
[----:B0-----:R-:W2:Y:S04]  /*df80*/  LDL.LU.64 R16, [R1+0xe00] ;  /* 0x000e000001107983 */ /* 0x001ea80000300a00 */
[----:B-1----:R-:W-:Y:S04]  /*df90*/  STL.64 [R1+0xd20], R14 ;  /* 0x000d200e01007387 */ /* 0x002fe80000100a00 */
[----:B------:R0:W-:Y:S04]  /*dfa0*/  STL.64 [R1+0xd18], R12 ;  /* 0x000d180c01007387 */ /* 0x0001e80000100a00 */
[----:B0-----:R-:W3:Y:S04]  /*dfb0*/  LDL.LU R12, [R1+0x20] ;  /* 0x00002000010c7983 */ /* 0x001ee80000300800 */
[----:B------:R-:W3:Y:S04]  /*dfc0*/  LDL.LU R13, [R1+0x24] ;  /* 0x00002400010d7983 */ /* 0x000ee80000300800 */
[----:B------:R-:W3:Y:S04]  /*dfd0*/  LDL R14, [R1+0x28] ;  /* 0x00002800010e7983 */ /* 0x000ee80000100800 */
[----:B------:R-:W3:Y:S01]  /*dfe0*/  LDL R15, [R1+0x2c] ;  /* 0x00002c00010f7983 */ /* 0x000ee20000100800 */
[C---:B--2---:R-:W-:Y:S03]  /*dff0*/  HMMA.16816.F32 R16, R4.reuse, R16, R20 ;  /* 0x000000100410723c */ /* 0x044fe60000001814 */
[----:B------:R-:W2:Y:S04]  /*e000*/  LDL.LU.64 R22, [R1+0xdf8] ;  /* 0x000df80001167983 */ /* 0x000ea80000300a00 */
[----:B------:R-:W3:Y:S11]  /*e010*/  LDL.LU.64 R20, [R1+0xdf0] ;  /* 0x000df00001147983 */ /* 0x000ef60000300a00 */
[----:B------:R-:W-:Y:S05]  /*e020*/  @!UPT UIADD3 URZ, URZ, URZ, URZ ;  /* 0x0000003f3f3ff290 */ /* 0x000fea000fffe03f */
[----:B------:R-:W-:Y:S04]  /*e030*/  STL.64 [R1+0x30], R16 ;  /* 0x0000301001007387 */ /* 0x000fe80000100a00 */
[----:B------:R-:W-:Y:S04]  /*e040*/  STL.64 [R1+0x38], R18 ;  /* 0x0000381201007387 */ /* 0x000fe80000100a00 */
[----:B--2---:R-:W0:Y:S04]  /*e050*/  LDSM.16.MT88.4 R16, [R22+0x1000] ;  /* 0x001000001610783b */ /* 0x004e280000004200 */
[----:B0-----:R-:W-:Y:S04]  /*e060*/  STL.64 [R1+0xc70], R18 ;  /* 0x000c701201007387 */ /* 0x001fe80000100a00 */
[----:B------:R0:W-:Y:S04]  /*e070*/  STL.64 [R1+0xc68], R16 ;  /* 0x000c681001007387 */ /* 0x0001e80000100a00 */
[----:B0-----:R-:W2:Y:S04]  /*e080*/  LDL.LU.64 R16, [R1+0x60] ;  /* 0x0000600001107983 */ /* 0x001ea80000300a00 */
[----:B------:R-:W2:Y:S01]  /*e090*/  LDL.64 R18, [R1+0x68] ;  /* 0x0000680001127983 */ /* 0x000ea20000100a00 */
[----:B---3--:R-:W-:Y:S03]  /*e0a0*/  HMMA.16816.F32 R8, R4, R12, R8 ;  /* 0x0000000c0408723c */ /* 0x008fe60000001808 */
[----:B--2---:R-:W-:Y:S04]  /*e0b0*/  STL.64 [R1+0xde0], R18 ;  /* 0x000de01201007387 */ /* 0x004fe80000100a00 */
[----:B------:R0:W-:Y:S04]  /*e0c0*/  STL.64 [R1+0xdd8], R16 ;  /* 0x000dd81001007387 */ /* 0x0001e80000100a00 */
[----:B0-----:R-:W4:Y:S04]  /*e0d0*/  LDL.LU.64 R16, [R1+0x230] ;  /* 0x0002300001107983 */ /* 0x001f280000300a00 */
[----:B------:R-:W4:Y:S08]  /*e0e0*/  LDL.LU.64 R18, [R1+0x238] ;  /* 0x0002380001127983 */ /* 0x000f300000300a00 */
[----:B------:R-:W-:Y:S04]  /*e0f0*/  STL.64 [R1+0x220], R8 ;  /* 0x0002200801007387 */ /* 0x000fe80000100a00 */
[----:B------:R-:W-:Y:S04]  /*e100*/  STL.64 [R1+0x228], R10 ;  /* 0x0002280a01007387 */ /* 0x000fe80000100a00 */
[----:B------:R0:W-:Y:S04]  /*e110*/  STL.64 [R1+0xd70], R14 ;  /* 0x000d700e01007387 */ /* 0x0001e80000100a00 */
[----:B------:R-:W2:Y:S04]  /*e120*/  LDL.LU R12, [R1+0x200] ;  /* 0x00020000010c7983 */ /* 0x000ea80000300800 */
[----:B------:R-:W2:Y:S04]  /*e130*/  LDL.LU R13, [R1+0x204] ;  /* 0x00020400010d7983 */ /* 0x000ea80000300800 */
[----:B0-----:R-:W3:Y:S04]  /*e140*/  LDL.LU R14, [R1+0x208] ;  /* 0x00020800010e7983 */ /* 0x001ee80000300800 */
[----:B------:R-:W3:Y:S04]  /*e150*/  LDL.LU R15, [R1+0x20c] ;  /* 0x00020c00010f7983 */ /* 0x000ee80000300800 */
[----:B------:R-:W2:Y:S04]  /*e160*/  LDL.LU.64 R8, [R1+0x260] ;  /* 0x0002600001087983 */ /* 0x000ea80000300a00 */
[----:B------:R-:W2:Y:S04]  /*e170*/  LDL.LU.64 R10, [R1+0x268] ;  /* 0x00026800010a7983 */ /* 0x000ea80000300a00 */
[----:B--2---:R-:W-:Y:S04]  /*e180*/  STL.64 [R1+0xda0], R10 ;  /* 0x000da00a01007387 */ /* 0x004fe80000100a00 */
[----:B------:R0:W-:Y:S04]  /*e190*/  STL.64 [R1+0xd98], R8 ;  /* 0x000d980801007387 */ /* 0x0001e80000100a00 */
[----:B0-----:R-:W2:Y:S04]  /*e1a0*/  LDL.LU.64 R8, [R1+0x270] ;  /* 0x0002700001087983 */ /* 0x001ea80000300a00 */
[----:B------:R-:W2:Y:S04]  /*e1b0*/  LDL.LU.64 R10, [R1+0x278] ;  /* 0x00027800010a7983 */ /* 0x000ea80000300a00 */
[----:B--2---:R-:W-:Y:S04]  /*e1c0*/  STL.64 [R1+0xdb0], R10 ;  /* 0x000db00a01007387 */ /* 0x004fe80000100a00 */
[----:B------:R0:W-:Y:S02]  /*e1d0*/  STL.64 [R1+0xda8], R8 ;  /* 0x000da80801007387 */ /* 0x0001e40000100a00 */
[----:B0-----:R-:W-:-:S02]  /*e1e0*/  IMAD.MOV.U32 R8, RZ, RZ, R21 ;  /* 0x000000ffff087224 */ /* 0x001fc400078e0015 */
[----:B------:R-:W2:Y:S01]  /*e1f0*/  LDL.LU R21, [R1+0xdec] ;  /* 0x000dec0001157983 */ /* 0x000ea20000300800 */
[----:B------:R-:W-:-:S03]  /*e200*/  IMAD.MOV.U32 R9, RZ, RZ, R0 ;  /* 0x000000ffff097224 */ /* 0x000fc600078e0000 */
[----:B------:R-:W2:Y:S04]  /*e210*/  LDL.LU R0, [R1+0xde8] ;  /* 0x000de80001007983 */ /* 0x000ea80000300800 */
[----:B------:R0:W-:Y:S04]  /*e220*/  STL.64 [R1+0xdd0], R8 ;  /* 0x000dd00801007387 */ /* 0x0001e80000100a00 */
[----:B0-----:R-:W2:Y:S04]  /*e230*/  LDL.LU.64 R8, [R1+0x240] ;  /* 0x0002400001087983 */ /* 0x001ea80000300a00 */
[----:B------:R-:W2:Y:S04]  /*e240*/  LDL.LU.64 R10, [R1+0x248] ;  /* 0x00024800010a7983 */ /* 0x000ea80000300a00 */
[----:B---3--:R-:W-:Y:S04]  /*e250*/  STL.64 [R1+0xd80], R14 ;  /* 0x000d800e01007387 */ /* 0x008fe80000100a00 */
[----:B------:R0:W-:Y:S04]  /*e260*/  STL.64 [R1+0xd78], R12 ;  /* 0x000d780c01007387 */ /* 0x0001e80000100a00 */
[----:B0-----:R-:W3:Y:S01]  /*e270*/  LDL.LU R12, [R1+0x210] ;  /* 0x00021000010c7983 */ /* 0x001ee20000300800 */
[----:B------:R-:W-:-:S02]  /*e280*/  IMAD.MOV.U32 R13, RZ, RZ, R23 ;  /* 0x000000ffff0d7224 */ /* 0x000fc400078e0017 */
[----:B------:R-:W-:Y:S01]  /*e290*/  IMAD.MOV.U32 R15, RZ, RZ, R20 ;  /* 0x000000ffff0f7224 */ /* 0x000fe200078e0014 */
[C---:B----4-:R-:W-:Y:S01]  /*e2a0*/  HMMA.16816.F32 R16, R4.reuse, R24, R16 ;  /* 0x000000180410723c */ /* 0x050fe20000001810 */
[----:B--2---:R-:W-:Y:S02]  /*e2b0*/  IMAD.MOV.U32 R14, RZ, RZ, R21 ;  /* 0x000000ffff0e7224 */ /* 0x004fe400078e0015 */
[----:B------:R-:W0:Y:S04]  /*e2c0*/  LDSM.16.MT88.4 R20, [R22+0x1080] ;  /* 0x001080001614783b */ /* 0x000e280000004200 */
[----:B------:R-:W-:Y:S04]  /*e2d0*/  STL.64 [R1+0xdc0], R14 ;  /* 0x000dc00e01007387 */ /* 0x000fe80000100a00 */
[----:B---3--:R1:W-:Y:S04]  /*e2e0*/  STL.64 [R1+0xdb8], R12 ;  /* 0x000db80c01007387 */ /* 0x0083e80000100a00 */
[----:B-1----:R-:W2:Y:S04]  /*e2f0*/  LDL.LU.64 R12, [R1+0x250] ;  /* 0x00025000010c7983 */ /* 0x002ea80000300a00 */
[----:B------:R-:W2:Y:S04]  /*e300*/  LDL.LU.64 R14, [R1+0x258] ;  /* 0x00025800010e7983 */ /* 0x000ea80000300a00 */
[----:B0-----:R-:W-:Y:S04]  /*e310*/  STL.64 [R1+0xbd0], R22 ;  /* 0x000bd01601007387 */ /* 0x001fe80000100a00 */
[----:B------:R0:W-:Y:S04]  /*e320*/  STL.64 [R1+0xbc8], R20 ;  /* 0x000bc81401007387 */ /* 0x0001e80000100a00 */
[----:B0-----:R-:W3:Y:S04]  /*e330*/  LDL.LU.64 R20, [R1+0x70] ;  /* 0x0000700001147983 */ /* 0x001ee80000300a00 */
[----:B------:R-:W4:Y:S04]  /*e340*/  LDL.LU.64 R22, [R1+0x78] ;  /* 0x0000780001167983 */ /* 0x000f280000300a00 */
[----:B------:R-:W-:Y:S04]  /*e350*/  STL.64 [R1+0x230], R16 ;  /* 0x0002301001007387 */ /* 0x000fe80000100a00 */
[----:B------:R0:W-:Y:S04]  /*e360*/  STL.64 [R1+0x238], R18 ;  /* 0x0002381201007387 */ /* 0x0001e80000100a00 */
[----:B0-----:R-:W2:Y:S04]  /*e370*/  LDL.LU.64 R18, [R1+0xde0] ;  /* 0x000de00001127983 */ /* 0x001ea80000300a00 */
[----:B------:R-:W2:Y:S02]  /*e380*/  LDL.LU.64 R16, [R1+0xdd8] ;  /* 0x000dd80001107983 */ /* 0x000ea40000300a00 */
[C---:B--2---:R-:W-:Y:S11]  /*e390*/  HMMA.16816.F32 R8, R4.reuse, R16, R8 ;  /* 0x000000100408723c */ /* 0x044ff60000001808 */
[----:B------:R-:W-:Y:S11]  /*e3a0*/  @!UPT UIADD3 URZ, URZ, URZ, URZ ;  /* 0x0000003f3f3ff290 */ /* 0x000ff6000fffe03f */
[----:B------:R-:W-:Y:S01]  /*e3b0*/  @!UPT UIADD3 URZ, URZ, URZ, URZ ;  /* 0x0000003f3f3ff290 */ /* 0x000fe2000fffe03f */
[----:B------:R0:W-:Y:S04]  /*e3c0*/  STL.64 [R1+0x240], R8 ;  /* 0x0002400801007387 */ /* 0x0001e80000100a00 */
[----:B------:R1:W-:Y:S04]  /*e3d0*/  STL.64 [R1+0x248], R10 ;  /* 0x0002480a01007387 */ /* 0x0003e80000100a00 */
[----:B0-----:R-:W1:Y:S01]  /*e3e0*/  LDL.LU.64 R8, [R1+0xdd0] ;  /* 0x000dd00001087983 */ /* 0x001e620000300a00 */
[----:B------:R-:W-:Y:S02]  /*e3f0*/  IMAD.MOV.U32 R16, RZ, RZ, R28 ;  /* 0x000000ffff107224 */ /* 0x000fe400078e001c */
[----:B------:R-:W-:Y:S01]  /*e400*/  IMAD.MOV.U32 R17, RZ, RZ, R29 ;  /* 0x000000ffff117224 */ /* 0x000fe200078e001d */
[----:B------:R-:W-:Y:S04]  /*e410*/  STL.64 [R1+0xd60], R18 ;  /* 0x000d601201007387 */ /* 0x000fe80000100a00 */
[----:B------:R-:W2:Y:S04]  /*e420*/  LDL.LU R28, [R1+0xdcc] ;  /* 0x000dcc00011c7983 */ /* 0x000ea80000300800 */
[----:B------:R-:W2:Y:S01]  /*e430*/  LDL.LU R29, [R1+0xdc8] ;  /* 0x000dc800011d7983 */ /* 0x000ea20000300800 */
[C---:B-1----:R-:W-:Y:S03]  /*e440*/  HMMA.16816.F32 R8, R4.reuse, R8, R12 ;  /* 0x000000080408723c */ /* 0x042fe6000000180c */
[----:B------:R-:W2:Y:S04]  /*e450*/  LDL.LU.64 R14, [R1+0xdc0] ;  /* 0x000dc000010e7983 */ /* 0x000ea80000300a00 */
[----:B------:R-:W2:Y:S11]  /*e460*/  LDL.LU.64 R12, [R1+0xdb8] ;  /* 0x000db800010c7983 */ /* 0x000eb60000300a00 */
[----:B------:R-:W-:Y:S05]  /*e470*/  @!UPT UIADD3 URZ, URZ, URZ, URZ ;  /* 0x0000003f3f3ff290 */ /* 0x000fea000fffe03f */
[----:B------:R-:W-:Y:S04]  /*e480*/  STL.64 [R1+0x250], R8 ;  /* 0x0002500801007387 */ /* 0x000fe80000100a00 */
[----:B------:R0:W-:Y:S04]  /*e490*/  STL.64 [R1+0x258], R10 ;  /* 0x0002580a01007387 */ /* 0x0001e80000100a00 */
[----:B0-----:R-:W2:Y:S04]  /*e4a0*/  LDL.LU.64 R10, [R1+0xdb0] ;  /* 0x000db000010a7983 */ /* 0x001ea80000300a00 */
[----:B------:R-:W2:Y:S02]  /*e4b0*/  LDL.LU.64 R8, [R1+0xda8] ;  /* 0x000da80001087983 */ /* 0x000ea40000300a00 */
[C---:B--2---:R-:W-:Y:S02]  /*e4c0*/  HMMA.16816.F32 R16, R4.reuse, R16, R8 ;  /* 0x000000100410723c */ /* 0x044fe40000001808 */
[----:B------:R-:W3:Y:S04]  /*e4d0*/  LDL.LU.64 R10, [R1+0xda0] ;  /* 0x000da000010a7983 */ /* 0x000ee80000300a00 */
[----:B------:R-:W3:Y:S11]  /*e4e0*/  LDL.LU.64 R8, [R1+0xd98] ;  /* 0x000d980001087983 */ /* 0x000ef60000300a00 */
[----:B------:R-:W-:Y:S06]  /*e4f0*/  @!UPT UIADD3 URZ, URZ, URZ, URZ ;  /* 0x0000003f3f3ff290 */ /* 0x000fec000fffe03f */
[----:B------:R0:W-:Y:S04]  /*e500*/  STL.64 [R1+0x2a0], R16 ;  /* 0x0002a01001007387 */ /* 0x0001e80000100a00 */
[----:B------:R1:W-:Y:S04]  /*e510*/  STL.64 [R1+0x2a8], R18 ;  /* 0x0002a81201007387 */ /* 0x0003e80000100a00 */
[----:B0-----:R-:W2:Y:S04]  /*e520*/  LDL.LU R16, [R1+0x1e0] ;  /* 0x0001e00001107983 */ /* 0x001ea80000300800 */
[----:B------:R-:W2:Y:S04]  /*e530*/  LDL.LU R17, [R1+0x1e4] ;  /* 0x0001e40001117983 */ /* 0x000ea80000300800 */
[----:B-1----:R-:W2:Y:S04]  /*e540*/  LDL.LU R18, [R1+0x1e8] ;  /* 0x0001e80001127983 */ /* 0x002ea80000300800 */
[----:B------:R-:W2:Y:S01]  /*e550*/  LDL.LU R19, [R1+0x1ec] ;  /* 0x0001ec0001137983 */ /* 0x000ea20000300800 */
[----:B---3--:R-:W-:Y:S03]  /*e560*/  HMMA.16816.F32 R4, R4, R20, R8 ;  /* 0x000000140404723c */ /* 0x008fe60000001808 */
[----:B------:R-:W3:Y:S04]  /*e570*/  LDL.LU.64 R10, [R1+0xd90] ;  /* 0x000d9000010a7983 */ /* 0x000ee80000300a00 */
[----:B------:R-:W3:Y:S04]  /*e580*/  LDL.LU.64 R8, [R1+0xd88] ;  /* 0x000d880001087983 */ /* 0x000ee80000300a00 */
[----:B----4-:R0:W-:Y:S04]  /*e590*/  STL.64 [R1+0xd28], R22 ;  /* 0x000d281601007387 */ /* 0x0101e80000100a00 */
[----:B0-----:R-:W3:Y:S08]  /*e5a0*/  LDL R22, [R1+0x18] ;  /* 0x0000180001167983 */ /* 0x001ef00000100800 */
[----:B------:R-:W-:Y:S04]  /*e5b0*/  STL.64 [R1+0x290], R4 ;  /* 0x0002900401007387 */ /* 0x000fe80000100a00 */
[----:B------:R0:W-:Y:S04]  /*e5c0*/  STL.64 [R1+0x298], R6 ;  /* 0x0002980601007387 */ /* 0x0001e80000100a00 */
[----:B------:R-:W3:Y:S04]  /*e5d0*/  LDL R23, [R1+0x1c] ;  /* 0x00001c0001177983 */ /* 0x000ee80000100800 */
[----:B0-----:R-:W4:Y:S01]  /*e5e0*/  LDL.LU.64 R6, [R1+0x8] ;  /* 0x0000080001067983 */ /* 0x001f220000300a00 */
[C---:B---3--:R-:W-:Y:S03]  /*e5f0*/  HMMA.16816.F32 R20, R8.reuse, R22, R12 ;  /* 0x000000160814723c */ /* 0x048fe6000000180c */
[----:B------:R-:W4:Y:S04]  /*e600*/  LDL.LU.64 R14, [R1+0xd80] ;  /* 0x000d8000010e7983 */ /* 0x000f280000300a00 */
[----:B------:R-:W4:Y:S11]  /*e610*/  LDL.LU.64 R12, [R1+0xd78] ;  /* 0x000d7800010c7983 */ /* 0x000f360000300a00 */
[----:B------:R-:W-:Y:S05]  /*e620*/  @!UPT UIADD3 URZ, URZ, URZ, URZ ;  /* 0x0000003f3f3ff290 */ /* 0x000fea000fffe03f */
[----:B------:R0:W-:Y:S04]  /*e630*/  STL.64 [R1+0x280], R20 ;  /* 0x0002801401007387 */ /* 0x0001e80000100a00 */
[----:B------:R1:W-:Y:S04]  /*e640*/  STL.64 [R1+0x288], R22 ;  /* 0x0002881601007387 */ /* 0x0003e80000100a00 */
[----:B0-----:R-:W3:Y:S04]  /*e650*/  LDL.LU R20, [R1+0x1c0] ;  /* 0x0001c00001147983 */ /* 0x001ee80000300800 */
[----:B------:R-:W3:Y:S04]  /*e660*/  LDL.LU R21, [R1+0x1c4] ;  /* 0x0001c40001157983 */ /* 0x000ee80000300800 */
[----:B-1----:R-:W2:Y:S04]  /*e670*/  LDL.LU R22, [R1+0x1c8] ;  /* 0x0001c80001167983 */ /* 0x002ea80000300800 */
[----:B------:R-:W2:Y:S01]  /*e680*/  LDL.LU R23, [R1+0x1cc] ;  /* 0x0001cc0001177983 */ /* 0x000ea20000300800 */
[----:B----4-:R-:W-:Y:S03]  /*e690*/  HMMA.16816.F32 R12, R8, R6, R12 ;  /* 0x00000006080c723c */ /* 0x010fe6000000180c */
[----:B--2---:R0:W-:Y:S04]  /*e6a0*/  STL.64 [R1+0xd58], R22 ;  /* 0x000d581601007387 */ /* 0x0041e80000100a00 */
[----:B---3--:R1:W-:Y:S01]  /*e6b0*/  STL.64 [R1+0xd50], R20 ;  /* 0x000d501401007387 */ /* 0x0083e20000100a00 */
[----:B0-----:R-:W-:-:S02]  /*e6c0*/  IMAD.MOV.U32 R22, RZ, RZ, R28 ;  /* 0x000000ffff167224 */ /* 0x001fc400078e001c */
[----:B------:R-:W-:Y:S01]  /*e6d0*/  IMAD.MOV.U32 R23, RZ, RZ, R0 ;  /* 0x000000ffff177224 */ /* 0x000fe200078e0000 */
[----:B-1----:R-:W2:Y:S11]  /*e6e0*/  LDL.LU R20, [R1+0x1d0] ;  /* 0x0001d00001147983 */ /* 0x002eb60000300800 */
[----:B------:R-:W-:Y:S02]  /*e6f0*/  @!UPT UIADD3 URZ, URZ, URZ, URZ ;  /* 0x0000003f3f3ff290 */ /* 0x000fe4000fffe03f */
[----:B------:R-:W-:Y:S02]  /*e700*/  IMAD.MOV.U32 R28, RZ, RZ, R14 ;  /* 0x000000ffff1c7224 */ /* 0x000fe400078e000e */
[----:B------:R-:W-:Y:S01]  /*e710*/  IMAD.MOV.U32 R0, RZ, RZ, R15 ;  /* 0x000000ffff007224 */ /* 0x000fe200078e000f */
[----:B------:R-:W-:Y:S04]  /*e720*/  STL [R1+0x270], R12 ;  /* 0x0002700c01007387 */ /* 0x000fe80000100800 */
[----:B------:R-:W3:Y:S04]  /*e730*/  LDL.LU.64 R14, [R1+0xd70] ;  /* 0x000d7000010e7983 */ /* 0x000ee80000300a00 */
[----:B------:R0:W-:Y:S04]  /*e740*/  STL.64 [R1+0xcf8], R6 ;  /* 0x000cf80601007387 */ /* 0x0001e80000100a00 */
[----:B------:R-:W3:Y:S04]  /*e750*/  LDL.LU R4, [R1+0x1f0] ;  /* 0x0001f00001047983 */ /* 0x000ee80000300800 */
[----:B------:R-:W3:Y:S04]  /*e760*/  LDL.LU R5, [R1+0x1f4] ;  /* 0x0001f40001057983 */ /* 0x000ee80000300800 */
[----:B0-----:R-:W3:Y:S04]  /*e770*/  LDL.LU R6, [R1+0x1f8] ;  /* 0x0001f80001067983 */ /* 0x001ee80000300800 */
[----:B------:R-:W3:Y:S01]  /*e780*/  LDL.LU R7, [R1+0x1fc] ;  /* 0x0001fc0001077983 */ /* 0x000ee20000300800 */
[----:B------:R-:W-:-:S02]  /*e790*/  IMAD.MOV.U32 R21, RZ, RZ, R29 ;  /* 0x000000ffff157224 */ /* 0x000fc400078e001d */
[----:B------:R-:W-:Y:S01]  /*e7a0*/  IMAD.MOV.U32 R29, RZ, RZ, R13 ;  /* 0x000000ffff1d7224 */ /* 0x000fe200078e000d */
[----:B------:R-:W-:Y:S04]  /*e7b0*/  STL [R1+0xb98], R0 ;  /* 0x000b980001007387 */ /* 0x000fe80000100800 */
[----:B------:R-:W-:Y:S04]  /*e7c0*/  STL [R1+0xb94], R28 ;  /* 0x000b941c01007387 */ /* 0x000fe80000100800 */
[----:B------:R-:W-:Y:S04]  /*e7d0*/  STL [R1+0xb90], R29 ;  /* 0x000b901d01007387 */ /* 0x000fe80000100800 */
[----:B------:R-:W4:Y:S01]  /*e7e0*/  LDL.LU R12, [R1+0x1b0] ;  /* 0x0001b000010c7983 */ /* 0x000f220000300800 */
[C---:B---3--:R-:W-:Y:S11]  /*e7f0*/  HMMA.16816.F32 R4, R8.reuse, R14, R4 ;  /* 0x0000000e0804723c */ /* 0x048ff60000001804 */
[----:B------:R-:W-:Y:S11]  /*e800*/  @!UPT UIADD3 URZ, URZ, URZ, URZ ;  /* 0x0000003f3f3ff290 */ /* 0x000ff6000fffe03f */
[----:B------:R-:W-:Y:S01]  /*e810*/  @!UPT UIADD3 URZ, URZ, URZ, URZ ;  /* 0x0000003f3f3ff290 */ /* 0x000fe2000fffe03f */
[----:B------:R0:W-:Y:S04]  /*e820*/  STL.64 [R1+0x260], R4 ;  /* 0x0002600401007387 */ /* 0x0001e80000100a00 */
[----:B------:R-:W-:Y:S04]  /*e830*/  STL.64 [R1+0x268], R6 ;  /* 0x0002680601007387 */ /* 0x000fe80000100a00 */
[----:B------:R-:W4:Y:S04]  /*e840*/  LDL.LU R13, [R1+0x1b4] ;  /* 0x0001b400010d7983 */ /* 0x000f280000300800 */
[----:B------:R-:W3:Y:S04]  /*e850*/  LDL.LU R14, [R1+0x1b8] ;  /* 0x0001b800010e7983 */ /* 0x000ee80000300800 */
[----:B------:R-:W3:Y:S01]  /*e860*/  LDL.LU R15, [R1+0x1bc] ;  /* 0x0001bc00010f7983 */ /* 0x000ee20000300800 */
[----:B------:R-:W-:Y:S01]  /*e870*/  HMMA.16816.F32 R16, R8, R26, R16 ;  /* 0x0000001a0810723c */ /* 0x000fe20000001810 */
[----:B0-----:R-:W-:-:S02]  /*e880*/  IMAD.MOV.U32 R4, RZ, RZ, R26 ;  /* 0x000000ffff047224 */ /* 0x001fc400078e001a */
[----:B------:R-:W-:Y:S11]  /*e890*/  IMAD.MOV.U32 R0, RZ, RZ, R27 ;  /* 0x000000ffff007224 */ /* 0x000ff600078e001b */
[----:B------:R-:W-:Y:S10]  /*e8a0*/  @!UPT UIADD3 URZ, URZ, URZ, URZ ;  /* 0x0000003f3f3ff290 */ /* 0x000ff4000fffe03f */
[----:B------:R-:W-:Y:S02]  /*e8b0*/  IMAD.MOV.U32 R25, RZ, RZ, R18 ;  /* 0x000000ffff197224 */ /* 0x000fe400078e0012 */
[----:B------:R-:W-:Y:S01]  /*e8c0*/  IMAD.MOV.U32 R24, RZ, RZ, R19 ;  /* 0x000000ffff187224 */ /* 0x000fe200078e0013 */
[----:B---3--:R0:W-:Y:S04]  /*e8d0*/  STL.64 [R1+0xd38], R14 ;  /* 0x000d380e01007387 */ /* 0x0081e80000100a00 */
[----:B----4-:R-:W-:Y:S04]  /*e8e0*/  STL.64 [R1+0xd30], R12 ;  /* 0x000d300c01007387 */ /* 0x010fe80000100a00 */
[----:B0-----:R-:W3:Y:S04]  /*e8f0*/  LDL.64 R14, [R1+0x98] ;  /* 0x00009800010e7983 */ /* 0x001ee80000100a00 */
[----:B------:R-:W4:Y:S04]  /*e900*/  LDL.LU.64 R26, [R1+0xd68] ;  /* 0x000d6800011a7983 */ /* 0x000f280000300a00 */
[----:B------:R4:W-:Y:S04]  /*e910*/  STL.64 [R1+0x210], R16 ;  /* 0x0002101001007387 */ /* 0x0009e80000100a00 */
[----:B------:R-:W2:Y:S02]  /*e920*/  LDL.LU.64 R18, [R1+0xd60] ;  /* 0x000d600001127983 */ /* 0x000ea40000300a00 */
[----:B--2---:R-:W-:Y:S01]  /*e930*/  HMMA.16816.F32 R20, R8, R18, R20 ;  /* 0x000000120814723c */ /* 0x004fe20000001814 */
[----:B----4-:R-:W-:Y:S11]  /*e940*/  IMAD.MOV.U32 R16, RZ, RZ, R26 ;  /* 0x000000ffff107224 */ /* 0x010ff600078e001a */
[----:B------:R-:W-:Y:S11]  /*e950*/  @!UPT UIADD3 URZ, URZ, URZ, URZ ;  /* 0x0000003f3f3ff290 */ /* 0x000ff6000fffe03f */
[----:B------:R-:W-:Y:S04]  /*e960*/  STL.64 [R1+0x200], R20 ;  /* 0x0002001401007387 */ /* 0x000fe80000100a00 */
[----:B------:R0:W-:Y:S04]  /*e970*/  STL.64 [R1+0x208], R22 ;  /* 0x0002081601007387 */ /* 0x0001e80000100a00 */
[----:B0-----:R-:W2:Y:S04]  /*e980*/  LDL.LU.64 R22, [R1+0xd58] ;  /* 0x000d580001167983 */ /* 0x001ea80000300a00 */
[----:B------:R-:W2:Y:S04]  /*e990*/  LDL.LU.64 R20, [R1+0xd50] ;  /* 0x000d500001147983 */ /* 0x000ea80000300a00 */
[----:B------:R-:W4:Y:S04]  /*e9a0*/  LDL.LU R26, [R1+0xd48] ;  /* 0x000d4800011a7983 */ /* 0x000f280000300800 */
[----:B------:R-:W4:Y:S01]  /*e9b0*/  LDL.LU R17, [R1+0xa4] ;  /* 0x0000a40001117983 */ /* 0x000f220000300800 */
[----:B------:R-:W-:-:S02]  /*e9c0*/  IMAD.MOV.U32 R6, RZ, RZ, R18 ;  /* 0x000000ffff067224 */ /* 0x000fc400078e0012 */
[----:B------:R-:W-:Y:S02]  /*e9d0*/  IMAD.MOV.U32 R5, RZ, RZ, R19 ;  /* 0x000000ffff057224 */ /* 0x000fe400078e0013 */
[----:B------:R-:W-:Y:S02]  /*e9e0*/  IMAD.MOV.U32 R18, RZ, RZ, R2 ;  /* 0x000000ffff127224 */ /* 0x000fe400078e0002 */
[----:B------:R-:W4:Y:S01]  /*e9f0*/  LDL.LU R2, [R1+0xd44] ;  /* 0x000d440001027983 */ /* 0x000f220000300800 */
[----:B------:R-:W-:-:S03]  /*ea00*/  IMAD.MOV.U32 R19, RZ, RZ, R27 ;  /* 0x000000ffff137224 */ /* 0x000fc600078e001b */
[----:B------:R-:W4:Y:S01]  /*ea10*/  LDL.LU R27, [R1+0xd40] ;  /* 0x000d4000011b7983 */ /* 0x000f220000300800 */
[----:B---3--:R-:W-:-:S03]  /*ea20*/  IMAD.MOV.U32 R7, RZ, RZ, R15 ;  /* 0x000000ffff077224 */ /* 0x008fc600078e000f */
[----:B------:R0:W-:Y:S01]  /*ea30*/  STL.64 [R1+0xc80], R18 ;  /* 0x000c801201007387 */ /* 0x0001e20000100a00 */
[----:B--2---:R-:W-:Y:S03]  /*ea40*/  HMMA.16816.F32 R20, R8, R14, R20 ;  /* 0x0000000e0814723c */ /* 0x004fe60000001814 */
[----:B----4-:R1:W-:Y:S04]  /*ea50*/  STL.64 [R1+0xc78], R16 ;  /* 0x000c781001007387 */ /* 0x0103e80000100a00 */
[----:B0-----:R-:W2:Y:S01]  /*ea60*/  LDL R18, [R1+0x88] ;  /* 0x0000880001127983 */ /* 0x001ea20000100800 */
[----:B-1----:R-:W-:-:S03]  /*ea70*/  IMAD.MOV.U32 R16, RZ, RZ, R14 ;  /* 0x000000ffff107224 */ /* 0x002fc600078e000e */
[----:B------:R-:W2:Y:S04]  /*ea80*/  LDL.LU.64 R14, [R1+0xd38] ;  /* 0x000d3800010e7983 */ /* 0x000ea80000300a00 */
[----:B------:R-:W2:Y:S01]  /*ea90*/  LDL.LU.64 R12, [R1+0xd30] ;  /* 0x000d3000010c7983 */ /* 0x000ea20000300a00 */
[----:B------:R-:W-:-:S08]  /*eaa0*/  IMAD.MOV.U32 R19, RZ, RZ, R26 ;  /* 0x000000ffff137224 */ /* 0x000fd000078e001a */
[----:B------:R-:W-:Y:S01]  /*eab0*/  IMAD.MOV.U32 R26, RZ, RZ, R23 ;  /* 0x000000ffff1a7224 */ /* 0x000fe200078e0017 */
[----:B------:R-:W-:Y:S04]  /*eac0*/  STL.64 [R1+0x2b0], R20 ;  /* 0x0002b01401007387 */ /* 0x000fe80000100a00 */
[----:B------:R0:W-:Y:S04]  /*ead0*/  STL [R1+0x2b8], R22 ;  /* 0x0002b81601007387 */ /* 0x0001e80000100800 */
[----:B0-----:R-:W3:Y:S04]  /*eae0*/  LDL.LU.64 R22, [R1+0xd28] ;  /* 0x000d280001167983 */ /* 0x001ee80000300a00 */
[----:B------:R-:W-:Y:S04]  /*eaf0*/  STL [R1+0xad8], R26 ;  /* 0x000ad81a01007387 */ /* 0x000fe80000100800 */
[----:B------:R-:W-:Y:S04]  /*eb00*/  STL [R1+0xc50], R27 ;  /* 0x000c501b01007387 */ /* 0x000fe80000100800 */
[----:B------:R0:W-:Y:S04]  /*eb10*/  STL.64 [R1+0xc48], R24 ;  /* 0x000c481801007387 */ /* 0x0001e80000100a00 */
[----:B0-----:R-:W4:Y:S04]  /*eb20*/  LDL.LU R24, [R1+0x180] ;  /* 0x0001800001187983 */ /* 0x001f280000300800 */
[----:B------:R-:W4:Y:S04]  /*eb30*/  LDL.LU R25, [R1+0x184] ;  /* 0x0001840001197983 */ /* 0x000f280000300800 */
[----:B------:R-:W3:Y:S04]  /*eb40*/  LDL.LU R26, [R1+0x188] ;  /* 0x00018800011a7983 */ /* 0x000ee80000300800 */
[----:B------:R-:W3:Y:S01]  /*eb50*/  LDL.LU R27, [R1+0x18c] ;  /* 0x00018c00011b7983 */ /* 0x000ee20000300800 */
[----:B--2---:R-:W-:Y:S03]  /*eb60*/  HMMA.16816.F32 R12, R8, R18, R12 ;  /* 0x00000012080c723c */ /* 0x004fe6000000180c */
[----:B---3--:R0:W-:Y:S04]  /*eb70*/  STL.64 [R1+0xc60], R26 ;  /* 0x000c601a01007387 */ /* 0x0081e80000100a00 */
[----:B----4-:R-:W-:Y:S04]  /*eb80*/  STL.64 [R1+0xc58], R24 ;  /* 0x000c581801007387 */ /* 0x010fe80000100a00 */
[----:B0-----:R-:W2:Y:S11]  /*eb90*/  LDL.LU.64 R26, [R1+0x18] ;  /* 0x00001800011a7983 */ /* 0x001eb60000300a00 */
[----:B------:R-:W-:Y:S01]  /*eba0*/  @!UPT UIADD3 URZ, URZ, URZ, URZ ;  /* 0x0000003f3f3ff290 */ /* 0x000fe2000fffe03f */
[----:B------:R-:W-:Y:S04]  /*ebb0*/  STL.64 [R1+0x2d0], R12 ;  /* 0x0002d00c01007387 */ /* 0x000fe80000100a00 */
[----:B------:R0:W-:Y:S04]  /*ebc0*/  STL.64 [R1+0x2d8], R14 ;  /* 0x0002d80e01007387 */ /* 0x0001e80000100a00 */
[----:B0-----:R-:W2:Y:S04]  /*ebd0*/  LDL.LU.64 R14, [R1+0xd20] ;  /* 0x000d2000010e7983 */ /* 0x001ea80000300a00 */
[----:B------:R-:W2:Y:S04]  /*ebe0*/  LDL.LU.64 R12, [R1+0xd18] ;  /* 0x000d1800010c7983 */ /* 0x000ea80000300a00 */
[----:B------:R0:W-:Y:S02]  /*ebf0*/  STL.64 [R1+0xc90], R18 ;  /* 0x000c901201007387 */ /* 0x0001e40000100a00 */
[----:B0-----:R-:W-:-:S02]  /*ec00*/  IMAD.MOV.U32 R18, RZ, RZ, R16 ;  /* 0x000000ffff127224 */ /* 0x001fc400078e0010 */
[----:B------:R-:W-:-:S05]  /*ec10*/  IMAD.MOV.U32 R19, RZ, RZ, R7 ;  /* 0x000000ffff137224 */ /* 0x000fca00078e0007 */
[----:B------:R0:W-:Y:S02]  /*ec20*/  STL.64 [R1+0xca8], R18 ;  /* 0x000ca81201007387 */ /* 0x0001e40000100a00 */
[----:B0-----:R-:W-:Y:S02]  /*ec30*/  IMAD.MOV.U32 R18, RZ, RZ, R6 ;  /* 0x000000ffff127224 */ /* 0x001fe400078e0006 */
[----:B------:R-:W-:-:S05]  /*ec40*/  IMAD.MOV.U32 R19, RZ, RZ, R5 ;  /* 0x000000ffff137224 */ /* 0x000fca00078e0005 */
[----:B------:R0:W-:Y:S04]  /*ec50*/  STL.64 [R1+0xcc0], R18 ;  /* 0x000cc01201007387 */ /* 0x0001e80000100a00 */
[----:B------:R-:W3:Y:S04]  /*ec60*/  LDL.LU R16, [R1+0x1a0] ;  /* 0x0001a00001107983 */ /* 0x000ee80000300800 */
[----:B------:R-:W3:Y:S04]  /*ec70*/  LDL.LU R17, [R1+0x1a4] ;  /* 0x0001a40001117983 */ /* 0x000ee80000300800 */
[----:B0-----:R-:W3:Y:S04]  /*ec80*/  LDL.LU R18, [R1+0x1a8] ;  /* 0x0001a80001127983 */ /* 0x001ee80000300800 */
[----:B------:R-:W3:Y:S02]  /*ec90*/  LDL.LU R19, [R1+0x1ac] ;  /* 0x0001ac0001137983 */ /* 0x000ee40000300800 */
[----:B---3--:R-:W-:Y:S07]  /*eca0*/  HMMA.16816.F32 R8, R8, R22, R16 ;  /* 0x000000160808723c */ /* 0x008fee0000001810 */
[----:B------:R-:W-:-:S02]  /*ecb0*/  IMAD.MOV.U32 R18, RZ, RZ, R4 ;  /* 0x000000ffff127224 */ /* 0x000fc400078e0004 */
[----:B------:R-:W-:Y:S11]  /*ecc0*/  IMAD.MOV.U32 R19, RZ, RZ, R0 ;  /* 0x000000ffff137224 */ /* 0x000ff600078e0000 */
[----:B------:R-:W-:Y:S03]  /*ecd0*/  @!UPT UIADD3 URZ, URZ, URZ, URZ ;  /* 0x0000003f3f3ff290 */ /* 0x000fe6000fffe03f */
[----:B------:R-:W-:Y:S04]  /*ece0*/  STL.64 [R1+0x2c0], R8 ;  /* 0x0002c00801007387 */ /* 0x000fe80000100a00 */
[----:B------:R-:W-:Y:S04]  /*ecf0*/  STL.64 [R1+0x2c8], R10 ;  /* 0x0002c80a01007387 */ /* 0x000fe80000100a00 */
[----:B------:R0:W-:Y:S04]  /*ed00*/  STL.64 [R1+0xcd8], R18 ;  /* 0x000cd81201007387 */ /* 0x0001e80000100a00 */
[----:B0-----:R-:W3:Y:S04]  /*ed10*/  LDL.LU.64 R18, [R1+0x28] ;  /* 0x0000280001127983 */ /* 0x001ee80000300a00 */
[----:B---3--:R0:W-:Y:S04]  /*ed20*/  STL.64 [R1+0xcf0], R18 ;  /* 0x000cf01201007387 */ /* 0x0081e80000100a00 */
[----:B------:R-:W3:Y:S04]  /*ed30*/  LDL.LU R16, [R1+0x100] ;  /* 0x0001000001107983 */ /* 0x000ee80000300800 */
[----:B------:R-:W3:Y:S04]  /*ed40*/  LDL.LU R17, [R1+0x104] ;  /* 0x0001040001117983 */ /* 0x000ee80000300800 */
[----:B0-----:R-:W3:Y:S04]  /*ed50*/  LDL.LU R18, [R1+0x108] ;  /* 0x0001080001127983 */ /* 0x001ee80000300800 */
[----:B------:R-:W3:Y:S04]  /*ed60*/  LDL.LU R19, [R1+0x10c] ;  /* 0x00010c0001137983 */ /* 0x000ee80000300800 */
[----:B------:R-:W2:Y:S04]  /*ed70*/  LDL.LU R4, [R1+0x110] ;  /* 0x0001100001047983 */ /* 0x000ea80000300800 */
[----:B------:R-:W2:Y:S04]  /*ed80*/  LDL.LU R5, [R1+0x114] ;  /* 0x0001140001057983 */ /* 0x000ea80000300800 */
[----:B------:R-:W2:Y:S04]  /*ed90*/  LDL.LU R6, [R1+0x118] ;  /* 0x0001180001067983 */ /* 0x000ea80000300800 */
[----:B------:R-:W2:Y:S04]  /*eda0*/  LDL.LU R7, [R1+0x11c] ;  /* 0x00011c0001077983 */ /* 0x000ea80000300800 */
[----:B------:R0:W-:Y:S04]  /*edb0*/  STL.64 [R1+0xc88], R22 ;  /* 0x000c881601007387 */ /* 0x0001e80000100a00 */
[----:B------:R-:W4:Y:S04]  /*edc0*/  LDL.LU R20, [R1+0xb0] ;  /* 0x0000b00001147983 */ /* 0x000f280000300800 */
[----:B------:R-:W4:Y:S04]  /*edd0*/  LDL.LU R21, [R1+0xb4] ;  /* 0x0000b40001157983 */ /* 0x000f280000300800 */
[----:B0-----:R-:W2:Y:S01]  /*ede0*/  LDL.LU R22, [R1+0xb8] ;  /* 0x0000b80001167983 */ /* 0x001ea20000300800 */
[----:B------:R-:W-:-:S03]  /*edf0*/  IMAD.MOV.U32 R23, RZ, RZ, R3 ;  /* 0x000000ffff177224 */ /* 0x000fc600078e0003 */
[----:B------:R-:W3:Y:S04]  /*ee00*/  LDL.LU R3, [R1+0xd10] ;  /* 0x000d100001037983 */ /* 0x000ee80000300800 */
[----:B--2---:R-:W-:Y:S04]  /*ee10*/  STL.64 [R1+0xca0], R22 ;  /* 0x000ca01601007387 */ /* 0x004fe80000100a00 */
[----:B----4-:R0:W-:Y:S04]  /*ee20*/  STL.64 [R1+0xc98], R20 ;  /* 0x000c981401007387 */ /* 0x0101e80000100a00 */
[----:B0-----:R-:W2:Y:S04]  /*ee30*/  LDL.LU R20, [R1+0xc0] ;  /* 0x0000c00001147983 */ /* 0x001ea80000300800 */
[----:B------:R-:W2:Y:S04]  /*ee40*/  LDL.LU R21, [R1+0xc4] ;  /* 0x0000c40001157983 */ /* 0x000ea80000300800 */
[----:B------:R-:W4:Y:S01]  /*ee50*/  LDL.LU R22, [R1+0xc8] ;  /* 0x0000c80001167983 */ /* 0x000f220000300800 */
[----:B------:R-:W-:-:S03]  /*ee60*/  IMAD.MOV.U32 R23, RZ, RZ, R2 ;  /* 0x000000ffff177224 */ /* 0x000fc600078e0002 */
[----:B------:R-:W2:Y:S04]  /*ee70*/  LDL.LU R2, [R1+0xd0c] ;  /* 0x000d0c0001027983 */ /* 0x000ea80000300800 */
[----:B----4-:R-:W-:Y:S04]  /*ee80*/  STL.64 [R1+0xcb8], R22 ;  /* 0x000cb81601007387 */ /* 0x010fe80000100a00 */
[----:B--2---:R0:W-:Y:S04]  /*ee90*/  STL.64 [R1+0xcb0], R20 ;  /* 0x000cb01401007387 */ /* 0x0041e80000100a00 */
[----:B0-----:R-:W2:Y:S04]  /*eea0*/  LDL.LU R20, [R1+0xd0] ;  /* 0x0000d00001147983 */ /* 0x001ea80000300800 */
[----:B------:R-:W2:Y:S04]  /*eeb0*/  LDL.LU R21, [R1+0xd4] ;  /* 0x0000d40001157983 */ /* 0x000ea80000300800 */
[----:B------:R-:W4:Y:S01]  /*eec0*/  LDL.LU R22, [R1+0xd8] ;  /* 0x0000d80001167983 */ /* 0x000f220000300800 */
[----:B---3--:R-:W-:-:S03]  /*eed0*/  IMAD.MOV.U32 R23, RZ, RZ, R3 ;  /* 0x000000ffff177224 */ /* 0x008fc600078e0003 */
[----:B------:R-:W3:Y:S01]  /*eee0*/  LDL.LU R3, [R1+0xd08] ;  /* 0x000d080001037983 */ /* 0x000ee20000300800 */
[----:B------:R-:W-:Y:S03]  /*eef0*/  HMMA.16816.F32 R4, R12, R26, R4 ;  /* 0x0000001a0c04723c */ /* 0x000fe60000001804 */
[----:B----4-:R-:W-:Y:S04]  /*ef00*/  STL.64 [R1+0xcd0], R22 ;  /* 0x000cd01601007387 */ /* 0x010fe80000100a00 */
[----:B--2---:R0:W-:Y:S04]  /*ef10*/  STL.64 [R1+0xcc8], R20 ;  /* 0x000cc81401007387 */ /* 0x0041e80000100a00 */
[----:B0-----:R-:W2:Y:S04]  /*ef20*/  LDL.LU R20, [R1+0xe0] ;  /* 0x0000e00001147983 */ /* 0x001ea80000300800 */
[----:B------:R-:W2:Y:S04]  /*ef30*/  LDL.LU R21, [R1+0xe4] ;  /* 0x0000e40001157983 */ /* 0x000ea80000300800 */
[----:B------:R-:W4:Y:S01]  /*ef40*/  LDL.LU R22, [R1+0xe8] ;  /* 0x0000e80001167983 */ /* 0x000f220000300800 */
[----:B------:R-:W-:-:S03]  /*ef50*/  IMAD.MOV.U32 R23, RZ, RZ, R2 ;  /* 0x000000ffff177224 */ /* 0x000fc600078e0002 */
[----:B------:R-:W2:Y:S04]  /*ef60*/  LDL.LU R2, [R1+0xd04] ;  /* 0x000d040001027983 */ /* 0x000ea80000300800 */
[----:B----4-:R-:W-:Y:S04]  /*ef70*/  STL.64 [R1+0xce8], R22 ;  /* 0x000ce81601007387 */ /* 0x010fe80000100a00 */
[----:B--2---:R3:W-:Y:S02]  /*ef80*/  STL.64 [R1+0xce0], R20 ;  /* 0x000ce01401007387 */ /* 0x0047e40000100a00 */
[----:B---3--:R-:W-:-:S02]  /*ef90*/  IMAD.MOV.U32 R20, RZ, RZ, R3 ;  /* 0x000000ffff147224 */ /* 0x008fc400078e0003 */
[----:B------:R-:W2:Y:S04]  /*efa0*/  LDL.LU R3, [R1+0xd00] ;  /* 0x000d000001037983 */ /* 0x000ea80000300800 */
[----:B------:R-:W3:Y:S04]  /*efb0*/  LDL.LU R21, [R1+0xf4] ;  /* 0x0000f40001157983 */ /* 0x000ee80000300800 */
[----:B------:R-:W3:Y:S04]  /*efc0*/  LDL.LU R22, [R1+0xf8] ;  /* 0x0000f80001167983 */ /* 0x000ee80000300800 */
[----:B------:R-:W3:Y:S04]  /*efd0*/  LDL.LU R23, [R1+0xfc] ;  /* 0x0000fc0001177983 */ /* 0x000ee80000300800 */
[----:B------:R-:W4:Y:S04]  /*efe0*/  LDL.LU R8, [R1+0x190] ;  /* 0x0001900001087983 */ /* 0x000f280000300800 */
[----:B------:R-:W4:Y:S04]  /*eff0*/  LDL.LU R9, [R1+0x194] ;  /* 0x0001940001097983 */ /* 0x000f280000300800 */
[----:B------:R-:W-:Y:S04]  /*f000*/  STL.64 [R1+0x340], R4 ;  /* 0x0003400401007387 */ /* 0x000fe80000100a00 */
[----:B------:R0:W-:Y:S04]  /*f010*/  STL.64 [R1+0x348], R6 ;  /* 0x0003480601007387 */ /* 0x0001e80000100a00 */
[----:B0-----:R-:W3:Y:S01]  /*f020*/  LDL.LU.64 R6, [R1+0xcf8] ;  /* 0x000cf80001067983 */ /* 0x001ee20000300a00 */
[----:B------:R-:W-:-:S02]  /*f030*/  IMAD.MOV.U32 R11, RZ, RZ, R2 ;  /* 0x000000ffff0b7224 */ /* 0x000fc400078e0002 */
[----:B--2---:R-:W-:Y:S01]  /*f040*/  IMAD.MOV.U32 R10, RZ, RZ, R3 ;  /* 0x000000ffff0a7224 */ /* 0x004fe200078e0003 */
[C---:B---3--:R-:W-:Y:S11]  /*f050*/  HMMA.16816.F32 R16, R12.reuse, R6, R16 ;  /* 0x000000060c10723c */ /* 0x048ff60000001810 */
[----:B------:R-:W-:Y:S11]  /*f060*/  @!UPT UIADD3 URZ, URZ, URZ, URZ ;  /* 0x0000003f3f3ff290 */ /* 0x000ff6000fffe03f */
[----:B------:R-:W-:Y:S01]  /*f070*/  @!UPT UIADD3 URZ, URZ, URZ, URZ ;  /* 0x0000003f3f3ff290 */ /* 0x000fe2000fffe03f */
[----:B------:R-:W-:Y:S01]  /*f080*/  STL.64 [R1+0x330], R16 ;  /* 0x0003301001007387 */ /* 0x000fe20000100a00 */
[----:B------:R-:W-:Y:S02]  /*f090*/  IMAD.MOV.U32 R3, RZ, RZ, R18 ;  /* 0x000000ffff037224 */ /* 0x000fe400078e0012 */
[----:B------:R-:W-:Y:S02]  /*f0a0*/  IMAD.MOV.U32 R2, RZ, RZ, R19 ;  /* 0x000000ffff027224 */ /* 0x000fe400078e0013 */
[----:B------:R-:W2:Y:S04]  /*f0b0*/  LDL.LU.64 R18, [R1+0xcf0] ;  /* 0x000cf00001127983 */ /* 0x000ea80000300a00 */
[----:B------:R-:W-:Y:S04]  /*f0c0*/  STL [R1+0xa8c], R3 ;  /* 0x000a8c0301007387 */ /* 0x000fe80000100800 */
[----:B------:R0:W-:Y:S01]  /*f0d0*/  STL [R1+0xa88], R2 ;  /* 0x000a880201007387 */ /* 0x0001e20000100800 */
[----:B--2---:R-:W-:Y:S01]  /*f0e0*/  HMMA.16816.F32 R20, R12, R18, R20 ;  /* 0x000000120c14723c */ /* 0x004fe20000001814 */
[----:B0-----:R-:W-:-:S02]  /*f0f0*/  IMAD.MOV.U32 R2, RZ, RZ, R18 ;  /* 0x000000ffff027224 */ /* 0x001fc400078e0012 */
[----:B------:R-:W-:Y:S11]  /*f100*/  IMAD.MOV.U32 R0, RZ, RZ, R19 ;  /* 0x000000ffff007224 */ /* 0x000ff600078e0013 */
[----:B------:R-:W-:Y:S09]  /*f110*/  @!UPT UIADD3 URZ, URZ, URZ, URZ ;  /* 0x0000003f3f3ff290 */ /* 0x000ff2000fffe03f */
[----:B------:R-:W-:Y:S04]  /*f120*/  STL.64 [R1+0x320], R20 ;  /* 0x0003201401007387 */ /* 0x000fe80000100a00 */
[----:B------:R0:W-:Y:S04]  /*f130*/  STL.64 [R1+0x328], R22 ;  /* 0x0003281601007387 */ /* 0x0001e80000100a00 */
[----:B0-----:R-:W2:Y:S04]  /*f140*/  LDL.LU.64 R22, [R1+0xce8] ;  /* 0x000ce80001167983 */ /* 0x001ea80000300a00 */
[----:B------:R-:W2:Y:S04]  /*f150*/  LDL.LU.64 R20, [R1+0xce0] ;  /* 0x000ce00001147983 */ /* 0x000ea80000300a00 */
[----:B------:R-:W2:Y:S02]  /*f160*/  LDL.LU.64 R18, [R1+0xcd8] ;  /* 0x000cd80001127983 */ /* 0x000ea40000300a00 */
[C---:B--2---:R-:W-:Y:S02]  /*f170*/  HMMA.16816.F32 R16, R12.reuse, R18, R20 ;  /* 0x000000120c10723c */ /* 0x044fe40000001814 */
[----:B------:R-:W2:Y:S04]  /*f180*/  LDL.LU.64 R22, [R1+0xcd0] ;  /* 0x000cd00001167983 */ /* 0x000ea80000300a00 */
[----:B------:R-:W2:Y:S11]  /*f190*/  LDL.LU.64 R20, [R1+0xcc8] ;  /* 0x000cc80001147983 */ /* 0x000eb60000300a00 */
[----:B------:R-:W-:Y:S06]  /*f1a0*/  @!UPT UIADD3 URZ, URZ, URZ, URZ ;  /* 0x0000003f3f3ff290 */ /* 0x000fec000fffe03f */
[----:B------:R-:W-:Y:S04]  /*f1b0*/  STL.64 [R1+0x310], R16 ;  /* 0x0003101001007387 */ /* 0x000fe80000100a00 */
[----:B------:R0:W-:Y:S04]  /*f1c0*/  STL.64 [R1+0x318], R18 ;  /* 0x0003181201007387 */ /* 0x0001e80000100a00 */
[----:B0-----:R-:W2:Y:S02]  /*f1d0*/  LDL.LU.64 R18, [R1+0xcc0] ;  /* 0x000cc00001127983 */ /* 0x001ea40000300a00 */
        /* <DEDUP_REMOVED lines=15> */
[----:B------:R-:W2:Y:S11]  /*f2d0*/  LDL.LU.64 R22, [R1+0xc88] ;  /* 0x000c880001167983 */ /* 0x000eb60000300a00 */
[----:B------:R-:W-:Y:S10]  /*f2e0*/  @!UPT UIADD3 URZ, URZ, URZ, URZ ;  /* 0x0000003f3f3ff290 */ /* 0x000ff4000fffe03f */
[----:B------:R-:W-:Y:S04]  /*f2f0*/  STL.64 [R1+0x2e0], R16 ;  /* 0x0002e01001007387 */ /* 0x000fe80000100a00 */
[----:B------:R0:W-:Y:S04]  /*f300*/  STL.64 [R1+0x2e8], R18 ;  /* 0x0002e81201007387 */ /* 0x0001e80000100a00 */
[----:B0-----:R-:W2:Y:S04]  /*f310*/  LDL.LU.64 R18, [R1+0xc80] ;  /* 0x000c800001127983 */ /* 0x001ea80000300a00 */
[----:B------:R-:W2:Y:S02]  /*f320*/  LDL.LU.64 R16, [R1+0xc78] ;  /* 0x000c780001107983 */ /* 0x000ea40000300a00 */
[----:B--2---:R-:W-:Y:S02]  /*f330*/  HMMA.16816.F32 R12, R12, R22, R16 ;  /* 0x000000160c0c723c */ /* 0x004fe40000001810 */
[----:B------:R-:W4:Y:S04]  /*f340*/  LDL.LU.64 R18, [R1+0xc70] ;  /* 0x000c700001127983 */ /* 0x000f280000300a00 */
[----:B------:R-:W4:Y:S04]  /*f350*/  LDL.LU.64 R16, [R1+0xc68] ;  /* 0x000c680001107983 */ /* 0x000f280000300a00 */
[----:B------:R0:W-:Y:S04]  /*f360*/  STL.64 [R1+0xbe0], R22 ;  /* 0x000be01601007387 */ /* 0x0001e80000100a00 */
[----:B------:R-:W2:Y:S09]  /*f370*/  LDL.LU R20, [R1+0x170] ;  /* 0x0001700001147983 */ /* 0x000eb20000300800 */
[----:B------:R-:W-:Y:S04]  /*f380*/  STL.64 [R1+0x1f0], R12 ;  /* 0x0001f00c01007387 */ /* 0x000fe80000100a00 */
[----:B------:R1:W-:Y:S04]  /*f390*/  STL.64 [R1+0x1f8], R14 ;  /* 0x0001f80e01007387 */ /* 0x0003e80000100a00 */
[----:B------:R-:W2:Y:S04]  /*f3a0*/  LDL.LU R21, [R1+0x174] ;  /* 0x0001740001157983 */ /* 0x000ea80000300800 */
[----:B0-----:R-:W2:Y:S04]  /*f3b0*/  LDL.LU R22, [R1+0x178] ;  /* 0x0001780001167983 */ /* 0x001ea80000300800 */
[----:B------:R-:W2:Y:S01]  /*f3c0*/  LDL.LU R23, [R1+0x17c] ;  /* 0x00017c0001177983 */ /* 0x000ea20000300800 */
[----:B-1----:R-:W-:-:S02]  /*f3d0*/  IMAD.MOV.U32 R15, RZ, RZ, R0 ;  /* 0x000000ffff0f7224 */ /* 0x002fc400078e0000 */
[----:B------:R-:W-:Y:S01]  /*f3e0*/  IMAD.MOV.U32 R0, RZ, RZ, R27 ;  /* 0x000000ffff007224 */ /* 0x000fe200078e001b */
[----:B----4-:R-:W-:Y:S11]  /*f3f0*/  HMMA.16816.F32 R8, R16, R26, R8 ;  /* 0x0000001a1008723c */ /* 0x010ff60000001808 */
[----:B------:R-:W-:Y:S11]  /*f400*/  @!UPT UIADD3 URZ, URZ, URZ, URZ ;  /* 0x0000003f3f3ff290 */ /* 0x000ff6000fffe03f */
[----:B------:R-:W-:Y:S01]  /*f410*/  @!UPT UIADD3 URZ, URZ, URZ, URZ ;  /* 0x0000003f3f3ff290 */ /* 0x000fe2000fffe03f */
[----:B------:R0:W-:Y:S04]  /*f420*/  STL.64 [R1+0x1e0], R8 ;  /* 0x0001e00801007387 */ /* 0x0001e80000100a00 */
[----:B------:R-:W-:Y:S01]  /*f430*/  STL.64 [R1+0x1e8], R10 ;  /* 0x0001e80a01007387 */ /* 0x000fe20000100a00 */
[----:B0-----:R-:W-:-:S03]  /*f440*/  IMAD.MOV.U32 R8, RZ, RZ, R26 ;  /* 0x000000ffff087224 */ /* 0x001fc600078e001a */
[----:B------:R-:W3:Y:S04]  /*f450*/  LDL.LU.64 R26, [R1+0xc60] ;  /* 0x000c6000011a7983 */ /* 0x000ee80000300a00 */
[----:B------:R-:W3:Y:S02]  /*f460*/  LDL.LU.64 R24, [R1+0xc58] ;  /* 0x000c580001187983 */ /* 0x000ee40000300a00 */
[----:B---3--:R-:W-:Y:S11]  /*f470*/  HMMA.16816.F32 R24, R16, R6, R24 ;  /* 0x000000061018723c */ /* 0x008ff60000001818 */
[----:B------:R-:W-:Y:S11]  /*f480*/  @!UPT UIADD3 URZ, URZ, URZ, URZ ;  /* 0x0000003f3f3ff290 */ /* 0x000ff6000fffe03f */
[----:B------:R-:W-:Y:S01]  /*f490*/  @!UPT UIADD3 URZ, URZ, URZ, URZ ;  /* 0x0000003f3f3ff290 */ /* 0x000fe2000fffe03f */
[----:B------:R-:W-:Y:S04]  /*f4a0*/  STL.64 [R1+0x1d0], R24 ;  /* 0x0001d01801007387 */ /* 0x000fe80000100a00 */
[----:B------:R0:W-:Y:S04]  /*f4b0*/  STL.64 [R1+0x1d8], R26 ;  /* 0x0001d81a01007387 */ /* 0x0001e80000100a00 */
[----:B0-----:R-:W3:Y:S04]  /*f4c0*/  LDL.LU R27, [R1+0xc50] ;  /* 0x000c5000011b7983 */ /* 0x001ee80000300800 */
[----:B------:R-:W4:Y:S01]  /*f4d0*/  LDL.LU.64 R24, [R1+0xc48] ;  /* 0x000c480001187983 */ /* 0x000f220000300a00 */
[----:B------:R-:W-:-:S02]  /*f4e0*/  IMAD.MOV.U32 R9, RZ, RZ, R7 ;  /* 0x000000ffff097224 */ /* 0x000fc400078e0007 */
[----:B------:R-:W-:-:S03]  /*f4f0*/  IMAD.MOV.U32 R26, RZ, RZ, R6 ;  /* 0x000000ffff1a7224 */ /* 0x000fc600078e0006 */
[----:B------:R-:W-:Y:S04]  /*f500*/  STL [R1+0xc28], R9 ;  /* 0x000c280901007387 */ /* 0x000fe80000100800 */
[----:B------:R-:W-:Y:S01]  /*f510*/  STL [R1+0xbf0], R26 ;  /* 0x000bf01a01007387 */ /* 0x000fe20000100800 */
[----:B------:R-:W-:-:S07]  /*f520*/  IMAD.MOV.U32 R14, RZ, RZ, R2 ;  /* 0x000000ffff0e7224 */ /* 0x000fce00078e0002 */
[----:B--2---:R-:W-:Y:S01]  /*f530*/  HMMA.16816.F32 R20, R16, R14, R20 ;  /* 0x0000000e1014723c */ /* 0x004fe20000001814 */
[----:B----4-:R-:W-:Y:S04]  /*f540*/  STL.64 [R1+0xbe8], R24 ;  /* 0x000be81801007387 */ /* 0x010fe80000100a00 */
[----:B------:R-:W2:Y:S11]  /*f550*/  LDL R7, [R1+0x354] ;  /* 0x0003540001077983 */ /* 0x000eb60000100800 */
[----:B------:R-:W-:Y:S08]  /*f560*/  @!UPT UIADD3 URZ, URZ, URZ, URZ ;  /* 0x0000003f3f3ff290 */ /* 0x000ff0000fffe03f */
[----:B------:R-:W-:Y:S02]  /*f570*/  IMAD.MOV.U32 R3, RZ, RZ, R21 ;  /* 0x000000ffff037224 */ /* 0x000fe400078e0015 */
[----:B------:R-:W-:Y:S01]  /*f580*/  IMAD.MOV.U32 R2, RZ, RZ, R22 ;  /* 0x000000ffff027224 */ /* 0x000fe200078e0016 */
[----:B--2---:R-:W-:Y:S04]  /*f590*/  STL [R1+0xba0], R7 ;  /* 0x000ba00701007387 */ /* 0x004fe80000100800 */
[----:B------:R0:W-:Y:S04]  /*f5a0*/  STL [R1+0x1b0], R20 ;  /* 0x0001b01401007387 */ /* 0x0001e80000100800 */
[----:B------:R3:W-:Y:S04]  /*f5b0*/  STL [R1+0x1bc], R23 ;  /* 0x0001bc1701007387 */ /* 0x0007e80000100800 */
[----:B0-----:R-:W2:Y:S04]  /*f5c0*/  LDL.LU R20, [R1+0x130] ;  /* 0x0001300001147983 */ /* 0x001ea80000300800 */
[----:B------:R-:W2:Y:S04]  /*f5d0*/  LDL.LU R21, [R1+0x134] ;  /* 0x0001340001157983 */ /* 0x000ea80000300800 */
[----:B------:R-:W4:Y:S01]  /*f5e0*/  LDL.LU R22, [R1+0x138] ;  /* 0x0001380001167983 */ /* 0x000f220000300800 */
[----:B---3--:R-:W-:-:S03]  /*f5f0*/  IMAD.MOV.U32 R23, RZ, RZ, R27 ;  /* 0x000000ffff177224 */ /* 0x008fc600078e001b */
[----:B------:R-:W3:Y:S04]  /*f600*/  LDL.LU R27, [R1+0xc40] ;  /* 0x000c4000011b7983 */ /* 0x000ee80000300800 */
[----:B------:R-:W3:Y:S04]  /*f610*/  LDL.LU.64 R10, [R1+0x58] ;  /* 0x00005800010a7983 */ /* 0x000ee80000300a00 */
[----:B----4-:R0:W-:Y:S04]  /*f620*/  STL.64 [R1+0xc00], R22 ;  /* 0x000c001601007387 */ /* 0x0101e80000100a00 */
[----:B--2---:R1:W-:Y:S04]  /*f630*/  STL.64 [R1+0xbf8], R20 ;  /* 0x000bf81401007387 */ /* 0x0043e80000100a00 */
[----:B0-----:R-:W2:Y:S04]  /*f640*/  LDL.LU.64 R22, [R1+0x98] ;  /* 0x0000980001167983 */ /* 0x001ea80000300a00 */
[----:B--2---:R0:W-:Y:S04]  /*f650*/  STL.64 [R1+0xc10], R22 ;  /* 0x000c101601007387 */ /* 0x0041e80000100a00 */
[----:B-1----:R-:W2:Y:S04]  /*f660*/  LDL.LU R20, [R1+0x150] ;  /* 0x0001500001147983 */ /* 0x002ea80000300800 */
[----:B------:R-:W2:Y:S04]  /*f670*/  LDL.LU R21, [R1+0x154] ;  /* 0x0001540001157983 */ /* 0x000ea80000300800 */
[----:B0-----:R-:W4:Y:S04]  /*f680*/  LDL.LU R22, [R1+0x158] ;  /* 0x0001580001167983 */ /* 0x001f280000300800 */
[----:B------:R-:W4:Y:S04]  /*f690*/  LDL.LU R23, [R1+0x15c] ;  /* 0x00015c0001177983 */ /* 0x000f280000300800 */
[----:B----4-:R3:W-:Y:S04]  /*f6a0*/  STL.64 [R1+0xc38], R22 ;  /* 0x000c381601007387 */ /* 0x0107e80000100a00 */
[----:B--2---:R0:W-:Y:S01]  /*f6b0*/  STL.64 [R1+0xc30], R20 ;  /* 0x000c301401007387 */ /* 0x0041e20000100a00 */
[----:B---3--:R-:W-:-:S03]  /*f6c0*/  IMAD.MOV.U32 R23, RZ, RZ, R27 ;  /* 0x000000ffff177224 */ /* 0x008fc600078e001b */
[----:B0-----:R-:W2:Y:S04]  /*f6d0*/  LDL.LU R20, [R1+0x160] ;  /* 0x0001600001147983 */ /* 0x001ea80000300800 */
[----:B------:R-:W2:Y:S04]  /*f6e0*/  LDL.LU R21, [R1+0x164] ;  /* 0x0001640001157983 */ /* 0x000ea80000300800 */
[----:B------:R-:W2:Y:S04]  /*f6f0*/  LDL.LU R22, [R1+0x168] ;  /* 0x0001680001167983 */ /* 0x000ea80000300800 */
[----:B------:R-:W3:Y:S04]  /*f700*/  LDL.LU.64 R26, [R1+0x88] ;  /* 0x00008800011a7983 */ /* 0x000ee80000300a00 */
[----:B---3--:R0:W-:Y:S04]  /*f710*/  STL.64 [R1+0xc08], R26 ;  /* 0x000c081a01007387 */ /* 0x0081e80000100a00 */
[----:B------:R-:W3:Y:S04]  /*f720*/  LDL.LU R24, [R1+0x140] ;  /* 0x0001400001187983 */ /* 0x000ee80000300800 */
[----:B------:R-:W3:Y:S04]  /*f730*/  LDL.LU R25, [R1+0x144] ;  /* 0x0001440001197983 */ /* 0x000ee80000300800 */
[----:B0-----:R-:W4:Y:S04]  /*f740*/  LDL.LU R26, [R1+0x148] ;  /* 0x00014800011a7983 */ /* 0x001f280000300800 */
[----:B------:R-:W4:Y:S01]  /*f750*/  LDL.LU R27, [R1+0x14c] ;  /* 0x00014c00011b7983 */ /* 0x000f220000300800 */
[----:B--2---:R-:W-:Y:S03]  /*f760*/  HMMA.16816.F32 R20, R16, R10, R20 ;  /* 0x0000000a1014723c */ /* 0x004fe60000001814 */
[----:B----4-:R0:W-:Y:S04]  /*f770*/  STL.64 [R1+0xc20], R26 ;  /* 0x000c201a01007387 */ /* 0x0101e80000100a00 */
[----:B---3--:R-:W-:Y:S04]  /*f780*/  STL.64 [R1+0xc18], R24 ;  /* 0x000c181801007387 */ /* 0x008fe80000100a00 */
[----:B0-----:R-:W2:Y:S04]  /*f790*/  LDL.LU.64 R26, [R1+0x68] ;  /* 0x00006800011a7983 */ /* 0x001ea80000300a00 */
[----:B------:R-:W3:Y:S04]  /*f7a0*/  LDL.LU R4, [R1+0x30] ;  /* 0x0000300001047983 */ /* 0x000ee80000300800 */
[----:B------:R-:W3:Y:S04]  /*f7b0*/  LDL.LU R5, [R1+0x34] ;  /* 0x0000340001057983 */ /* 0x000ee80000300800 */
[----:B------:R-:W4:Y:S04]  /*f7c0*/  LDL.LU R6, [R1+0x38] ;  /* 0x0000380001067983 */ /* 0x000f280000300800 */
[----:B------:R-:W4:Y:S04]  /*f7d0*/  LDL.LU R7, [R1+0x3c] ;  /* 0x00003c0001077983 */ /* 0x000f280000300800 */
[----:B----4-:R0:W-:Y:S04]  /*f7e0*/  STL.64 [R1+0xbb0], R6 ;  /* 0x000bb00601007387 */ /* 0x0101e80000100a00 */
[----:B---3--:R1:W-:Y:S01]  /*f7f0*/  STL.64 [R1+0xba8], R4 ;  /* 0x000ba80401007387 */ /* 0x0083e20000100a00 */
[----:B0-----:R-:W-:-:S02]  /*f800*/  IMAD.MOV.U32 R6, RZ, RZ, R8 ;  /* 0x000000ffff067224 */ /* 0x001fc400078e0008 */
[----:B------:R-:W-:-:S05]  /*f810*/  IMAD.MOV.U32 R7, RZ, RZ, R0 ;  /* 0x000000ffff077224 */ /* 0x000fca00078e0000 */
[----:B------:R0:W-:Y:S04]  /*f820*/  STL.64 [R1+0xbd8], R6 ;  /* 0x000bd80601007387 */ /* 0x0001e80000100a00 */
[----:B-1----:R-:W3:Y:S04]  /*f830*/  LDL.LU R4, [R1+0x120] ;  /* 0x0001200001047983 */ /* 0x002ee80000300800 */
[----:B------:R-:W3:Y:S04]  /*f840*/  LDL.LU R5, [R1+0x124] ;  /* 0x0001240001057983 */ /* 0x000ee80000300800 */
[----:B0-----:R-:W3:Y:S04]  /*f850*/  LDL.LU R6, [R1+0x128] ;  /* 0x0001280001067983 */ /* 0x001ee80000300800 */
[----:B------:R-:W3:Y:S04]  /*f860*/  LDL.LU R7, [R1+0x12c] ;  /* 0x00012c0001077983 */ /* 0x000ee80000300800 */
[----:B------:R-:W-:Y:S04]  /*f870*/  STL [R1+0xb9c], R15 ;  /* 0x000b9c0f01007387 */ /* 0x000fe80000100800 */
[----:B------:R-:W-:Y:S04]  /*f880*/  STL [R1+0xa94], R2 ;  /* 0x000a940201007387 */ /* 0x000fe80000100800 */
[----:B------:R-:W-:Y:S04]  /*f890*/  STL [R1+0xa90], R3 ;  /* 0x000a900301007387 */ /* 0x000fe80000100800 */
[----:B------:R-:W-:Y:S04]  /*f8a0*/  STL.64 [R1+0x1a0], R20 ;  /* 0x0001a01401007387 */ /* 0x000fe80000100a00 */
[----:B------:R0:W-:Y:S04]  /*f8b0*/  STL.64 [R1+0x1a8], R22 ;  /* 0x0001a81601007387 */ /* 0x0001e80000100a00 */
[----:B0-----:R-:W4:Y:S04]  /*f8c0*/  LDL.LU.64 R22, [R1+0xc38] ;  /* 0x000c380001167983 */ /* 0x001f280000300a00 */
[----:B------:R-:W4:Y:S01]  /*f8d0*/  LDL.LU.64 R20, [R1+0xc30] ;  /* 0x000c300001147983 */ /* 0x000f220000300a00 */
[----:B--2---:R-:W-:-:S02]  /*f8e0*/  IMAD.MOV.U32 R29, RZ, RZ, R26 ;  /* 0x000000ffff1d7224 */ /* 0x004fc400078e001a */
[----:B------:R-:W-:Y:S01]  /*f8f0*/  IMAD.MOV.U32 R13, RZ, RZ, R27 ;  /* 0x000000ffff0d7224 */ /* 0x000fe200078e001b */
[----:B------:R-:W2:Y:S01]  /*f900*/  LDL.LU R9, [R1+0xc28] ;  /* 0x000c280001097983 */ /* 0x000ea20000300800 */
[C---:B----4-:R-:W-:Y:S03]  /*f910*/  HMMA.16816.F32 R20, R16.reuse, R26, R20 ;  /* 0x0000001a1014723c */ /* 0x050fe60000001814 */
[----:B------:R-:W4:Y:S04]  /*f920*/  LDL.LU.64 R26, [R1+0xc20] ;  /* 0x000c2000011a7983 */ /* 0x000f280000300a00 */
[----:B------:R-:W4:Y:S11]  /*f930*/  LDL.LU.64 R24, [R1+0xc18] ;  /* 0x000c180001187983 */ /* 0x000f360000300a00 */
[----:B------:R-:W-:Y:S05]  /*f940*/  @!UPT UIADD3 URZ, URZ, URZ, URZ ;  /* 0x0000003f3f3ff290 */ /* 0x000fea000fffe03f */
[----:B------:R-:W-:Y:S01]  /*f950*/  STL.64 [R1+0x190], R20 ;  /* 0x0001901401007387 */ /* 0x000fe20000100a00 */
[----:B------:R-:W-:Y:S02]  /*f960*/  IMAD.MOV.U32 R2, RZ, RZ, R22 ;  /* 0x000000ffff027224 */ /* 0x000fe400078e0016 */
[----:B------:R-:W-:Y:S02]  /*f970*/  IMAD.MOV.U32 R3, RZ, RZ, R23 ;  /* 0x000000ffff037224 */ /* 0x000fe400078e0017 */
[----:B------:R-:W4:Y:S04]  /*f980*/  LDL.LU.64 R22, [R1+0xc10] ;  /* 0x000c100001167983 */ /* 0x000f280000300a00 */
[----:B------:R-:W2:Y:S04]  /*f990*/  LDL R8, [R1+0x3a0] ;  /* 0x0003a00001087983 */ /* 0x000ea80000100800 */
[----:B------:R-:W-:Y:S04]  /*f9a0*/  STL [R1+0xa9c], R3 ;  /* 0x000a9c0301007387 */ /* 0x000fe80000100800 */
[----:B------:R-:W-:Y:S01]  /*f9b0*/  STL [R1+0xa98], R2 ;  /* 0x000a980201007387 */ /* 0x000fe20000100800 */
[----:B----4-:R-:W-:Y:S01]  /*f9c0*/  HMMA.16816.F32 R24, R16, R22, R24 ;  /* 0x000000161018723c */ /* 0x010fe20000001818 */
[----:B------:R-:W-:-:S02]  /*f9d0*/  IMAD.MOV.U32 R0, RZ, RZ, R22 ;  /* 0x000000ffff007224 */ /* 0x000fc400078e0016 */
[----:B------:R-:W-:Y:S11]  /*f9e0*/  IMAD.MOV.U32 R28, RZ, RZ, R23 ;  /* 0x000000ffff1c7224 */ /* 0x000ff600078e0017 */
[----:B------:R-:W-:Y:S09]  /*f9f0*/  @!UPT UIADD3 URZ, URZ, URZ, URZ ;  /* 0x0000003f3f3ff290 */ /* 0x000ff2000fffe03f */
[----:B------:R-:W-:Y:S04]  /*fa00*/  STL.64 [R1+0x170], R24 ;  /* 0x0001701801007387 */ /* 0x000fe80000100a00 */
[----:B------:R0:W-:Y:S04]  /*fa10*/  STL.64 [R1+0x178], R26 ;  /* 0x0001781a01007387 */ /* 0x0001e80000100a00 */
[----:B0-----:R-:W4:Y:S04]  /*fa20*/  LDL.LU.64 R26, [R1+0xc08] ;  /* 0x000c0800011a7983 */ /* 0x001f280000300a00 */
[----:B------:R-:W4:Y:S04]  /*fa30*/  LDL.LU.64 R22, [R1+0xc00] ;  /* 0x000c000001167983 */ /* 0x000f280000300a00 */
[----:B------:R-:W4:Y:S02]  /*fa40*/  LDL.LU.64 R20, [R1+0xbf8] ;  /* 0x000bf80001147983 */ /* 0x000f240000300a00 */
[----:B----4-:R-:W-:Y:S01]  /*fa50*/  HMMA.16816.F32 R20, R16, R26, R20 ;  /* 0x0000001a1014723c */ /* 0x010fe20000001814 */
[----:B------:R-:W-:-:S02]  /*fa60*/  IMAD.MOV.U32 R15, RZ, RZ, R26 ;  /* 0x000000ffff0f7224 */ /* 0x000fc400078e001a */
[----:B------:R-:W4:Y:S04]  /*fa70*/  LDL.LU R26, [R1+0xbf0] ;  /* 0x000bf000011a7983 */ /* 0x000f280000300800 */
[----:B------:R-:W2:Y:S11]  /*fa80*/  LDL.LU.64 R24, [R1+0xbe8] ;  /* 0x000be80001187983 */ /* 0x000eb60000300a00 */
[----:B------:R-:W-:Y:S05]  /*fa90*/  @!UPT UIADD3 URZ, URZ, URZ, URZ ;  /* 0x0000003f3f3ff290 */ /* 0x000fea000fffe03f */
[----:B------:R-:W-:Y:S01]  /*faa0*/  STL.64 [R1+0x140], R20 ;  /* 0x0001401401007387 */ /* 0x000fe20000100a00 */
[----:B------:R-:W-:-:S03]  /*fab0*/  IMAD.MOV.U32 R3, RZ, RZ, R23 ;  /* 0x000000ffff037224 */ /* 0x000fc600078e0017 */
[----:B------:R0:W-:Y:S04]  /*fac0*/  STL [R1+0x148], R22 ;  /* 0x0001481601007387 */ /* 0x0001e80000100800 */
[----:B0-----:R-:W3:Y:S01]  /*fad0*/  LDL.LU.64 R22, [R1+0xbe0] ;  /* 0x000be00001167983 */ /* 0x001ee20000300a00 */
[----:B------:R-:W-:-:S03]  /*fae0*/  IMAD.MOV.U32 R12, RZ, RZ, R10 ;  /* 0x000000ffff0c7224 */ /* 0x000fc600078e000a */
[----:B------:R-:W-:Y:S04]  /*faf0*/  STL.64 [R1+0xbc0], R14 ;  /* 0x000bc00e01007387 */ /* 0x000fe80000100a00 */
[----:B------:R0:W-:Y:S04]  /*fb00*/  STL.64 [R1+0xbb8], R12 ;  /* 0x000bb80c01007387 */ /* 0x0001e80000100a00 */
[----:B0-----:R-:W2:Y:S04]  /*fb10*/  LDL.LU R12, [R1+0x40] ;  /* 0x00004000010c7983 */ /* 0x001ea80000300800 */
[----:B------:R-:W2:Y:S04]  /*fb20*/  LDL.LU R13, [R1+0x44] ;  /* 0x00004400010d7983 */ /* 0x000ea80000300800 */
[----:B------:R-:W2:Y:S04]  /*fb30*/  LDL.LU R14, [R1+0x48] ;  /* 0x00004800010e7983 */ /* 0x000ea80000300800 */
[----:B------:R-:W2:Y:S04]  /*fb40*/  LDL.LU R15, [R1+0x4c] ;  /* 0x00004c00010f7983 */ /* 0x000ea80000300800 */
[----:B------:R0:W-:Y:S01]  /*fb50*/  STL [R1+0xaa4], R3 ;  /* 0x000aa40301007387 */ /* 0x0001e20000100800 */
[----:B---3--:R-:W-:Y:S03]  /*fb60*/  HMMA.16816.F32 R16, R16, R22, R4 ;  /* 0x000000161010723c */ /* 0x008fe60000001804 */
[----:B------:R-:W2:Y:S01]  /*fb70*/  LDL.LU.64 R6, [R1+0xbd8] ;  /* 0x000bd80001067983 */ /* 0x000ea20000300a00 */
[----:B0-----:R-:W-:-:S02]  /*fb80*/  IMAD.MOV.U32 R3, RZ, RZ, R22 ;  /* 0x000000ffff037224 */ /* 0x001fc400078e0016 */
[----:B------:R-:W-:Y:S02]  /*fb90*/  IMAD.MOV.U32 R2, RZ, RZ, R23 ;  /* 0x000000ffff027224 */ /* 0x000fe400078e0017 */
[----:B------:R-:W2:Y:S04]  /*fba0*/  LDL.LU.64 R22, [R1+0xbd0] ;  /* 0x000bd00001167983 */ /* 0x000ea80000300a00 */
[----:B------:R-:W2:Y:S11]  /*fbb0*/  LDL.LU.64 R20, [R1+0xbc8] ;  /* 0x000bc80001147983 */ /* 0x000eb60000300a00 */
[----:B------:R-:W-:Y:S01]  /*fbc0*/  @!UPT UIADD3 URZ, URZ, URZ, URZ ;  /* 0x0000003f3f3ff290 */ /* 0x000fe2000fffe03f */
[----:B------:R-:W-:Y:S01]  /*fbd0*/  IMAD.MOV.U32 R10, RZ, RZ, R19 ;  /* 0x000000ffff0a7224 */ /* 0x000fe200078e0013 */
[----:B------:R-:W-:Y:S04]  /*fbe0*/  STL.64 [R1+0x120], R16 ;  /* 0x0001201001007387 */ /* 0x000fe80000100a00 */
[----:B------:R-:W-:Y:S04]  /*fbf0*/  STL [R1+0x128], R18 ;  /* 0x0001281201007387 */ /* 0x000fe80000100800 */
[----:B------:R-:W-:Y:S01]  /*fc00*/  STL [R1+0xadc], R10 ;  /* 0x000adc0a01007387 */ /* 0x000fe20000100800 */
[----:B--2---:R-:W-:Y:S03]  /*fc10*/  HMMA.16816.F32 R4, R20, R6, R12 ;  /* 0x000000061404723c */ /* 0x004fe6000000180c */
[----:B------:R-:W2:Y:S04]  /*fc20*/  LDL.LU.64 R14, [R1+0xbc0] ;  /* 0x000bc000010e7983 */ /* 0x000ea80000300a00 */
[----:B------:R-:W3:Y:S11]  /*fc30*/  LDL.LU.64 R12, [R1+0xbb8] ;  /* 0x000bb800010c7983 */ /* 0x000ef60000300a00 */
[----:B------:R-:W-:Y:S05]  /*fc40*/  @!UPT UIADD3 URZ, URZ, URZ, URZ ;  /* 0x0000003f3f3ff290 */ /* 0x000fea000fffe03f */
[----:B------:R-:W-:Y:S04]  /*fc50*/  STL.64 [R1+0x110], R4 ;  /* 0x0001100401007387 */ /* 0x000fe80000100a00 */
[----:B------:R0:W-:Y:S04]  /*fc60*/  STL.64 [R1+0x118], R6 ;  /* 0x0001180601007387 */ /* 0x0001e80000100a00 */
[----:B0-----:R-:W2:Y:S04]  /*fc70*/  LDL.LU.64 R6, [R1+0xbb0] ;  /* 0x000bb00001067983 */ /* 0x001ea80000300a00 */
[----:B------:R-:W2:Y:S01]  /*fc80*/  LDL.LU.64 R4, [R1+0xba8] ;  /* 0x000ba80001047983 */ /* 0x000ea20000300a00 */
[----:B----4-:R-:W-:-:S02]  /*fc90*/  IMAD.MOV.U32 R18, RZ, RZ, R26 ;  /* 0x000000ffff127224 */ /* 0x010fc400078e001a */
[----:B------:R-:W-:-:S07]  /*fca0*/  IMAD.MOV.U32 R19, RZ, RZ, R9 ;  /* 0x000000ffff137224 */ /* 0x000fce00078e0009 */
[----:B--2---:R-:W-:Y:S01]  /*fcb0*/  HMMA.16816.F32 R16, R20, R18, R4 ;  /* 0x000000121410723c */ /* 0x004fe20000001804 */
[----:B------:R-:W2:Y:S04]  /*fcc0*/  LDL.LU R7, [R1+0xba0] ;  /* 0x000ba00001077983 */ /* 0x000ea80000300800 */
[----:B--2---:R-:W0:Y:S04]  /*fcd0*/  LDSM.16.MT88.4 R4, [R7+0x2000] ;  /* 0x002000000704783b */ /* 0x004e280000004200 */
[----:B0-----:R-:W-:Y:S11]  /*fce0*/  STL.64 [R1+0xb10], R6 ;  /* 0x000b100601007387 */ /* 0x001ff60000100a00 */
[----:B------:R-:W-:Y:S03]  /*fcf0*/  @!UPT UIADD3 URZ, URZ, URZ, URZ ;  /* 0x0000003f3f3ff290 */ /* 0x000fe6000fffe03f */
[----:B------:R-:W-:Y:S04]  /*fd00*/  STL.64 [R1+0xf0], R16 ;  /* 0x0000f01001007387 */ /* 0x000fe80000100a00 */
[----:B------:R-:W-:Y:S04]  /*fd10*/  STL.64 [R1+0xf8], R18 ;  /* 0x0000f81201007387 */ /* 0x000fe80000100a00 */
[----:B------:R-:W0:Y:S04]  /*fd20*/  LDSM.16.M88.4 R16, [R8+0x4000] ;  /* 0x004000000810783b */ /* 0x000e280000000200 */
[----:B------:R-:W-:Y:S04]  /*fd30*/  STL.64 [R1+0xb08], R4 ;  /* 0x000b080401007387 */ /* 0x000fe80000100a00 */
[----:B0-----:R-:W-:Y:S01]  /*fd40*/  STL.64 [R1+0x130], R16 ;  /* 0x0001301001007387 */ /* 0x001fe20000100a00 */
[----:B------:R-:W-:-:S02]  /*fd50*/  IMAD.MOV.U32 R26, RZ, RZ, R18 ;  /* 0x000000ffff1a7224 */ /* 0x000fc400078e0012 */
[----:B------:R-:W-:Y:S01]  /*fd60*/  IMAD.MOV.U32 R9, RZ, RZ, R19 ;  /* 0x000000ffff097224 */ /* 0x000fe200078e0013 */
[----:B------:R-:W-:Y:S04]  /*fd70*/  STL.64 [R1+0x138], R18 ;  /* 0x0001381201007387 */ /* 0x000fe80000100a00 */
[----:B------:R-:W0:Y:S01]  /*fd80*/  LDSM.16.M88.4 R16, [R8+0x4800] ;  /* 0x004800000810783b */ /* 0x000e220000000200 */
[----:B------:R-:W-:Y:S02]  /*fd90*/  IMAD.MOV.U32 R6, RZ, RZ, R3 ;  /* 0x000000ffff067224 */ /* 0x000fe400078e0003 */
[----:B------:R-:W-:Y:S01]  /*fda0*/  IMAD.MOV.U32 R7, RZ, RZ, R2 ;  /* 0x000000ffff077224 */ /* 0x000fe200078e0002 */
[----:B------:R1:W-:Y:S04]  /*fdb0*/  STL [R1+0xb30], R26 ;  /* 0x000b301a01007387 */ /* 0x0003e80000100800 */
[----:B------:R-:W-:Y:S04]  /*fdc0*/  STL.64 [R1+0xb28], R24 ;  /* 0x000b281801007387 */ /* 0x000fe80000100a00 */
[----:B------:R-:W-:Y:S04]  /*fdd0*/  STL.64 [R1+0xb38], R6 ;  /* 0x000b380601007387 */ /* 0x000fe80000100a00 */
[----:B------:R-:W-:Y:S04]  /*fde0*/  LDSM.16.M88.4 R4, [R8+0x5800] ;  /* 0x005800000804783b */ /* 0x000fe80000000200 */
[----:B0-----:R-:W-:Y:S01]  /*fdf0*/  STL.64 [R1+0x180], R16 ;  /* 0x0001801001007387 */ /* 0x001fe20000100a00 */
[----:B------:R-:W-:-:S02]  /*fe00*/  IMAD.MOV.U32 R3, RZ, RZ, R16 ;  /* 0x000000ffff037224 */ /* 0x000fc400078e0010 */
[----:B------:R-:W-:Y:S01]  /*fe10*/  IMAD.MOV.U32 R2, RZ, RZ, R17 ;  /* 0x000000ffff027224 */ /* 0x000fe200078e0011 */
[----:B------:R-:W-:Y:S04]  /*fe20*/  STL.64 [R1+0x188], R18 ;  /* 0x0001881201007387 */ /* 0x000fe80000100a00 */
[----:B------:R-:W0:Y:S01]  /*fe30*/  LDSM.16.M88.4 R16, [R8+0x5000] ;  /* 0x005000000810783b */ /* 0x000e220000000200 */
[----:B-1----:R-:W-:-:S03]  /*fe40*/  IMAD.MOV.U32 R26, RZ, RZ, R15 ;  /* 0x000000ffff1a7224 */ /* 0x002fc600078e000f */
[----:B0-----:R-:W-:Y:S04]  /*fe50*/  STL.64 [R1+0x1c0], R16 ;  /* 0x0001c01001007387 */ /* 0x001fe80000100a00 */
[----:B------:R-:W-:Y:S04]  /*fe60*/  STL.64 [R1+0x1c8], R18 ;  /* 0x0001c81201007387 */ /* 0x000fe80000100a00 */
[----:B------:R-:W2:Y:S04]  /*fe70*/  LDL.LU R15, [R1+0xb9c] ;  /* 0x000b9c00010f7983 */ /* 0x000ea80000300800 */
[----:B------:R-:W-:Y:S04]  /*fe80*/  STL.64 [R1+0x40], R4 ;  /* 0x0000400401007387 */ /* 0x000fe80000100a00 */
[----:B------:R-:W-:Y:S04]  /*fe90*/  STL.64 [R1+0x48], R6 ;  /* 0x0000480601007387 */ /* 0x000fe80000100a00 */
[----:B------:R0:W-:Y:S04]  /*fea0*/  STL.64 [R1+0xb40], R26 ;  /* 0x000b401a01007387 */ /* 0x0001e80000100a00 */
[----:B------:R-:W1:Y:S01]  /*feb0*/  LDSM.16.M88.4 R16, [R8+0x6000] ;  /* 0x006000000810783b */ /* 0x000e620000000200 */
[----:B0-----:R-:W-:-:S02]  /*fec0*/  IMAD.MOV.U32 R26, RZ, RZ, R0 ;  /* 0x000000ffff1a7224 */ /* 0x001fc400078e0000 */
[----:B------:R-:W-:Y:S01]  /*fed0*/  IMAD.MOV.U32 R27, RZ, RZ, R28 ;  /* 0x000000ffff1b7224 */ /* 0x000fe200078e001c */
[----:B------:R-:W4:Y:S04]  /*fee0*/  LDL.LU R0, [R1+0xb98] ;  /* 0x000b980001007983 */ /* 0x000f280000300800 */
[----:B------:R-:W2:Y:S04]  /*fef0*/  LDL.LU R28, [R1+0xb94] ;  /* 0x000b9400011c7983 */ /* 0x000ea80000300800 */
[----:B------:R0:W-:Y:S02]  /*ff00*/  STL.64 [R1+0xb58], R26 ;  /* 0x000b581a01007387 */ /* 0x0001e40000100a00 */
[----:B0-----:R-:W-:-:S02]  /*ff10*/  IMAD.MOV.U32 R26, RZ, RZ, R29 ;  /* 0x000000ffff1a7224 */ /* 0x001fc400078e001d */
[----:B---3--:R-:W-:Y:S01]  /*ff20*/  IMAD.MOV.U32 R27, RZ, RZ, R13 ;  /* 0x000000ffff1b7224 */ /* 0x008fe200078e000d */
[----:B------:R-:W3:Y:S04]  /*ff30*/  LDL.LU R29, [R1+0xb90] ;  /* 0x000b9000011d7983 */ /* 0x000ee80000300800 */
[----:B------:R0:W-:Y:S02]  /*ff40*/  STL.64 [R1+0xb70], R26 ;  /* 0x000b701a01007387 */ /* 0x0001e40000100a00 */
[----:B0-----:R-:W-:Y:S02]  /*ff50*/  IMAD.MOV.U32 R26, RZ, RZ, R12 ;  /* 0x000000ffff1a7224 */ /* 0x001fe400078e000c */
[----:B------:R-:W-:-:S05]  /*ff60*/  IMAD.MOV.U32 R27, RZ, RZ, R11 ;  /* 0x000000ffff1b7224 */ /* 0x000fca00078e000b */
[----:B------:R0:W-:Y:S04]  /*ff70*/  STL.64 [R1+0xb88], R26 ;  /* 0x000b881a01007387 */ /* 0x0001e80000100a00 */
[----:B------:R-:W2:Y:S04]  /*ff80*/  LDL.LU R24, [R1+0x220] ;  /* 0x0002200001187983 */ /* 0x000ea80000300800 */
[----:B------:R-:W2:Y:S04]  /*ff90*/  LDL.LU R25, [R1+0x224] ;  /* 0x0002240001197983 */ /* 0x000ea80000300800 */
[----:B0-----:R-:W2:Y:S04]  /*ffa0*/  LDL.LU R26, [R1+0x228] ;  /* 0x00022800011a7983 */ /* 0x001ea80000300800 */
[----:B------:R-:W2:Y:S04]  /*ffb0*/  LDL.LU R27, [R1+0x22c] ;  /* 0x00022c00011b7983 */ /* 0x000ea80000300800 */
[----:B------:R-:W2:Y:S04]  /*ffc0*/  LDL.LU R4, [R1+0x2a0] ;  /* 0x0002a00001047983 */ /* 0x000ea80000300800 */
[----:B------:R-:W2:Y:S04]  /*ffd0*/  LDL.LU R5, [R1+0x2a4] ;  /* 0x0002a40001057983 */ /* 0x000ea80000300800 */
[----:B------:R-:W2:Y:S04]  /*ffe0*/  LDL.LU R6, [R1+0x2a8] ;  /* 0x0002a80001067983 */ /* 0x000ea80000300800 */
[----:B------:R-:W2:Y:S04]  /*fff0*/  LDL.LU R7, [R1+0x2ac] ;  /* 0x0002ac0001077983 */ /* 0x000ea80000300800 */
[----:B--2---:R-:W-:Y:S04]  /*10000*/  STL.64 [R1+0xb50], R6 ;  /* 0x000b500601007387 */ /* 0x004fe80000100a00 */
[----:B------:R0:W-:Y:S04]  /*10010*/  STL.64 [R1+0xb48], R4 ;  /* 0x000b480401007387 */ /* 0x0001e80000100a00 */
[----:B0-----:R-:W2:Y:S04]  /*10020*/  LDL.LU R4, [R1+0x250] ;  /* 0x0002500001047983 */ /* 0x001ea80000300800 */
        /* <DEDUP_REMOVED lines=8> */
[----:B------:R-:W2:Y:S01]  /*100b0*/  LDL.LU R7, [R1+0x24c] ;  /* 0x00024c0001077983 */ /* 0x000ea20000300800 */
[C---:B------:R-:W-:Y:S03]  /*100c0*/  HMMA.16816.F32 R12, R20.reuse, R14, R24 ;  /* 0x0000000e140c723c */ /* 0x040fe60000001818 */
[----:B--2---:R-:W-:Y:S04]  /*100d0*/  STL.64 [R1+0xb80], R6 ;  /* 0x000b800601007387 */ /* 0x004fe80000100a00 */
[----:B------:R0:W-:Y:S04]  /*100e0*/  STL.64 [R1+0xb78], R4 ;  /* 0x000b780401007387 */ /* 0x0001e80000100a00 */
[----:B0-----:R-:W2:Y:S04]  /*100f0*/  LDL.LU R4, [R1+0x230] ;  /* 0x0002300001047983 */ /* 0x001ea80000300800 */
[----:B------:R-:W2:Y:S04]  /*10100*/  LDL.LU R5, [R1+0x234] ;  /* 0x0002340001057983 */ /* 0x000ea80000300800 */
[----:B------:R-:W2:Y:S04]  /*10110*/  LDL.LU R6, [R1+0x238] ;  /* 0x0002380001067983 */ /* 0x000ea80000300800 */
[----:B------:R-:W2:Y:S04]  /*10120*/  LDL.LU R7, [R1+0x23c] ;  /* 0x00023c0001077983 */ /* 0x000ea80000300800 */
[----:B------:R-:W2:Y:S04]  /*10130*/  LDL.LU.64 R26, [R1+0xb88] ;  /* 0x000b8800011a7983 */ /* 0x000ea80000300a00 */
[----:B------:R-:W-:Y:S04]  /*10140*/  STL.64 [R1+0xe0], R12 ;  /* 0x0000e00c01007387 */ /* 0x000fe80000100a00 */
[----:B------:R-:W-:Y:S04]  /*10150*/  STL.64 [R1+0xe8], R14 ;  /* 0x0000e80e01007387 */ /* 0x000fe80000100a00 */
[----:B------:R-:W-:Y:S01]  /*10160*/  LDSM.16.M88.4 R12, [R8+0x6800] ;  /* 0x00680000080c783b */ /* 0x000fe20000000200 */
[C---:B--2---:R-:W-:Y:S03]  /*10170*/  HMMA.16816.F32 R24, R20.reuse, R26, R4 ;  /* 0x0000001a1418723c */ /* 0x044fe60000001804 */
[----:B------:R-:W2:Y:S04]  /*10180*/  LDL.LU.64 R6, [R1+0xb80] ;  /* 0x000b800001067983 */ /* 0x000ea80000300a00 */
[----:B------:R-:W2:Y:S04]  /*10190*/  LDL.LU.64 R4, [R1+0xb78] ;  /* 0x000b780001047983 */ /* 0x000ea80000300a00 */
[----:B-1----:R-:W-:Y:S04]  /*101a0*/  STL.64 [R1+0x30], R16 ;  /* 0x0000301001007387 */ /* 0x002fe80000100a00 */
[----:B------:R-:W-:Y:S08]  /*101b0*/  STL.64 [R1+0x38], R18 ;  /* 0x0000381201007387 */ /* 0x000ff00000100a00 */
[----:B------:R-:W-:Y:S04]  /*101c0*/  STL.64 [R1+0xd0], R24 ;  /* 0x0000d01801007387 */ /* 0x000fe80000100a00 */
[----:B------:R-:W-:Y:S04]  /*101d0*/  STL.64 [R1+0xd8], R26 ;  /* 0x0000d81a01007387 */ /* 0x000fe80000100a00 */
[----:B------:R0:W-:Y:S04]  /*101e0*/  STL.64 [R1+0xad0], R16 ;  /* 0x000ad01001007387 */ /* 0x0001e80000100a00 */
[----:B------:R-:W1:Y:S04]  /*101f0*/  LDSM.16.M88.4 R24, [R8+0x7000] ;  /* 0x007000000818783b */ /* 0x000e680000000200 */
        /* <DEDUP_REMOVED lines=10> */
[----:B-1----:R-:W-:Y:S04]  /*102a0*/  STL.64 [R1+0x10], R24 ;  /* 0x0000101801007387 */ /* 0x002fe80000100a00 */
[----:B------:R0:W-:Y:S04]  /*102b0*/  STL.64 [R1+0x18], R26 ;  /* 0x0000181a01007387 */ /* 0x0001e80000100a00 */
[----:B0-----:R-:W2:Y:S02]  /*102c0*/  LDL.LU.64 R26, [R1+0xb70] ;  /* 0x000b7000011a7983 */ /* 0x001ea40000300a00 */
[----:B--2---:R-:W-:Y:S02]  /*102d0*/  HMMA.16816.F32 R24, R20, R26, R4 ;  /* 0x0000001a1418723c */ /* 0x004fe40000001804 */
[----:B------:R-:W2:Y:S04]  /*102e0*/  LDL.LU.64 R6, [R1+0xb68] ;  /* 0x000b680001067983 */ /* 0x000ea80000300a00 */
[----:B------:R-:W2:Y:S04]  /*102f0*/  LDL.LU.64 R4, [R1+0xb60] ;  /* 0x000b600001047983 */ /* 0x000ea80000300a00 */
[----:B------:R-:W-:Y:S04]  /*10300*/  STL.64 [R1+0x20], R12 ;  /* 0x0000200c01007387 */ /* 0x000fe80000100a00 */
[----:B------:R-:W-:Y:S09]  /*10310*/  STL.64 [R1+0x28], R14 ;  /* 0x0000280e01007387 */ /* 0x000ff20000100a00 */
[----:B------:R-:W-:Y:S04]  /*10320*/  STL.64 [R1+0xc0], R24 ;  /* 0x0000c01801007387 */ /* 0x000fe80000100a00 */
[----:B------:R-:W-:Y:S04]  /*10330*/  STL.64 [R1+0xc8], R26 ;  /* 0x0000c81a01007387 */ /* 0x000fe80000100a00 */
[----:B------:R-:W0:Y:S04]  /*10340*/  LDSM.16.M88.4 R24, [R8+0x7800] ;  /* 0x007800000818783b */ /* 0x000e280000000200 */
[----:B------:R1:W-:Y:S02]  /*10350*/  STL.64 [R1+0xac8], R12 ;  /* 0x000ac80c01007387 */ /* 0x0003e40000100a00 */
[----:B-1----:R-:W-:-:S02]  /*10360*/  IMAD.MOV.U32 R12, RZ, RZ, R3 ;  /* 0x000000ffff0c7224 */ /* 0x002fc400078e0003 */
[----:B------:R-:W-:-:S05]  /*10370*/  IMAD.MOV.U32 R13, RZ, RZ, R2 ;  /* 0x000000ffff0d7224 */ /* 0x000fca00078e0002 */
[----:B------:R1:W-:Y:S04]  /*10380*/  STL.64 [R1+0xb00], R12 ;  /* 0x000b000c01007387 */ /* 0x0003e80000100a00 */
[----:B-1----:R-:W2:Y:S04]  /*10390*/  LDL.LU.64 R12, [R1+0x130] ;  /* 0x00013000010c7983 */ /* 0x002ea80000300a00 */
[----:B0-----:R0:W-:Y:S04]  /*103a0*/  STL.64 [R1+0x8], R26 ;  /* 0x0000081a01007387 */ /* 0x0011e80000100a00 */
[----:B0-----:R-:W2:Y:S01]  /*103b0*/  LDL.LU.64 R26, [R1+0xb58] ;  /* 0x000b5800011a7983 */ /* 0x001ea20000300a00 */
[----:B------:R-:W-:-:S02]  /*103c0*/  IMAD.MOV.U32 R8, RZ, RZ, R24 ;  /* 0x000000ffff087224 */ /* 0x000fc400078e0018 */
[----:B------:R-:W-:Y:S02]  /*103d0*/  IMAD.MOV.U32 R3, RZ, RZ, R25 ;  /* 0x000000ffff037224 */ /* 0x000fe400078e0019 */
[C---:B--2---:R-:W-:Y:S01]  /*103e0*/  HMMA.16816.F32 R24, R20.reuse, R26, R4 ;  /* 0x0000001a1418723c */ /* 0x044fe20000001804 */
[----:B------:R-:W2:Y:S04]  /*103f0*/  LDL.LU.64 R6, [R1+0xb50] ;  /* 0x000b500001067983 */ /* 0x000ea80000300a00 */
[----:B------:R-:W2:Y:S11]  /*10400*/  LDL.LU.64 R4, [R1+0xb48] ;  /* 0x000b480001047983 */ /* 0x000eb60000300a00 */
[----:B------:R-:W-:Y:S07]  /*10410*/  @!UPT UIADD3 URZ, URZ, URZ, URZ ;  /* 0x0000003f3f3ff290 */ /* 0x000fee000fffe03f */
[----:B------:R-:W-:Y:S04]  /*10420*/  STL.64 [R1+0xa0], R24 ;  /* 0x0000a01801007387 */ /* 0x000fe80000100a00 */
[----:B------:R0:W-:Y:S04]  /*10430*/  STL.64 [R1+0xa8], R26 ;  /* 0x0000a81a01007387 */ /* 0x0001e80000100a00 */
[----:B0-----:R-:W2:Y:S02]  /*10440*/  LDL.LU.64 R26, [R1+0xb40] ;  /* 0x000b4000011a7983 */ /* 0x001ea40000300a00 */
[C---:B--2---:R-:W-:Y:S02]  /*10450*/  HMMA.16816.F32 R24, R20.reuse, R26, R4 ;  /* 0x0000001a1418723c */ /* 0x044fe40000001804 */
[----:B------:R-:W2:Y:S11]  /*10460*/  LDL.LU.64 R6, [R1+0xb38] ;  /* 0x000b380001067983 */ /* 0x000eb60000300a00 */
[----:B------:R-:W-:Y:S10]  /*10470*/  @!UPT UIADD3 URZ, URZ, URZ, URZ ;  /* 0x0000003f3f3ff290 */ /* 0x000ff4000fffe03f */
[----:B------:R-:W-:Y:S04]  /*10480*/  STL.64 [R1+0x90], R24 ;  /* 0x0000901801007387 */ /* 0x000fe80000100a00 */
[----:B------:R0:W-:Y:S04]  /*10490*/  STL [R1+0x98], R26 ;  /* 0x0000981a01007387 */ /* 0x0001e80000100800 */
[----:B0-----:R-:W3:Y:S04]  /*104a0*/  LDL.LU R26, [R1+0xb30] ;  /* 0x000b3000011a7983 */ /* 0x001ee80000300800 */
[----:B------:R-:W3:Y:S04]  /*104b0*/  LDL.LU.64 R24, [R1+0xb28] ;  /* 0x000b280001187983 */ /* 0x000ee80000300a00 */
[----:B------:R-:W-:Y:S01]  /*104c0*/  STL [R1+0x980], R27 ;  /* 0x0009801b01007387 */ /* 0x000fe20000100800 */
[----:B--2---:R-:W-:Y:S03]  /*104d0*/  HMMA.16816.F32 R20, R20, R6, R16 ;  /* 0x000000061414723c */ /* 0x004fe60000001810 */
[----:B------:R-:W2:Y:S04]  /*104e0*/  LDL.LU.64 R18, [R1+0xb20] ;  /* 0x000b200001127983 */ /* 0x000ea80000300a00 */
[----:B------:R-:W2:Y:S04]  /*104f0*/  LDL.LU.64 R16, [R1+0xb18] ;  /* 0x000b180001107983 */ /* 0x000ea80000300a00 */
[----:B------:R-:W2:Y:S04]  /*10500*/  LDL.LU.64 R6, [R1+0xb10] ;  /* 0x000b100001067983 */ /* 0x000ea80000300a00 */
[----:B------:R-:W2:Y:S08]  /*10510*/  LDL.LU.64 R4, [R1+0xb08] ;  /* 0x000b080001047983 */ /* 0x000eb00000300a00 */
[----:B------:R0:W-:Y:S04]  /*10520*/  STL.64 [R1+0x70], R20 ;  /* 0x0000701401007387 */ /* 0x0001e80000100a00 */
[----:B------:R1:W-:Y:S04]  /*10530*/  STL.64 [R1+0x78], R22 ;  /* 0x0000781601007387 */ /* 0x0003e80000100a00 */
[----:B0-----:R-:W3:Y:S04]  /*10540*/  LDL.LU R20, [R1+0x260] ;  /* 0x0002600001147983 */ /* 0x001ee80000300800 */
[----:B------:R-:W3:Y:S04]  /*10550*/  LDL.LU R21, [R1+0x264] ;  /* 0x0002640001157983 */ /* 0x000ee80000300800 */
[----:B-1----:R-:W3:Y:S04]  /*10560*/  LDL.LU R22, [R1+0x268] ;  /* 0x0002680001167983 */ /* 0x002ee80000300800 */
[----:B------:R-:W3:Y:S01]  /*10570*/  LDL.LU R23, [R1+0x26c] ;  /* 0x00026c0001177983 */ /* 0x000ee20000300800 */
[----:B------:R-:W-:-:S02]  /*10580*/  IMAD.MOV.U32 R10, RZ, RZ, R12 ;  /* 0x000000ffff0a7224 */ /* 0x000fc400078e000c */
[----:B------:R-:W-:Y:S01]  /*10590*/  IMAD.MOV.U32 R27, RZ, RZ, R13 ;  /* 0x000000ffff1b7224 */ /* 0x000fe200078e000d */
[----:B--2---:R-:W-:Y:S01]  /*105a0*/  HMMA.16816.F32 R16, R4, R12, R16 ;  /* 0x0000000c0410723c */ /* 0x004fe20000001810 */
[----:B---3--:R-:W-:Y:S04]  /*105b0*/  STL.64 [R1+0xaf8], R22 ;  /* 0x000af81601007387 */ /* 0x008fe80000100a00 */
[----:B------:R0:W-:Y:S04]  /*105c0*/  STL.64 [R1+0xaf0], R20 ;  /* 0x000af01401007387 */ /* 0x0001e80000100a00 */
[----:B0-----:R-:W2:Y:S04]  /*105d0*/  LDL.LU R20, [R1+0x270] ;  /* 0x0002700001147983 */ /* 0x001ea80000300800 */
[----:B------:R-:W3:Y:S04]  /*105e0*/  LDL R11, [R1+0x5bc] ;  /* 0x0005bc00010b7983 */ /* 0x000ee80000100800 */
[----:B------:R-:W2:Y:S01]  /*105f0*/  LDL.LU.64 R12, [R1+0xb00] ;  /* 0x000b0000010c7983 */ /* 0x000ea20000300a00 */
[----:B----4-:R-:W-:-:S05]  /*10600*/  IMAD.MOV.U32 R23, RZ, RZ, R0 ;  /* 0x000000ffff177224 */ /* 0x010fca00078e0000 */
[----:B------:R-:W-:Y:S01]  /*10610*/  STL [R1+0x60], R16 ;  /* 0x0000601001007387 */ /* 0x000fe20000100800 */
[----:B------:R-:W-:Y:S02]  /*10620*/  IMAD.MOV.U32 R22, RZ, RZ, R28 ;  /* 0x000000ffff167224 */ /* 0x000fe400078e001c */
[----:B------:R-:W-:Y:S02]  /*10630*/  IMAD.MOV.U32 R0, RZ, RZ, R19 ;  /* 0x000000ffff007224 */ /* 0x000fe400078e0013 */
[----:B------:R-:W-:Y:S02]  /*10640*/  IMAD.MOV.U32 R21, RZ, RZ, R29 ;  /* 0x000000ffff157224 */ /* 0x000fe400078e001d */
[----:B------:R-:W-:Y:S02]  /*10650*/  IMAD.MOV.U32 R28, RZ, RZ, R18 ;  /* 0x000000ffff1c7224 */ /* 0x000fe400078e0012 */
[----:B------:R-:W-:Y:S02]  /*10660*/  IMAD.MOV.U32 R29, RZ, RZ, R17 ;  /* 0x000000ffff1d7224 */ /* 0x000fe400078e0011 */
[----:B------:R-:W-:-:S02]  /*10670*/  IMAD.MOV.U32 R18, RZ, RZ, R25 ;  /* 0x000000ffff127224 */ /* 0x000fc400078e0019 */
[----:B------:R-:W-:Y:S01]  /*10680*/  IMAD.MOV.U32 R19, RZ, RZ, R24 ;  /* 0x000000ffff137224 */ /* 0x000fe200078e0018 */
[----:B---3--:R-:W-:Y:S04]  /*10690*/  STL.64 [R1+0xae8], R10 ;  /* 0x000ae80a01007387 */ /* 0x008fe80000100a00 */
[----:B------:R0:W-:Y:S01]  /*106a0*/  STL.64 [R1+0xae0], R8 ;  /* 0x000ae00801007387 */ /* 0x0001e20000100a00 */
[----:B--2---:R-:W-:Y:S03]  /*106b0*/  HMMA.16816.F32 R12, R4, R12, R20 ;  /* 0x0000000c040c723c */ /* 0x004fe60000001814 */
[----:B0-----:R-:W2:Y:S04]  /*106c0*/  LDL.64 R8, [R1+0x1c0] ;  /* 0x0001c00001087983 */ /* 0x001ea80000100a00 */
[----:B------:R-:W3:Y:S04]  /*106d0*/  LDL.LU R16, [R1+0x210] ;  /* 0x0002100001107983 */ /* 0x000ee80000300800 */
[----:B------:R-:W3:Y:S04]  /*106e0*/  LDL.LU R17, [R1+0x214] ;  /* 0x0002140001117983 */ /* 0x000ee80000300800 */
[----:B------:R-:W3:Y:S04]  /*106f0*/  LDL.64 R24, [R1+0x40] ;  /* 0x0000400001187983 */ /* 0x000ee80000100a00 */
[----:B------:R-:W-:Y:S04]  /*10700*/  STL [R1+0xaa0], R0 ;  /* 0x000aa00001007387 */ /* 0x000fe80000100800 */
[----:B------:R0:W-:Y:S04]  /*10710*/  STL [R1+0x9ec], R28 ;  /* 0x0009ec1c01007387 */ /* 0x0001e80000100800 */
[----:B0-----:R-:W4:Y:S04]  /*10720*/  LDL R28, [R1+0x354] ;  /* 0x00035400011c7983 */ /* 0x001f280000100800 */
[----:B------:R-:W-:Y:S04]  /*10730*/  STL [R1+0x9e8], R29 ;  /* 0x0009e81d01007387 */ /* 0x000fe80000100800 */
[----:B------:R-:W3:Y:S04]  /*10740*/  LDL.LU.64 R22, [R1+0xaf8] ;  /* 0x000af80001167983 */ /* 0x000ee80000300a00 */
[----:B------:R-:W3:Y:S04]  /*10750*/  LDL.LU.64 R20, [R1+0xaf0] ;  /* 0x000af00001147983 */ /* 0x000ee80000300a00 */
[----:B------:R0:W-:Y:S04]  /*10760*/  STL.64 [R1+0x50], R12 ;  /* 0x0000500c01007387 */ /* 0x0001e80000100a00 */
[----:B------:R1:W-:Y:S04]  /*10770*/  STL.64 [R1+0x58], R14 ;  /* 0x0000580e01007387 */ /* 0x0003e80000100a00 */
[----:B0-----:R-:W4:Y:S04]  /*10780*/  LDL.LU R12, [R1+0x200] ;  /* 0x00020000010c7983 */ /* 0x001f280000300800 */
[----:B------:R-:W4:Y:S04]  /*10790*/  LDL.LU R13, [R1+0x204] ;  /* 0x00020400010d7983 */ /* 0x000f280000300800 */
[----:B-1----:R-:W4:Y:S04]  /*107a0*/  LDL.LU R14, [R1+0x208] ;  /* 0x00020800010e7983 */ /* 0x002f280000300800 */
[----:B------:R-:W4:Y:S04]  /*107b0*/  LDL.LU R15, [R1+0x20c] ;  /* 0x00020c00010f7983 */ /* 0x000f280000300800 */
[----:B------:R-:W4:Y:S01]  /*107c0*/  LDL.LU.64 R10, [R1+0xae8] ;  /* 0x000ae800010a7983 */ /* 0x000f220000300a00 */
[----:B--2---:R-:W-:-:S02]  /*107d0*/  IMAD.MOV.U32 R2, RZ, RZ, R8 ;  /* 0x000000ffff027224 */ /* 0x004fc400078e0008 */
[----:B------:R-:W-:Y:S01]  /*107e0*/  IMAD.MOV.U32 R29, RZ, RZ, R9 ;  /* 0x000000ffff1d7224 */ /* 0x000fe200078e0009 */
[----:B---3--:R-:W-:Y:S01]  /*107f0*/  HMMA.16816.F32 R20, R4, R8, R20 ;  /* 0x000000080414723c */ /* 0x008fe20000001814 */
[----:B------:R-:W2:Y:S11]  /*10800*/  LDL.LU.64 R8, [R1+0xae0] ;  /* 0x000ae00001087983 */ /* 0x000eb60000300a00 */
[----:B------:R-:W-:Y:S11]  /*10810*/  @!UPT UIADD3 URZ, URZ, URZ, URZ ;  /* 0x0000003f3f3ff290 */ /* 0x000ff6000fffe03f */
[----:B------:R0:W-:Y:S04]  /*10820*/  STL.64 [R1+0x8a8], R22 ;  /* 0x0008a81601007387 */ /* 0x0001e80000100a00 */
[----:B------:R4:W-:Y:S01]  /*10830*/  STL.64 [R1+0x8a0], R20 ;  /* 0x0008a01401007387 */ /* 0x0009e20000100a00 */
[----:B0-----:R-:W-:Y:S02]  /*10840*/  IMAD.MOV.U32 R22, RZ, RZ, R26 ;  /* 0x000000ffff167224 */ /* 0x001fe400078e001a */
[----:B----4-:R-:W-:Y:S02]  /*10850*/  IMAD.MOV.U32 R20, RZ, RZ, R10 ;  /* 0x000000ffff147224 */ /* 0x010fe400078e000a */
[----:B------:R-:W-:Y:S01]  /*10860*/  IMAD.MOV.U32 R21, RZ, RZ, R27 ;  /* 0x000000ffff157224 */ /* 0x000fe200078e001b */
[----:B------:R-:W3:Y:S04]  /*10870*/  LDL.LU R10, [R1+0xadc] ;  /* 0x000adc00010a7983 */ /* 0x000ee80000300800 */
[----:B------:R-:W4:Y:S01]  /*10880*/  LDL.LU R26, [R1+0xad8] ;  /* 0x000ad800011a7983 */ /* 0x000f220000300800 */
[----:B--2---:R-:W-:-:S05]  /*10890*/  IMAD.MOV.U32 R23, RZ, RZ, R9 ;  /* 0x000000ffff177224 */ /* 0x004fca00078e0009 */
[----:B------:R-:W-:Y:S04]  /*108a0*/  STL.64 [R1+0xab0], R22 ;  /* 0x000ab01601007387 */ /* 0x000fe80000100a00 */
[----:B------:R0:W-:Y:S04]  /*108b0*/  STL.64 [R1+0xaa8], R20 ;  /* 0x000aa81401007387 */ /* 0x0001e80000100a00 */
[----:B0-----:R-:W2:Y:S04]  /*108c0*/  LDL.LU R20, [R1+0x2d0] ;  /* 0x0002d00001147983 */ /* 0x001ea80000300800 */
[----:B------:R-:W2:Y:S04]  /*108d0*/  LDL.LU R21, [R1+0x2d4] ;  /* 0x0002d40001157983 */ /* 0x000ea80000300800 */
[----:B------:R-:W2:Y:S04]  /*108e0*/  LDL.LU R22, [R1+0x2d8] ;  /* 0x0002d80001167983 */ /* 0x000ea80000300800 */
[----:B------:R-:W2:Y:S01]  /*108f0*/  LDL.LU R23, [R1+0x2dc] ;  /* 0x0002dc0001177983 */ /* 0x000ea20000300800 */
[----:B------:R-:W-:Y:S01]  /*10900*/  HMMA.16816.F32 R16, R4, R24, R16 ;  /* 0x000000180410723c */ /* 0x000fe20000001810 */
[----:B------:R-:W-:Y:S11]  /*10910*/  IMAD.MOV.U32 R0, RZ, RZ, R24 ;  /* 0x000000ffff007224 */ /* 0x000ff600078e0018 */
[----:B------:R-:W-:Y:S11]  /*10920*/  @!UPT UIADD3 URZ, URZ, URZ, URZ ;  /* 0x0000003f3f3ff290 */ /* 0x000ff6000fffe03f */
[----:B------:R-:W-:Y:S01]  /*10930*/  @!UPT UIADD3 URZ, URZ, URZ, URZ ;  /* 0x0000003f3f3ff290 */ /* 0x000fe2000fffe03f */
[----:B------:R-:W-:Y:S01]  /*10940*/  IMAD.MOV.U32 R24, RZ, RZ, R17 ;  /* 0x000000ffff187224 */ /* 0x000fe200078e0011 */
[----:B--2---:R-:W-:Y:S04]  /*10950*/  STL.64 [R1+0xac0], R22 ;  /* 0x000ac01601007387 */ /* 0x004fe80000100a00 */
[----:B------:R0:W-:Y:S04]  /*10960*/  STL.64 [R1+0xab8], R20 ;  /* 0x000ab81401007387 */ /* 0x0001e80000100a00 */
[----:B0-----:R-:W2:Y:S04]  /*10970*/  LDL.LU R20, [R1+0x2b0] ;  /* 0x0002b00001147983 */ /* 0x001ea80000300800 */
[----:B------:R-:W2:Y:S04]  /*10980*/  LDL.LU R21, [R1+0x2b4] ;  /* 0x0002b40001157983 */ /* 0x000ea80000300800 */
[----:B------:R-:W2:Y:S04]  /*10990*/  LDL.LU R22, [R1+0x2b8] ;  /* 0x0002b80001167983 */ /* 0x000ea80000300800 */
[----:B------:R0:W-:Y:S04]  /*109a0*/  STL [R1+0x80], R16 ;  /* 0x0000801001007387 */ /* 0x0001e80000100800 */
[----:B0-----:R-:W2:Y:S01]  /*109b0*/  LDL.LU.64 R16, [R1+0xad0] ;  /* 0x000ad00001107983 */ /* 0x001ea20000300a00 */
[----:B----4-:R-:W-:-:S02]  /*109c0*/  IMAD.MOV.U32 R23, RZ, RZ, R26 ;  /* 0x000000ffff177224 */ /* 0x010fc400078e001a */
[----:B------:R-:W-:Y:S02]  /*109d0*/  IMAD.MOV.U32 R27, RZ, RZ, R25 ;  /* 0x000000ffff1b7224 */ /* 0x000fe400078e0019 */
[----:B------:R-:W-:Y:S02]  /*109e0*/  IMAD.MOV.U32 R26, RZ, RZ, R19 ;  /* 0x000000ffff1a7224 */ /* 0x000fe400078e0013 */
[----:B------:R-:W-:-:S03]  /*109f0*/  IMAD.MOV.U32 R25, RZ, RZ, R18 ;  /* 0x000000ffff197224 */ /* 0x000fc600078e0012 */
[----:B------:R-:W-:Y:S04]  /*10a00*/  STL [R1+0x8c8], R26 ;  /* 0x0008c81a01007387 */ /* 0x000fe80000100800 */
[----:B------:R-:W-:Y:S01]  /*10a10*/  STL.64 [R1+0x8c0], R24 ;  /* 0x0008c01801007387 */ /* 0x000fe20000100a00 */
[C---:B--2---:R-:W-:Y:S11]  /*10a20*/  HMMA.16816.F32 R12, R4.reuse, R16, R12 ;  /* 0x00000010040c723c */ /* 0x044ff6000000180c */
[----:B------:R-:W-:Y:S11]  /*10a30*/  @!UPT UIADD3 URZ, URZ, URZ, URZ ;  /* 0x0000003f3f3ff290 */ /* 0x000ff6000fffe03f */
[----:B------:R-:W-:Y:S01]  /*10a40*/  @!UPT UIADD3 URZ, URZ, URZ, URZ ;  /* 0x0000003f3f3ff290 */ /* 0x000fe2000fffe03f */
[----:B------:R0:W-:Y:S04]  /*10a50*/  STL.64 [R1+0xb0], R12 ;  /* 0x0000b00c01007387 */ /* 0x0001e80000100a00 */
[----:B------:R-:W-:Y:S04]  /*10a60*/  STL.64 [R1+0xb8], R14 ;  /* 0x0000b80e01007387 */ /* 0x000fe80000100a00 */
[----:B0-----:R-:W2:Y:S01]  /*10a70*/  LDL.LU.64 R12, [R1+0xac8] ;  /* 0x000ac800010c7983 */ /* 0x001ea20000300a00 */
[----:B------:R-:W-:Y:S01]  /*10a80*/  IMAD.MOV.U32 R24, RZ, RZ, R8 ;  /* 0x000000ffff187224 */ /* 0x000fe200078e0008 */
[----:B--2---:R-:W-:Y:S01]  /*10a90*/  HMMA.16816.F32 R20, R4, R12, R20 ;  /* 0x0000000c0414723c */ /* 0x004fe20000001814 */
[----:B------:R-:W-:-:S02]  /*10aa0*/  IMAD.MOV.U32 R9, RZ, RZ, R12 ;  /* 0x000000ffff097224 */ /* 0x000fc400078e000c */
[----:B------:R-:W-:Y:S02]  /*10ab0*/  IMAD.MOV.U32 R8, RZ, RZ, R13 ;  /* 0x000000ffff087224 */ /* 0x000fe400078e000d */
[----:B------:R-:W0:Y:S11]  /*10ac0*/  LDSM.16.MT88.4 R12, [R28+0x2080] ;  /* 0x002080001c0c783b */ /* 0x000e360000004200 */
[----:B------:R-:W-:Y:S07]  /*10ad0*/  @!UPT UIADD3 URZ, URZ, URZ, URZ ;  /* 0x0000003f3f3ff290 */ /* 0x000fee000fffe03f */
[----:B------:R-:W-:Y:S04]  /*10ae0*/  STL.64 [R1+0x100], R20 ;  /* 0x0001001401007387 */ /* 0x000fe80000100a00 */
[----:B------:R1:W-:Y:S04]  /*10af0*/  STL.64 [R1+0x108], R22 ;  /* 0x0001081601007387 */ /* 0x0003e80000100a00 */
[----:B-1----:R-:W2:Y:S04]  /*10b00*/  LDL.LU.64 R22, [R1+0xac0] ;  /* 0x000ac00001167983 */ /* 0x002ea80000300a00 */
[----:B------:R-:W2:Y:S04]  /*10b10*/  LDL.LU.64 R20, [R1+0xab8] ;  /* 0x000ab80001147983 */ /* 0x000ea80000300a00 */
[----:B0-----:R-:W-:Y:S04]  /*10b20*/  STL.64 [R1+0x9f8], R14 ;  /* 0x0009f80e01007387 */ /* 0x001fe80000100a00 */
[----:B------:R0:W-:Y:S04]  /*10b30*/  STL.64 [R1+0x9f0], R12 ;  /* 0x0009f00c01007387 */ /* 0x0001e80000100a00 */
[----:B0-----:R-:W4:Y:S04]  /*10b40*/  LDL.LU R12, [R1+0x120] ;  /* 0x00012000010c7983 */ /* 0x001f280000300800 */
[----:B------:R-:W4:Y:S04]  /*10b50*/  LDL.LU R13, [R1+0x124] ;  /* 0x00012400010d7983 */ /* 0x000f280000300800 */
[----:B------:R-:W2:Y:S01]  /*10b60*/  LDL.LU R14, [R1+0x128] ;  /* 0x00012800010e7983 */ /* 0x000ea20000300800 */
[----:B---3--:R-:W-:-:S05]  /*10b70*/  IMAD.MOV.U32 R15, RZ, RZ, R10 ;  /* 0x000000ffff0f7224 */ /* 0x008fca00078e000a */
[----:B--2---:R-:W-:Y:S04]  /*10b80*/  STL.64 [R1+0xa08], R14 ;  /* 0x000a080e01007387 */ /* 0x004fe80000100a00 */
[----:B----4-:R0:W-:Y:S04]  /*10b90*/  STL.64 [R1+0xa00], R12 ;  /* 0x000a000c01007387 */ /* 0x0101e80000100a00 */
[----:B0-----:R-:W2:Y:S01]  /*10ba0*/  LDL.LU.64 R12, [R1+0x10] ;  /* 0x00001000010c7983 */ /* 0x001ea20000300a00 */
[----:B------:R-:W-:Y:S02]  /*10bb0*/  IMAD.MOV.U32 R25, RZ, RZ, R3 ;  /* 0x000000ffff197224 */ /* 0x000fe400078e0003 */
[----:B------:R-:W-:-:S02]  /*10bc0*/  IMAD.MOV.U32 R3, RZ, RZ, R16 ;  /* 0x000000ffff037224 */ /* 0x000fc400078e0010 */
[----:B------:R-:W-:Y:S02]  /*10bd0*/  IMAD.MOV.U32 R26, RZ, RZ, R17 ;  /* 0x000000ffff1a7224 */ /* 0x000fe400078e0011 */
[----:B------:R-:W-:Y:S01]  /*10be0*/  LDSM.16.MT88.4 R16, [R11+0x2000] ;  /* 0x002000000b10783b */ /* 0x000fe20000004200 */
[----:B--2---:R-:W-:Y:S11]  /*10bf0*/  HMMA.16816.F32 R20, R4, R12, R20 ;  /* 0x0000000c0414723c */ /* 0x004ff60000001814 */
[----:B------:R-:W-:Y:S11]  /*10c00*/  @!UPT UIADD3 URZ, URZ, URZ, URZ ;  /* 0x0000003f3f3ff290 */ /* 0x000ff6000fffe03f */
[----:B------:R-:W-:Y:S01]  /*10c10*/  @!UPT UIADD3 URZ, URZ, URZ, URZ ;  /* 0x0000003f3f3ff290 */ /* 0x000fe2000fffe03f */
[----:B------:R-:W-:Y:S04]  /*10c20*/  STL.64 [R1+0x160], R20 ;  /* 0x0001601401007387 */ /* 0x000fe80000100a00 */
[----:B------:R0:W-:Y:S04]  /*10c30*/  STL.64 [R1+0x168], R22 ;  /* 0x0001681601007387 */ /* 0x0001e80000100a00 */
[----:B0-----:R-:W2:Y:S04]  /*10c40*/  LDL.LU.64 R22, [R1+0xab0] ;  /* 0x000ab00001167983 */ /* 0x001ea80000300a00 */
[----:B------:R-:W3:Y:S04]  /*10c50*/  LDL.LU.64 R20, [R1+0xaa8] ;  /* 0x000aa80001147983 */ /* 0x000ee80000300a00 */
[----:B------:R0:W-:Y:S02]  /*10c60*/  STL.64 [R1+0xa18], R12 ;  /* 0x000a180c01007387 */ /* 0x0001e40000100a00 */
[----:B0-----:R-:W-:-:S02]  /*10c70*/  IMAD.MOV.U32 R12, RZ, RZ, R9 ;  /* 0x000000ffff0c7224 */ /* 0x001fc400078e0009 */
[----:B------:R-:W-:Y:S02]  /*10c80*/  IMAD.MOV.U32 R13, RZ, RZ, R8 ;  /* 0x000000ffff0d7224 */ /* 0x000fe400078e0008 */
[----:B------:R-:W0:Y:S04]  /*10c90*/  LDSM.16.MT88.4 R8, [R11+0x2080] ;  /* 0x002080000b08783b */ /* 0x000e280000004200 */
[----:B------:R1:W-:Y:S02]  /*10ca0*/  STL.64 [R1+0xa30], R12 ;  /* 0x000a300c01007387 */ /* 0x0003e40000100a00 */
[----:B-1----:R-:W-:Y:S02]  /*10cb0*/  IMAD.MOV.U32 R12, RZ, RZ, R3 ;  /* 0x000000ffff0c7224 */ /* 0x002fe400078e0003 */
[----:B------:R-:W-:Y:S01]  /*10cc0*/  IMAD.MOV.U32 R13, RZ, RZ, R26 ;  /* 0x000000ffff0d7224 */ /* 0x000fe200078e001a */
[----:B------:R-:W4:Y:S04]  /*10cd0*/  LDL.LU R3, [R1+0xaa4] ;  /* 0x000aa40001037983 */ /* 0x000f280000300800 */
[----:B------:R1:W-:Y:S04]  /*10ce0*/  STL.64 [R1+0xa48], R12 ;  /* 0x000a480c01007387 */ /* 0x0003e80000100a00 */
[----:B-1----:R-:W2:Y:S04]  /*10cf0*/  LDL.LU R12, [R1+0x2c0] ;  /* 0x0002c000010c7983 */ /* 0x002ea80000300800 */
[----:B------:R-:W2:Y:S04]  /*10d00*/  LDL.LU R13, [R1+0x2c4] ;  /* 0x0002c400010d7983 */ /* 0x000ea80000300800 */
[----:B------:R-:W2:Y:S04]  /*10d10*/  LDL.LU R14, [R1+0x2c8] ;  /* 0x0002c800010e7983 */ /* 0x000ea80000300800 */
[----:B------:R-:W2:Y:S04]  /*10d20*/  LDL.LU R15, [R1+0x2cc] ;  /* 0x0002cc00010f7983 */ /* 0x000ea80000300800 */
[----:B0-----:R-:W-:Y:S04]  /*10d30*/  STL.64 [R1+0x978], R10 ;  /* 0x0009780a01007387 */ /* 0x001fe80000100a00 */
[----:B------:R0:W-:Y:S04]  /*10d40*/  STL.64 [R1+0x970], R8 ;  /* 0x0009700801007387 */ /* 0x0001e80000100a00 */
[----:B0-----:R-:W3:Y:S01]  /*10d50*/  LDL.LU.64 R8, [R1+0x180] ;  /* 0x0001800001087983 */ /* 0x001ee20000300a00 */
[----:B--2---:R-:W-:Y:S07]  /*10d60*/  HMMA.16816.F32 R4, R4, R24, R12 ;  /* 0x000000180404723c */ /* 0x004fee000000180c */
[----:B------:R-:W-:-:S02]  /*10d70*/  IMAD.MOV.U32 R12, RZ, RZ, R0 ;  /* 0x000000ffff0c7224 */ /* 0x000fc400078e0000 */
[----:B------:R-:W-:Y:S01]  /*10d80*/  IMAD.MOV.U32 R13, RZ, RZ, R27 ;  /* 0x000000ffff0d7224 */ /* 0x000fe200078e001b */
[----:B---3--:R-:W-:Y:S04]  /*10d90*/  STL.64 [R1+0xa80], R8 ;  /* 0x000a800801007387 */ /* 0x008fe80000100a00 */
[----:B------:R-:W2:Y:S09]  /*10da0*/  LDL.LU R0, [R1+0xaa0] ;  /* 0x000aa00001007983 */ /* 0x000eb20000300800 */
[----:B------:R-:W-:Y:S04]  /*10db0*/  STL.64 [R1+0x150], R4 ;  /* 0x0001500401007387 */ /* 0x000fe80000100a00 */
[----:B------:R-:W-:Y:S04]  /*10dc0*/  STL.64 [R1+0x158], R6 ;  /* 0x0001580601007387 */ /* 0x000fe80000100a00 */
[----:B------:R-:W-:Y:S04]  /*10dd0*/  STL.64 [R1+0xa60], R12 ;  /* 0x000a600c01007387 */ /* 0x000fe80000100a00 */
[----:B------:R0:W-:Y:S01]  /*10de0*/  STL.64 [R1+0xa10], R24 ;  /* 0x000a101801007387 */ /* 0x0001e20000100a00 */
[----:B----4-:R-:W-:-:S03]  /*10df0*/  IMAD.MOV.U32 R27, RZ, RZ, R3 ;  /* 0x000000ffff1b7224 */ /* 0x010fc600078e0003 */
[----:B------:R-:W1:Y:S04]  /*10e00*/  LDSM.16.MT88.4 R4, [R28+0x3000] ;  /* 0x003000001c04783b */ /* 0x000e680000004200 */
[----:B0-----:R-:W3:Y:S04]  /*10e10*/  LDL.LU R24, [R1+0x140] ;  /* 0x0001400001187983 */ /* 0x001ee80000300800 */
[----:B------:R-:W3:Y:S04]  /*10e20*/  LDL.LU R25, [R1+0x144] ;  /* 0x0001440001197983 */ /* 0x000ee80000300800 */
[----:B------:R-:W4:Y:S01]  /*10e30*/  LDL.LU R26, [R1+0x148] ;  /* 0x00014800011a7983 */ /* 0x000f220000300800 */
[----:B------:R-:W-:-:S02]  /*10e40*/  IMAD.MOV.U32 R12, RZ, RZ, R2 ;  /* 0x000000ffff0c7224 */ /* 0x000fc400078e0002 */
[----:B------:R-:W-:Y:S01]  /*10e50*/  IMAD.MOV.U32 R13, RZ, RZ, R29 ;  /* 0x000000ffff0d7224 */ /* 0x000fe200078e001d */
[----:B------:R-:W2:Y:S04]  /*10e60*/  LDL.LU R3, [R1+0xa9c] ;  /* 0x000a9c0001037983 */ /* 0x000ea80000300800 */
[----:B------:R-:W2:Y:S04]  /*10e70*/  LDL.LU R2, [R1+0xa98] ;  /* 0x000a980001027983 */ /* 0x000ea80000300800 */
[----:B------:R-:W2:Y:S04]  /*10e80*/  LDL.LU R8, [R1+0x1e0] ;  /* 0x0001e00001087983 */ /* 0x000ea80000300800 */
[----:B------:R-:W2:Y:S04]  /*10e90*/  LDL.LU R9, [R1+0x1e4] ;  /* 0x0001e40001097983 */ /* 0x000ea80000300800 */
[----:B------:R-:W2:Y:S04]  /*10ea0*/  LDL.LU R10, [R1+0x1e8] ;  /* 0x0001e800010a7983 */ /* 0x000ea80000300800 */
[----:B------:R-:W2:Y:S04]  /*10eb0*/  LDL.LU R11, [R1+0x1ec] ;  /* 0x0001ec00010b7983 */ /* 0x000ea80000300800 */
[----:B------:R-:W-:Y:S04]  /*10ec0*/  STL.64 [R1+0xa78], R12 ;  /* 0x000a780c01007387 */ /* 0x000fe80000100a00 */
[----:B----4-:R-:W-:Y:S04]  /*10ed0*/  STL.64 [R1+0xa28], R26 ;  /* 0x000a281a01007387 */ /* 0x010fe80000100a00 */
[----:B---3--:R0:W-:Y:S04]  /*10ee0*/  STL.64 [R1+0xa20], R24 ;  /* 0x000a201801007387 */ /* 0x0081e80000100a00 */
[----:B0-----:R-:W3:Y:S04]  /*10ef0*/  LDL.LU R24, [R1+0x170] ;  /* 0x0001700001187983 */ /* 0x001ee80000300800 */
[----:B------:R-:W3:Y:S04]  /*10f00*/  LDL.LU R25, [R1+0x174] ;  /* 0x0001740001197983 */ /* 0x000ee80000300800 */
[----:B------:R-:W4:Y:S04]  /*10f10*/  LDL.LU R26, [R1+0x178] ;  /* 0x00017800011a7983 */ /* 0x000f280000300800 */
[----:B------:R-:W4:Y:S04]  /*10f20*/  LDL.LU R27, [R1+0x17c] ;  /* 0x00017c00011b7983 */ /* 0x000f280000300800 */
[----:B------:R-:W2:Y:S04]  /*10f30*/  LDL.LU R12, [R1+0x1d0] ;  /* 0x0001d000010c7983 */ /* 0x000ea80000300800 */
[----:B------:R-:W2:Y:S04]  /*10f40*/  LDL.LU R13, [R1+0x1d4] ;  /* 0x0001d400010d7983 */ /* 0x000ea80000300800 */
[----:B------:R-:W2:Y:S04]  /*10f50*/  LDL.LU R14, [R1+0x1d8] ;  /* 0x0001d800010e7983 */ /* 0x000ea80000300800 */
[----:B------:R-:W2:Y:S04]  /*10f60*/  LDL.LU R15, [R1+0x1dc] ;  /* 0x0001dc00010f7983 */ /* 0x000ea80000300800 */
[----:B----4-:R-:W-:Y:S04]  /*10f70*/  STL.64 [R1+0xa40], R26 ;  /* 0x000a401a01007387 */ /* 0x010fe80000100a00 */
[----:B---3--:R0:W-:Y:S04]  /*10f80*/  STL.64 [R1+0xa38], R24 ;  /* 0x000a381801007387 */ /* 0x0081e80000100a00 */
[----:B0-----:R-:W3:Y:S04]  /*10f90*/  LDL.LU R24, [R1+0x190] ;  /* 0x0001900001187983 */ /* 0x001ee80000300800 */
[----:B------:R-:W3:Y:S01]  /*10fa0*/  LDL.LU R25, [R1+0x194] ;  /* 0x0001940001197983 */ /* 0x000ee20000300800 */
[----:B--2---:R-:W-:-:S02]  /*10fb0*/  IMAD.MOV.U32 R26, RZ, RZ, R2 ;  /* 0x000000ffff1a7224 */ /* 0x004fc400078e0002 */
[----:B------:R-:W-:Y:S01]  /*10fc0*/  IMAD.MOV.U32 R27, RZ, RZ, R3 ;  /* 0x000000ffff1b7224 */ /* 0x000fe200078e0003 */
[----:B------:R-:W2:Y:S04]  /*10fd0*/  LDL.LU R2, [R1+0xa94] ;  /* 0x000a940001027983 */ /* 0x000ea80000300800 */
[----:B------:R-:W4:Y:S04]  /*10fe0*/  LDL.LU R3, [R1+0xa90] ;  /* 0x000a900001037983 */ /* 0x000f280000300800 */
[----:B------:R-:W-:Y:S04]  /*10ff0*/  STL.64 [R1+0xa58], R26 ;  /* 0x000a581a01007387 */ /* 0x000fe80000100a00 */
[----:B---3--:R0:W-:Y:S04]  /*11000*/  STL.64 [R1+0xa50], R24 ;  /* 0x000a501801007387 */ /* 0x0081e80000100a00 */
[----:B0-----:R-:W3:Y:S04]  /*11010*/  LDL.LU R24, [R1+0x1a0] ;  /* 0x0001a00001187983 */ /* 0x001ee80000300800 */
[----:B------:R-:W3:Y:S04]  /*11020*/  LDL.LU R25, [R1+0x1a4] ;  /* 0x0001a40001197983 */ /* 0x000ee80000300800 */
[----:B------:R-:W2:Y:S04]  /*11030*/  LDL.LU R26, [R1+0x1a8] ;  /* 0x0001a800011a7983 */ /* 0x000ea80000300800 */
[----:B------:R-:W2:Y:S01]  /*11040*/  LDL.LU R27, [R1+0x1ac] ;  /* 0x0001ac00011b7983 */ /* 0x000ea20000300800 */
[----:B------:R-:W-:Y:S03]  /*11050*/  HMMA.16816.F32 R8, R16, R20, R8 ;  /* 0x000000141008723c */ /* 0x000fe60000001808 */
[----:B--2---:R0:W-:Y:S04]  /*11060*/  STL.64 [R1+0xa70], R26 ;  /* 0x000a701a01007387 */ /* 0x0041e80000100a00 */
[----:B---3--:R2:W-:Y:S01]  /*11070*/  STL.64 [R1+0xa68], R24 ;  /* 0x000a681801007387 */ /* 0x0085e20000100a00 */
[----:B0-----:R-:W-:-:S03]  /*11080*/  IMAD.MOV.U32 R26, RZ, RZ, R2 ;  /* 0x000000ffff1a7224 */ /* 0x001fc600078e0002 */
[----:B--2---:R-:W2:Y:S01]  /*11090*/  LDL.LU R24, [R1+0x1b0] ;  /* 0x0001b00001187983 */ /* 0x004ea20000300800 */
[----:B----4-:R-:W-:-:S03]  /*110a0*/  IMAD.MOV.U32 R25, RZ, RZ, R3 ;  /* 0x000000ffff197224 */ /* 0x010fc600078e0003 */
[----:B------:R-:W3:Y:S04]  /*110b0*/  LDL.LU R3, [R1+0xa8c] ;  /* 0x000a8c0001037983 */ /* 0x000ee80000300800 */
[----:B------:R-:W4:Y:S04]  /*110c0*/  LDL.LU R2, [R1+0xa88] ;  /* 0x000a880001027983 */ /* 0x000f280000300800 */
[----:B------:R-:W2:Y:S04]  /*110d0*/  LDL.LU R27, [R1+0x1bc] ;  /* 0x0001bc00011b7983 */ /* 0x000ea80000300800 */
[----:B-1----:R-:W-:Y:S04]  /*110e0*/  STL.64 [R1+0x8d8], R6 ;  /* 0x0008d80601007387 */ /* 0x002fe80000100a00 */
[----:B------:R0:W-:Y:S04]  /*110f0*/  STL.64 [R1+0x8d0], R4 ;  /* 0x0008d00401007387 */ /* 0x0001e80000100a00 */
[----:B0-----:R-:W2:Y:S04]  /*11100*/  LDL.LU R4, [R1+0x330] ;  /* 0x0003300001047983 */ /* 0x001ea80000300800 */
[----:B------:R-:W2:Y:S04]  /*11110*/  LDL.LU R5, [R1+0x334] ;  /* 0x0003340001057983 */ /* 0x000ea80000300800 */
[----:B------:R0:W-:Y:S04]  /*11120*/  STL.64 [R1+0x200], R8 ;  /* 0x0002000801007387 */ /* 0x0001e80000100a00 */
[----:B0-----:R-:W2:Y:S01]  /*11130*/  LDL.LU.64 R8, [R1+0xa80] ;  /* 0x000a800001087983 */ /* 0x001ea20000300a00 */
[----:B---3--:R-:W-:-:S02]  /*11140*/  IMAD.MOV.U32 R6, RZ, RZ, R3 ;  /* 0x000000ffff067224 */ /* 0x008fc400078e0003 */
[----:B------:R-:W-:Y:S02]  /*11150*/  IMAD.MOV.U32 R3, RZ, RZ, R10 ;  /* 0x000000ffff037224 */ /* 0x000fe400078e000a */
[----:B----4-:R-:W-:Y:S02]  /*11160*/  IMAD.MOV.U32 R7, RZ, RZ, R2 ;  /* 0x000000ffff077224 */ /* 0x010fe400078e0002 */
[----:B------:R-:W-:-:S05]  /*11170*/  IMAD.MOV.U32 R2, RZ, RZ, R11 ;  /* 0x000000ffff027224 */ /* 0x000fca00078e000b */
[----:B------:R-:W-:Y:S04]  /*11180*/  STL [R1+0x7a4], R2 ;  /* 0x0007a40201007387 */ /* 0x000fe80000100800 */
[----:B------:R-:W-:Y:S01]  /*11190*/  STL [R1+0x7a0], R3 ;  /* 0x0007a00301007387 */ /* 0x000fe20000100800 */
[C---:B--2---:R-:W-:Y:S11]  /*111a0*/  HMMA.16816.F32 R12, R16.reuse, R8, R12 ;  /* 0x00000008100c723c */ /* 0x044ff6000000180c */
[----:B------:R-:W-:Y:S11]  /*111b0*/  @!UPT UIADD3 URZ, URZ, URZ, URZ ;  /* 0x0000003f3f3ff290 */ /* 0x000ff6000fffe03f */
[----:B------:R-:W-:Y:S01]  /*111c0*/  @!UPT UIADD3 URZ, URZ, URZ, URZ ;  /* 0x0000003f3f3ff290 */ /* 0x000fe2000fffe03f */
[----:B------:R0:W-:Y:S04]  /*111d0*/  STL.64 [R1+0x210], R12 ;  /* 0x0002100c01007387 */ /* 0x0001e80000100a00 */
[----:B------:R1:W-:Y:S04]  /*111e0*/  STL.64 [R1+0x218], R14 ;  /* 0x0002180e01007387 */ /* 0x0003e80000100a00 */
[----:B0-----:R-:W1:Y:S02]  /*111f0*/  LDL.LU.64 R12, [R1+0xa78] ;  /* 0x000a7800010c7983 */ /* 0x001e640000300a00 */
[C---:B-1----:R-:W-:Y:S02]  /*11200*/  HMMA.16816.F32 R12, R16.reuse, R12, R24 ;  /* 0x0000000c100c723c */ /* 0x042fe40000001818 */
[----:B------:R-:W2:Y:S04]  /*11210*/  LDL.LU.64 R26, [R1+0xa70] ;  /* 0x000a7000011a7983 */ /* 0x000ea80000300a00 */
[----:B------:R-:W2:Y:S11]  /*11220*/  LDL.LU.64 R24, [R1+0xa68] ;  /* 0x000a680001187983 */ /* 0x000eb60000300a00 */
[----:B------:R-:W-:Y:S06]  /*11230*/  @!UPT UIADD3 URZ, URZ, URZ, URZ ;  /* 0x0000003f3f3ff290 */ /* 0x000fec000fffe03f */
[----:B------:R0:W-:Y:S04]  /*11240*/  STL.64 [R1+0x220], R12 ;  /* 0x0002200c01007387 */ /* 0x0001e80000100a00 */
[----:B------:R2:W-:Y:S04]  /*11250*/  STL.64 [R1+0x228], R14 ;  /* 0x0002280e01007387 */ /* 0x0005e80000100a00 */
[----:B0-----:R-:W2:Y:S02]  /*11260*/  LDL.LU.64 R12, [R1+0xa60] ;  /* 0x000a6000010c7983 */ /* 0x001ea40000300a00 */
[C---:B--2---:R-:W-:Y:S02]  /*11270*/  HMMA.16816.F32 R12, R16.reuse, R12, R24 ;  /* 0x0000000c100c723c */ /* 0x044fe40000001818 */
        /* <DEDUP_REMOVED lines=18> */
[----:B------:R-:W-:Y:S04]  /*113a0*/  STL.64 [R1+0x258], R14 ;  /* 0x0002580e01007387 */ /* 0x000fe80000100a00 */
[----:B0-----:R-:W2:Y:S02]  /*113b0*/  LDL.LU.64 R12, [R1+0xa18] ;  /* 0x000a1800010c7983 */ /* 0x001ea40000300a00 */
[----:B--2---:R-:W-:Y:S01]  /*113c0*/  HMMA.16816.F32 R24, R16, R12, R24 ;  /* 0x0000000c1018723c */ /* 0x004fe20000001818 */
[----:B------:R-:W-:-:S02]  /*113d0*/  IMAD.MOV.U32 R28, RZ, RZ, R12 ;  /* 0x000000ffff1c7224 */ /* 0x000fc400078e000c */
[----:B------:R-:W-:Y:S11]  /*113e0*/  IMAD.MOV.U32 R29, RZ, RZ, R13 ;  /* 0x000000ffff1d7224 */ /* 0x000ff600078e000d */
[----:B------:R-:W-:Y:S09]  /*113f0*/  @!UPT UIADD3 URZ, URZ, URZ, URZ ;  /* 0x0000003f3f3ff290 */ /* 0x000ff2000fffe03f */
[----:B------:R0:W-:Y:S04]  /*11400*/  STL.64 [R1+0x270], R24 ;  /* 0x0002701801007387 */ /* 0x0001e80000100a00 */
[----:B------:R-:W-:Y:S04]  /*11410*/  STL.64 [R1+0x278], R26 ;  /* 0x0002781a01007387 */ /* 0x000fe80000100a00 */
[----:B0-----:R-:W2:Y:S04]  /*11420*/  LDL.LU.64 R24, [R1+0xa10] ;  /* 0x000a100001187983 */ /* 0x001ea80000300a00 */
[----:B------:R-:W2:Y:S04]  /*11430*/  LDL.LU.64 R14, [R1+0xa08] ;  /* 0x000a0800010e7983 */ /* 0x000ea80000300a00 */
[----:B------:R-:W2:Y:S02]  /*11440*/  LDL.LU.64 R12, [R1+0xa00] ;  /* 0x000a0000010c7983 */ /* 0x000ea40000300a00 */
[----:B--2---:R-:W-:Y:S02]  /*11450*/  HMMA.16816.F32 R16, R16, R24, R12 ;  /* 0x000000181010723c */ /* 0x004fe4000000180c */
[----:B------:R-:W2:Y:S04]  /*11460*/  LDL.LU.64 R14, [R1+0x9f8] ;  /* 0x0009f800010e7983 */ /* 0x000ea80000300a00 */
[----:B------:R-:W2:Y:S11]  /*11470*/  LDL.LU.64 R12, [R1+0x9f0] ;  /* 0x0009f000010c7983 */ /* 0x000eb60000300a00 */
[----:B------:R-:W-:Y:S06]  /*11480*/  @!UPT UIADD3 URZ, URZ, URZ, URZ ;  /* 0x0000003f3f3ff290 */ /* 0x000fec000fffe03f */
[----:B------:R0:W-:Y:S04]  /*11490*/  STL.64 [R1+0x260], R16 ;  /* 0x0002601001007387 */ /* 0x0001e80000100a00 */
[----:B------:R1:W-:Y:S04]  /*114a0*/  STL.64 [R1+0x268], R18 ;  /* 0x0002681201007387 */ /* 0x0003e80000100a00 */
[----:B0-----:R-:W3:Y:S04]  /*114b0*/  LDL.LU R16, [R1+0x340] ;  /* 0x0003400001107983 */ /* 0x001ee80000300800 */
[----:B------:R-:W3:Y:S04]  /*114c0*/  LDL.LU R17, [R1+0x344] ;  /* 0x0003440001117983 */ /* 0x000ee80000300800 */
[----:B-1----:R-:W3:Y:S04]  /*114d0*/  LDL.LU R18, [R1+0x348] ;  /* 0x0003480001127983 */ /* 0x002ee80000300800 */
[----:B------:R-:W3:Y:S04]  /*114e0*/  LDL.LU R19, [R1+0x34c] ;  /* 0x00034c0001137983 */ /* 0x000ee80000300800 */
[----:B------:R-:W-:Y:S04]  /*114f0*/  STL.64 [R1+0x9a8], R24 ;  /* 0x0009a81801007387 */ /* 0x000fe80000100a00 */
[----:B------:R-:W-:Y:S04]  /*11500*/  STL.64 [R1+0x990], R22 ;  /* 0x0009901601007387 */ /* 0x000fe80000100a00 */
[----:B------:R0:W-:Y:S01]  /*11510*/  STL.64 [R1+0x988], R20 ;  /* 0x0009881401007387 */ /* 0x0001e20000100a00 */
[C---:B--2---:R-:W-:Y:S08]  /*11520*/  HMMA.16816.F32 R4, R12.reuse, R8, R4 ;  /* 0x000000080c04723c */ /* 0x044ff00000001804 */
[----:B---3--:R-:W-:Y:S11]  /*11530*/  HMMA.16816.F32 R16, R12, R20, R16 ;  /* 0x000000140c10723c */ /* 0x008ff60000001810 */
[----:B------:R-:W-:Y:S11]  /*11540*/  @!UPT UIADD3 URZ, URZ, URZ, URZ ;  /* 0x0000003f3f3ff290 */ /* 0x000ff6000fffe03f */
[----:B------:R-:W-:Y:S01]  /*11550*/  @!UPT UIADD3 URZ, URZ, URZ, URZ ;  /* 0x0000003f3f3ff290 */ /* 0x000fe2000fffe03f */
[----:B------:R-:W-:Y:S04]  /*11560*/  STL.64 [R1+0x120], R16 ;  /* 0x0001201001007387 */ /* 0x000fe80000100a00 */
[----:B------:R-:W-:Y:S04]  /*11570*/  STL.64 [R1+0x128], R18 ;  /* 0x0001281201007387 */ /* 0x000fe80000100a00 */
[----:B------:R-:W-:Y:S04]  /*11580*/  STL.64 [R1+0x140], R4 ;  /* 0x0001400401007387 */ /* 0x000fe80000100a00 */
[----:B0-----:R-:W2:Y:S04]  /*11590*/  LDL.LU R20, [R1+0x2e0] ;  /* 0x0002e00001147983 */ /* 0x001ea80000300800 */
[----:B------:R-:W2:Y:S04]  /*115a0*/  LDL.LU R21, [R1+0x2e4] ;  /* 0x0002e40001157983 */ /* 0x000ea80000300800 */
[----:B------:R-:W3:Y:S04]  /*115b0*/  LDL.LU R22, [R1+0x2e8] ;  /* 0x0002e80001167983 */ /* 0x000ee80000300800 */
[----:B------:R-:W3:Y:S04]  /*115c0*/  LDL.LU R23, [R1+0x2ec] ;  /* 0x0002ec0001177983 */ /* 0x000ee80000300800 */
[----:B------:R-:W4:Y:S04]  /*115d0*/  LDL.LU R24, [R1+0x2f0] ;  /* 0x0002f00001187983 */ /* 0x000f280000300800 */
[----:B------:R-:W4:Y:S04]  /*115e0*/  LDL.LU R25, [R1+0x2f4] ;  /* 0x0002f40001197983 */ /* 0x000f280000300800 */
[----:B------:R-:W2:Y:S04]  /*115f0*/  LDL.LU R26, [R1+0x2f8] ;  /* 0x0002f800011a7983 */ /* 0x000ea80000300800 */
[----:B------:R-:W2:Y:S04]  /*11600*/  LDL.LU R27, [R1+0x2fc] ;  /* 0x0002fc00011b7983 */ /* 0x000ea80000300800 */
[----:B--2---:R-:W-:Y:S04]  /*11610*/  STL.64 [R1+0x9b8], R26 ;  /* 0x0009b81a01007387 */ /* 0x004fe80000100a00 */
[----:B----4-:R0:W-:Y:S04]  /*11620*/  STL.64 [R1+0x9b0], R24 ;  /* 0x0009b01801007387 */ /* 0x0101e80000100a00 */
[----:B0-----:R-:W2:Y:S04]  /*11630*/  LDL.LU.64 R24, [R1+0x30] ;  /* 0x0000300001187983 */ /* 0x001ea80000300a00 */
[----:B--2---:R0:W-:Y:S04]  /*11640*/  STL.64 [R1+0x9c8], R24 ;  /* 0x0009c81801007387 */ /* 0x0041e80000100a00 */
[----:B0-----:R-:W2:Y:S04]  /*11650*/  LDL.LU.64 R24, [R1+0x40] ;  /* 0x0000400001187983 */ /* 0x001ea80000300a00 */
[----:B--2---:R0:W-:Y:S04]  /*11660*/  STL.64 [R1+0x9d0], R24 ;  /* 0x0009d01801007387 */ /* 0x0041e80000100a00 */
[----:B0-----:R-:W2:Y:S04]  /*11670*/  LDL.LU.64 R24, [R1+0x1c0] ;  /* 0x0001c00001187983 */ /* 0x001ea80000300a00 */
[----:B---3--:R-:W-:Y:S04]  /*11680*/  STL.64 [R1+0x9a0], R22 ;  /* 0x0009a01601007387 */ /* 0x008fe80000100a00 */
[----:B------:R0:W-:Y:S04]  /*11690*/  STL.64 [R1+0x998], R20 ;  /* 0x0009981401007387 */ /* 0x0001e80000100a00 */
[----:B0-----:R-:W3:Y:S04]  /*116a0*/  LDL.LU.64 R20, [R1+0x20] ;  /* 0x0000200001147983 */ /* 0x001ee80000300a00 */
[----:B---3--:R0:W-:Y:S04]  /*116b0*/  STL.64 [R1+0x9c0], R20 ;  /* 0x0009c01401007387 */ /* 0x0081e80000100a00 */
[----:B0-----:R-:W3:Y:S04]  /*116c0*/  LDL.LU R20, [R1+0x300] ;  /* 0x0003000001147983 */ /* 0x001ee80000300800 */
[----:B------:R-:W3:Y:S04]  /*116d0*/  LDL.LU R21, [R1+0x304] ;  /* 0x0003040001157983 */ /* 0x000ee80000300800 */
[----:B------:R-:W4:Y:S04]  /*116e0*/  LDL.LU R22, [R1+0x308] ;  /* 0x0003080001167983 */ /* 0x000f280000300800 */
[----:B------:R-:W4:Y:S01]  /*116f0*/  LDL.LU R23, [R1+0x30c] ;  /* 0x00030c0001177983 */ /* 0x000f220000300800 */
[----:B------:R-:W-:-:S02]  /*11700*/  IMAD.MOV.U32 R18, RZ, RZ, R6 ;  /* 0x000000ffff127224 */ /* 0x000fc400078e0006 */
[----:B------:R-:W-:Y:S01]  /*11710*/  IMAD.MOV.U32 R19, RZ, RZ, R7 ;  /* 0x000000ffff137224 */ /* 0x000fe200078e0007 */
[----:B----4-:R-:W-:Y:S04]  /*11720*/  STL.64 [R1+0x9e0], R22 ;  /* 0x0009e01601007387 */ /* 0x010fe80000100a00 */
[----:B---3--:R0:W-:Y:S04]  /*11730*/  STL.64 [R1+0x9d8], R20 ;  /* 0x0009d81401007387 */ /* 0x0081e80000100a00 */
[----:B0-----:R-:W2:Y:S04]  /*11740*/  LDL.LU R20, [R1+0x320] ;  /* 0x0003200001147983 */ /* 0x001ea80000300800 */
[----:B------:R-:W2:Y:S04]  /*11750*/  LDL.LU R21, [R1+0x324] ;  /* 0x0003240001157983 */ /* 0x000ea80000300800 */
[----:B------:R-:W2:Y:S04]  /*11760*/  LDL.LU R22, [R1+0x328] ;  /* 0x0003280001167983 */ /* 0x000ea80000300800 */
[----:B------:R-:W2:Y:S04]  /*11770*/  LDL.LU R23, [R1+0x32c] ;  /* 0x00032c0001177983 */ /* 0x000ea80000300800 */
[----:B------:R-:W3:Y:S04]  /*11780*/  LDL.LU R4, [R1+0x70] ;  /* 0x0000700001047983 */ /* 0x000ee80000300800 */
[----:B------:R-:W3:Y:S04]  /*11790*/  LDL.LU R5, [R1+0x74] ;  /* 0x0000740001057983 */ /* 0x000ee80000300800 */
[----:B------:R-:W4:Y:S04]  /*117a0*/  LDL.LU R6, [R1+0x78] ;  /* 0x0000780001067983 */ /* 0x000f280000300800 */
[----:B------:R-:W4:Y:S01]  /*117b0*/  LDL.LU R7, [R1+0x7c] ;  /* 0x00007c0001077983 */ /* 0x000f220000300800 */
[----:B------:R-:W-:-:S02]  /*117c0*/  IMAD.MOV.U32 R3, RZ, RZ, R8 ;  /* 0x000000ffff037224 */ /* 0x000fc400078e0008 */
[----:B------:R-:W-:Y:S01]  /*117d0*/  IMAD.MOV.U32 R2, RZ, RZ, R9 ;  /* 0x000000ffff027224 */ /* 0x000fe200078e0009 */
[----:B------:R-:W2:Y:S04]  /*117e0*/  LDL.LU R8, [R1+0x1f0] ;  /* 0x0001f00001087983 */ /* 0x000ea80000300800 */
[----:B------:R-:W2:Y:S04]  /*117f0*/  LDL.LU R9, [R1+0x1f4] ;  /* 0x0001f40001097983 */ /* 0x000ea80000300800 */
[----:B------:R-:W2:Y:S04]  /*11800*/  LDL.LU R10, [R1+0x1f8] ;  /* 0x0001f800010a7983 */ /* 0x000ea80000300800 */
[----:B------:R-:W2:Y:S04]  /*11810*/  LDL.LU R11, [R1+0x1fc] ;  /* 0x0001fc00010b7983 */ /* 0x000ea80000300800 */
[----:B----4-:R-:W-:Y:S04]  /*11820*/  STL.64 [R1+0x8e8], R6 ;  /* 0x0008e80601007387 */ /* 0x010fe80000100a00 */
[----:B---3--:R0:W-:Y:S02]  /*11830*/  STL.64 [R1+0x8e0], R4 ;  /* 0x0008e00401007387 */ /* 0x0081e40000100a00 */
[----:B0-----:R-:W-:-:S02]  /*11840*/  IMAD.MOV.U32 R4, RZ, RZ, R28 ;  /* 0x000000ffff047224 */ /* 0x001fc400078e001c */
[----:B------:R-:W3:Y:S01]  /*11850*/  LDL.LU R28, [R1+0x9ec] ;  /* 0x0009ec00011c7983 */ /* 0x000ee20000300800 */
[----:B------:R-:W-:-:S03]  /*11860*/  IMAD.MOV.U32 R5, RZ, RZ, R29 ;  /* 0x000000ffff057224 */ /* 0x000fc600078e001d */
[----:B------:R-:W4:Y:S04]  /*11870*/  LDL.LU R29, [R1+0x9e8] ;  /* 0x0009e800011d7983 */ /* 0x000f280000300800 */
[----:B------:R0:W-:Y:S04]  /*11880*/  STL.64 [R1+0x880], R18 ;  /* 0x0008801201007387 */ /* 0x0001e80000100a00 */
[----:B0-----:R-:W3:Y:S04]  /*11890*/  LDL R18, [R1+0x188] ;  /* 0x0001880001127983 */ /* 0x001ee80000100800 */
[----:B------:R-:W3:Y:S01]  /*118a0*/  LDL R19, [R1+0x18c] ;  /* 0x00018c0001137983 */ /* 0x000ee20000100800 */
[----:B--2---:R-:W-:Y:S01]  /*118b0*/  HMMA.16816.F32 R20, R12, R24, R20 ;  /* 0x000000180c14723c */ /* 0x004fe20000001814 */
[----:B------:R-:W-:-:S02]  /*118c0*/  IMAD.MOV.U32 R16, RZ, RZ, R3 ;  /* 0x000000ffff107224 */ /* 0x000fc400078e0003 */
[----:B------:R-:W-:Y:S02]  /*118d0*/  IMAD.MOV.U32 R17, RZ, RZ, R2 ;  /* 0x000000ffff117224 */ /* 0x000fe400078e0002 */
[----:B------:R-:W-:Y:S02]  /*118e0*/  IMAD.MOV.U32 R7, RZ, RZ, R24 ;  /* 0x000000ffff077224 */ /* 0x000fe400078e0018 */
[----:B------:R-:W-:Y:S01]  /*118f0*/  IMAD.MOV.U32 R6, RZ, RZ, R25 ;  /* 0x000000ffff067224 */ /* 0x000fe200078e0019 */
[----:B---3--:R-:W-:Y:S04]  /*11900*/  STL.64 [R1+0x968], R18 ;  /* 0x0009681201007387 */ /* 0x008fe80000100a00 */
[----:B------:R0:W-:Y:S04]  /*11910*/  STL.64 [R1+0x960], R16 ;  /* 0x0009601001007387 */ /* 0x0001e80000100a00 */
[----:B0-----:R-:W2:Y:S04]  /*11920*/  LDL.LU R16, [R1+0x310] ;  /* 0x0003100001107983 */ /* 0x001ea80000300800 */
[----:B------:R-:W2:Y:S04]  /*11930*/  LDL.LU R17, [R1+0x314] ;  /* 0x0003140001117983 */ /* 0x000ea80000300800 */
[----:B------:R-:W2:Y:S04]  /*11940*/  LDL.LU R18, [R1+0x318] ;  /* 0x0003180001127983 */ /* 0x000ea80000300800 */
[----:B------:R-:W2:Y:S04]  /*11950*/  LDL.LU R19, [R1+0x31c] ;  /* 0x00031c0001137983 */ /* 0x000ea80000300800 */
[----:B------:R-:W-:Y:S04]  /*11960*/  STL.64 [R1+0x170], R20 ;  /* 0x0001701401007387 */ /* 0x000fe80000100a00 */
[----:B------:R0:W-:Y:S04]  /*11970*/  STL.64 [R1+0x178], R22 ;  /* 0x0001781601007387 */ /* 0x0001e80000100a00 */
[----:B0-----:R-:W3:Y:S04]  /*11980*/  LDL.LU.64 R22, [R1+0x9e0] ;  /* 0x0009e00001167983 */ /* 0x001ee80000300a00 */
[----:B------:R-:W3:Y:S04]  /*11990*/  LDL.LU.64 R20, [R1+0x9d8] ;  /* 0x0009d80001147983 */ /* 0x000ee80000300a00 */
[----:B------:R-:W2:Y:S02]  /*119a0*/  LDL.LU.64 R24, [R1+0x9d0] ;  /* 0x0009d00001187983 */ /* 0x000ea40000300a00 */
[C---:B--2---:R-:W-:Y:S11]  /*119b0*/  HMMA.16816.F32 R16, R12.reuse, R24, R16 ;  /* 0x000000180c10723c */ /* 0x044ff60000001810 */
[----:B------:R-:W-:Y:S11]  /*119c0*/  @!UPT UIADD3 URZ, URZ, URZ, URZ ;  /* 0x0000003f3f3ff290 */ /* 0x000ff6000fffe03f */
[----:B------:R-:W-:Y:S01]  /*119d0*/  @!UPT UIADD3 URZ, URZ, URZ, URZ ;  /* 0x0000003f3f3ff290 */ /* 0x000fe2000fffe03f */
[----:B------:R0:W-:Y:S04]  /*119e0*/  STL.64 [R1+0x190], R16 ;  /* 0x0001901001007387 */ /* 0x0001e80000100a00 */
[----:B------:R1:W-:Y:S01]  /*119f0*/  STL.64 [R1+0x198], R18 ;  /* 0x0001981201007387 */ /* 0x0003e20000100a00 */
[----:B0-----:R-:W-:Y:S02]  /*11a00*/  IMAD.MOV.U32 R17, RZ, RZ, R24 ;  /* 0x000000ffff117224 */ /* 0x001fe400078e0018 */
[----:B------:R-:W-:Y:S02]  /*11a10*/  IMAD.MOV.U32 R16, RZ, RZ, R25 ;  /* 0x000000ffff107224 */ /* 0x000fe400078e0019 */
[----:B------:R-:W3:Y:S02]  /*11a20*/  LDL.LU.64 R24, [R1+0x9c8] ;  /* 0x0009c80001187983 */ /* 0x000ee40000300a00 */
[----:B---3--:R-:W-:Y:S01]  /*11a30*/  HMMA.16816.F32 R20, R12, R24, R20 ;  /* 0x000000180c14723c */ /* 0x008fe20000001814 */
[----:B-1----:R-:W-:-:S02]  /*11a40*/  IMAD.MOV.U32 R19, RZ, RZ, R24 ;  /* 0x000000ffff137224 */ /* 0x002fc400078e0018 */
[----:B------:R-:W-:Y:S11]  /*11a50*/  IMAD.MOV.U32 R18, RZ, RZ, R25 ;  /* 0x000000ffff127224 */ /* 0x000ff600078e0019 */
[----:B------:R-:W-:Y:S09]  /*11a60*/  @!UPT UIADD3 URZ, URZ, URZ, URZ ;  /* 0x0000003f3f3ff290 */ /* 0x000ff2000fffe03f */
[----:B------:R0:W-:Y:S04]  /*11a70*/  STL.64 [R1+0x1a0], R20 ;  /* 0x0001a01401007387 */ /* 0x0001e80000100a00 */
[----:B------:R-:W-:Y:S04]  /*11a80*/  STL.64 [R1+0x1a8], R22 ;  /* 0x0001a81601007387 */ /* 0x000fe80000100a00 */
[----:B0-----:R-:W2:Y:S04]  /*11a90*/  LDL.LU.64 R20, [R1+0x9c0] ;  /* 0x0009c00001147983 */ /* 0x001ea80000300a00 */
[----:B------:R-:W2:Y:S04]  /*11aa0*/  LDL.LU.64 R26, [R1+0x9b8] ;  /* 0x0009b800011a7983 */ /* 0x000ea80000300a00 */
[----:B------:R-:W2:Y:S02]  /*11ab0*/  LDL.LU.64 R24, [R1+0x9b0] ;  /* 0x0009b00001187983 */ /* 0x000ea40000300a00 */
[----:B--2---:R-:W-:Y:S11]  /*11ac0*/  HMMA.16816.F32 R24, R12, R20, R24 ;  /* 0x000000140c18723c */ /* 0x004ff60000001818 */
[----:B------:R-:W-:Y:S11]  /*11ad0*/  @!UPT UIADD3 URZ, URZ, URZ, URZ ;  /* 0x0000003f3f3ff290 */ /* 0x000ff6000fffe03f */
[----:B------:R-:W-:Y:S01]  /*11ae0*/  @!UPT UIADD3 URZ, URZ, URZ, URZ ;  /* 0x0000003f3f3ff290 */ /* 0x000fe2000fffe03f */
[----:B------:R0:W-:Y:S04]  /*11af0*/  STL.64 [R1+0x1b0], R24 ;  /* 0x0001b01801007387 */ /* 0x0001e80000100a00 */
[----:B------:R1:W-:Y:S04]  /*11b00*/  STL.64 [R1+0x1b8], R26 ;  /* 0x0001b81a01007387 */ /* 0x0003e80000100a00 */
[----:B0-----:R-:W2:Y:S01]  /*11b10*/  LDL.LU.64 R24, [R1+0x9a8] ;  /* 0x0009a80001187983 */ /* 0x001ea20000300a00 */
[----:B-1----:R-:W-:-:S03]  /*11b20*/  IMAD.MOV.U32 R27, RZ, RZ, R20 ;  /* 0x000000ffff1b7224 */ /* 0x002fc600078e0014 */
[----:B------:R-:W3:Y:S01]  /*11b30*/  LDL.LU.64 R22, [R1+0x9a0] ;  /* 0x0009a00001167983 */ /* 0x000ee20000300a00 */
[----:B------:R-:W-:-:S03]  /*11b40*/  IMAD.MOV.U32 R26, RZ, RZ, R21 ;  /* 0x000000ffff1a7224 */ /* 0x000fc600078e0015 */
[----:B------:R-:W3:Y:S02]  /*11b50*/  LDL.LU.64 R20, [R1+0x998] ;  /* 0x0009980001147983 */ /* 0x000ee40000300a00 */
[C---:B---3--:R-:W-:Y:S08]  /*11b60*/  HMMA.16816.F32 R20, R12.reuse, R4, R20 ;  /* 0x000000040c14723c */ /* 0x048ff00000001814 */
[----:B--2---:R-:W-:Y:S11]  /*11b70*/  HMMA.16816.F32 R12, R12, R24, R8 ;  /* 0x000000180c0c723c */ /* 0x004ff60000001808 */
[----:B------:R-:W-:Y:S04]  /*11b80*/  @!UPT UIADD3 URZ, URZ, URZ, URZ ;  /* 0x0000003f3f3ff290 */ /* 0x000fe8000fffe03f */
[----:B------:R0:W-:Y:S01]  /*11b90*/  STL.64 [R1+0x1e0], R20 ;  /* 0x0001e01401007387 */ /* 0x0001e20000100a00 */
[----:B------:R-:W-:Y:S02]  /*11ba0*/  IMAD.MOV.U32 R2, RZ, RZ, R22 ;  /* 0x000000ffff027224 */ /* 0x000fe400078e0016 */
[----:B------:R-:W-:Y:S02]  /*11bb0*/  IMAD.MOV.U32 R3, RZ, RZ, R23 ;  /* 0x000000ffff037224 */ /* 0x000fe400078e0017 */
[----:B------:R-:W2:Y:S04]  /*11bc0*/  LDL.LU.64 R22, [R1+0x990] ;  /* 0x0009900001167983 */ /* 0x000ea80000300a00 */
[----:B0-----:R-:W3:Y:S04]  /*11bd0*/  LDL.LU.64 R20, [R1+0x988] ;  /* 0x0009880001147983 */ /* 0x001ee80000300a00 */
[----:B------:R0:W-:Y:S02]  /*11be0*/  STL.64 [R1+0x8f8], R4 ;  /* 0x0008f80401007387 */ /* 0x0001e40000100a00 */
[----:B0-----:R-:W-:-:S02]  /*11bf0*/  IMAD.MOV.U32 R4, RZ, RZ, R27 ;  /* 0x000000ffff047224 */ /* 0x001fc400078e001b */
[----:B------:R-:W-:Y:S01]  /*11c00*/  IMAD.MOV.U32 R5, RZ, RZ, R26 ;  /* 0x000000ffff057224 */ /* 0x000fe200078e001a */
[----:B------:R-:W2:Y:S04]  /*11c10*/  LDL.LU R27, [R1+0x980] ;  /* 0x00098000011b7983 */ /* 0x000ea80000300800 */
[----:B------:R0:W-:Y:S02]  /*11c20*/  STL.64 [R1+0x910], R4 ;  /* 0x0009100401007387 */ /* 0x0001e40000100a00 */
[----:B0-----:R-:W-:Y:S02]  /*11c30*/  IMAD.MOV.U32 R4, RZ, RZ, R19 ;  /* 0x000000ffff047224 */ /* 0x001fe400078e0013 */
[----:B------:R-:W-:-:S05]  /*11c40*/  IMAD.MOV.U32 R5, RZ, RZ, R18 ;  /* 0x000000ffff057224 */ /* 0x000fca00078e0012 */
[----:B------:R0:W-:Y:S04]  /*11c50*/  STL.64 [R1+0x928], R4 ;  /* 0x0009280401007387 */ /* 0x0001e80000100a00 */
[----:B------:R-:W-:Y:S04]  /*11c60*/  STL [R1+0x7dc], R3 ;  /* 0x0007dc0301007387 */ /* 0x000fe80000100800 */
[----:B------:R-:W-:Y:S01]  /*11c70*/  STL [R1+0x7d8], R2 ;  /* 0x0007d80201007387 */ /* 0x000fe20000100800 */
[----:B0-----:R-:W-:-:S03]  /*11c80*/  IMAD.MOV.U32 R4, RZ, RZ, R17 ;  /* 0x000000ffff047224 */ /* 0x001fc600078e0011 */
[----:B------:R-:W3:Y:S01]  /*11c90*/  LDL.LU.64 R10, [R1+0x978] ;  /* 0x00097800010a7983 */ /* 0x000ee20000300a00 */
[----:B------:R-:W-:-:S03]  /*11ca0*/  IMAD.MOV.U32 R5, RZ, RZ, R16 ;  /* 0x000000ffff057224 */ /* 0x000fc600078e0010 */
[----:B------:R-:W3:Y:S04]  /*11cb0*/  LDL.LU.64 R8, [R1+0x970] ;  /* 0x0009700001087983 */ /* 0x000ee80000300a00 */
[----:B------:R-:W-:Y:S04]  /*11cc0*/  STL.64 [R1+0x1d0], R12 ;  /* 0x0001d00c01007387 */ /* 0x000fe80000100a00 */
[----:B------:R-:W-:Y:S04]  /*11cd0*/  STL.64 [R1+0x1d8], R14 ;  /* 0x0001d80e01007387 */ /* 0x000fe80000100a00 */
[----:B------:R-:W-:Y:S04]  /*11ce0*/  STL.64 [R1+0x940], R4 ;  /* 0x0009400401007387 */ /* 0x000fe80000100a00 */
[----:B------:R0:W-:Y:S04]  /*11cf0*/  STL.64 [R1+0x8f0], R24 ;  /* 0x0008f01801007387 */ /* 0x0001e80000100a00 */
[----:B0-----:R-:W2:Y:S04]  /*11d00*/  LDL.LU R24, [R1+0x90] ;  /* 0x0000900001187983 */ /* 0x001ea80000300800 */
[----:B------:R-:W2:Y:S04]  /*11d10*/  LDL.LU R25, [R1+0x94] ;  /* 0x0000940001197983 */ /* 0x000ea80000300800 */
[----:B------:R-:W2:Y:S01]  /*11d20*/  LDL.LU R26, [R1+0x98] ;  /* 0x00009800011a7983 */ /* 0x000ea20000300800 */
[----:B------:R-:W-:-:S02]  /*11d30*/  IMAD.MOV.U32 R4, RZ, RZ, R7 ;  /* 0x000000ffff047224 */ /* 0x000fc400078e0007 */
[----:B------:R-:W-:-:S05]  /*11d40*/  IMAD.MOV.U32 R5, RZ, RZ, R6 ;  /* 0x000000ffff057224 */ /* 0x000fca00078e0006 */
[----:B------:R0:W-:Y:S04]  /*11d50*/  STL.64 [R1+0x958], R4 ;  /* 0x0009580401007387 */ /* 0x0001e80000100a00 */
[----:B0-----:R-:W3:Y:S04]  /*11d60*/  LDL.LU R4, [R1+0xf0] ;  /* 0x0000f00001047983 */ /* 0x001ee80000300800 */
[----:B------:R-:W3:Y:S04]  /*11d70*/  LDL.LU R5, [R1+0xf4] ;  /* 0x0000f40001057983 */ /* 0x000ee80000300800 */
[----:B------:R-:W3:Y:S04]  /*11d80*/  LDL.LU R6, [R1+0xf8] ;  /* 0x0000f80001067983 */ /* 0x000ee80000300800 */
[----:B------:R-:W3:Y:S04]  /*11d90*/  LDL.LU R7, [R1+0xfc] ;  /* 0x0000fc0001077983 */ /* 0x000ee80000300800 */
[----:B------:R-:W3:Y:S04]  /*11da0*/  LDL.LU R16, [R1+0x110] ;  /* 0x0001100001107983 */ /* 0x000ee80000300800 */
[----:B------:R-:W3:Y:S04]  /*11db0*/  LDL.LU R17, [R1+0x114] ;  /* 0x0001140001117983 */ /* 0x000ee80000300800 */
[----:B------:R-:W3:Y:S04]  /*11dc0*/  LDL.LU R18, [R1+0x118] ;  /* 0x0001180001127983 */ /* 0x000ee80000300800 */
[----:B------:R-:W3:Y:S04]  /*11dd0*/  LDL.LU R19, [R1+0x11c] ;  /* 0x00011c0001137983 */ /* 0x000ee80000300800 */
        /* <DEDUP_REMOVED lines=18> */
[C---:B---3--:R-:W-:Y:S03]  /*11f00*/  HMMA.16816.F32 R16, R8.reuse, R20, R16 ;  /* 0x000000140810723c */ /* 0x048fe60000001810 */
[----:B--2---:R-:W-:Y:S04]  /*11f10*/  STL.64 [R1+0x950], R26 ;  /* 0x0009501a01007387 */ /* 0x004fe80000100a00 */
[----:B------:R0:W-:Y:S04]  /*11f20*/  STL.64 [R1+0x948], R24 ;  /* 0x0009481801007387 */ /* 0x0001e80000100a00 */
[----:B0-----:R-:W2:Y:S04]  /*11f30*/  LDL.LU R24, [R1+0xe0] ;  /* 0x0000e00001187983 */ /* 0x001ea80000300800 */
[----:B------:R-:W2:Y:S04]  /*11f40*/  LDL.LU R25, [R1+0xe4] ;  /* 0x0000e40001197983 */ /* 0x000ea80000300800 */
[----:B------:R-:W2:Y:S04]  /*11f50*/  LDL.LU R26, [R1+0xe8] ;  /* 0x0000e800011a7983 */ /* 0x000ea80000300800 */
[----:B------:R-:W2:Y:S04]  /*11f60*/  LDL.LU R27, [R1+0xec] ;  /* 0x0000ec00011b7983 */ /* 0x000ea80000300800 */
[----:B------:R-:W3:Y:S04]  /*11f70*/  LDL.LU R12, [R1+0x50] ;  /* 0x00005000010c7983 */ /* 0x000ee80000300800 */
[----:B------:R-:W3:Y:S04]  /*11f80*/  LDL.LU R13, [R1+0x54] ;  /* 0x00005400010d7983 */ /* 0x000ee80000300800 */
[----:B------:R-:W2:Y:S04]  /*11f90*/  LDL.LU R14, [R1+0x58] ;  /* 0x00005800010e7983 */ /* 0x000ea80000300800 */
[----:B------:R-:W2:Y:S04]  /*11fa0*/  LDL.LU R15, [R1+0x5c] ;  /* 0x00005c00010f7983 */ /* 0x000ea80000300800 */
[----:B--2---:R-:W-:Y:S04]  /*11fb0*/  STL.64 [R1+0x8b8], R14 ;  /* 0x0008b80e01007387 */ /* 0x004fe80000100a00 */
[----:B---3--:R0:W-:Y:S04]  /*11fc0*/  STL.64 [R1+0x8b0], R12 ;  /* 0x0008b00c01007387 */ /* 0x0081e80000100a00 */
[----:B0-----:R-:W2:Y:S04]  /*11fd0*/  LDL.LU R12, [R1+0x60] ;  /* 0x00006000010c7983 */ /* 0x001ea80000300800 */
[----:B------:R-:W-:Y:S04]  /*11fe0*/  STL.64 [R1+0x110], R16 ;  /* 0x0001101001007387 */ /* 0x000fe80000100a00 */
[----:B------:R0:W-:Y:S04]  /*11ff0*/  STL.64 [R1+0x118], R18 ;  /* 0x0001181201007387 */ /* 0x0001e80000100a00 */
[----:B0-----:R-:W3:Y:S04]  /*12000*/  LDL.LU.64 R18, [R1+0x968] ;  /* 0x0009680001127983 */ /* 0x001ee80000300a00 */
[----:B------:R-:W2:Y:S02]  /*12010*/  LDL.LU.64 R16, [R1+0x960] ;  /* 0x0009600001107983 */ /* 0x000ea40000300a00 */
        /* <DEDUP_REMOVED lines=40> */
[----:B------:R-:W2:Y:S01]  /*122a0*/  LDL.LU.64 R4, [R1+0x8e0] ;  /* 0x0008e00001047983 */ /* 0x000ea20000300a00 */
[----:B------:R-:W-:Y:S01]  /*122b0*/  IMAD.MOV.U32 R15, RZ, RZ, R0 ;  /* 0x000000ffff0f7224 */ /* 0x000fe200078e0000 */
[----:B--2---:R-:W-:Y:S02]  /*122c0*/  HMMA.16816.F32 R8, R8, R24, R4 ;  /* 0x000000180808723c */ /* 0x004fe40000001804 */
[----:B------:R-:W2:Y:S04]  /*122d0*/  LDL.LU.64 R6, [R1+0x8d8] ;  /* 0x0008d80001067983 */ /* 0x000ea80000300a00 */
[----:B------:R-:W2:Y:S04]  /*122e0*/  LDL.LU.64 R4, [R1+0x8d0] ;  /* 0x0008d00001047983 */ /* 0x000ea80000300a00 */
[----:B------:R-:W3:Y:S04]  /*122f0*/  LDL.LU R26, [R1+0x8c8] ;  /* 0x0008c800011a7983 */ /* 0x000ee80000300800 */
[----:B------:R-:W3:Y:S09]  /*12300*/  LDL.LU.64 R24, [R1+0x8c0] ;  /* 0x0008c00001187983 */ /* 0x000ef20000300a00 */
[----:B------:R0:W-:Y:S01]  /*12310*/  STL.64 [R1+0x70], R8 ;  /* 0x0000700801007387 */ /* 0x0001e20000100a00 */
[----:B------:R-:W-:-:S03]  /*12320*/  IMAD.MOV.U32 R0, RZ, RZ, R11 ;  /* 0x000000ffff007224 */ /* 0x000fc600078e000b */
[----:B------:R1:W-:Y:S04]  /*12330*/  STL [R1+0x78], R10 ;  /* 0x0000780a01007387 */ /* 0x0003e80000100800 */
[----:B0-----:R-:W3:Y:S04]  /*12340*/  LDL.LU R9, [R1+0x418] ;  /* 0x0004180001097983 */ /* 0x001ee80000300800 */
[----:B-1----:R-:W3:Y:S04]  /*12350*/  LDL.LU R10, [R1+0x4d8] ;  /* 0x0004d800010a7983 */ /* 0x002ee80000300800 */
[----:B------:R-:W3:Y:S01]  /*12360*/  LDL.LU R11, [R1+0x4dc] ;  /* 0x0004dc00010b7983 */ /* 0x000ee20000300800 */
[----:B----4-:R-:W-:-:S02]  /*12370*/  IMAD.MOV.U32 R13, RZ, RZ, R29 ;  /* 0x000000ffff0d7224 */ /* 0x010fc400078e001d */
[----:B------:R-:W-:-:S07]  /*12380*/  IMAD.MOV.U32 R14, RZ, RZ, R28 ;  /* 0x000000ffff0e7224 */ /* 0x000fce00078e001c */
[----:B--2---:R-:W-:Y:S01]  /*12390*/  HMMA.16816.F32 R20, R4, R22, R12 ;  /* 0x000000160414723c */ /* 0x004fe2000000180c */
[----:B---3--:R0:W-:Y:S04]  /*123a0*/  STL.64 [R1+0x890], R10 ;  /* 0x0008900a01007387 */ /* 0x0081e80000100a00 */
[----:B------:R-:W-:Y:S04]  /*123b0*/  STL [R1+0x888], R9 ;  /* 0x0008880901007387 */ /* 0x000fe80000100800 */
[----:B0-----:R-:W2:Y:S04]  /*123c0*/  LDL.64 R10, [R1+0x1c8] ;  /* 0x0001c800010a7983 */ /* 0x001ea80000100a00 */
[----:B------:R-:W3:Y:S04]  /*123d0*/  LDL.LU R27, [R1+0x570] ;  /* 0x00057000011b7983 */ /* 0x000ee80000300800 */
[----:B------:R-:W-:Y:S04]  /*123e0*/  STL [R1+0x680], R0 ;  /* 0x0006800001007387 */ /* 0x000fe80000100800 */
[----:B------:R-:W4:Y:S04]  /*123f0*/  LDL.LU.64 R14, [R1+0x8b8] ;  /* 0x0008b800010e7983 */ /* 0x000f280000300a00 */
[----:B------:R-:W4:Y:S01]  /*12400*/  LDL.LU.64 R12, [R1+0x8b0] ;  /* 0x0008b000010c7983 */ /* 0x000f220000300a00 */
[----:B------:R-:W-:-:S03]  /*12410*/  IMAD.MOV.U32 R29, RZ, RZ, R21 ;  /* 0x000000ffff1d7224 */ /* 0x000fc600078e0015 */
[----:B------:R-:W-:Y:S01]  /*12420*/  STL.64 [R1+0x390], R20 ;  /* 0x0003901401007387 */ /* 0x000fe20000100a00 */
[----:B------:R-:W-:-:S03]  /*12430*/  IMAD.MOV.U32 R28, RZ, RZ, R20 ;  /* 0x000000ffff1c7224 */ /* 0x000fc600078e0014 */
[----:B------:R0:W-:Y:S04]  /*12440*/  STL.64 [R1+0x398], R22 ;  /* 0x0003981601007387 */ /* 0x0001e80000100a00 */
[----:B0-----:R-:W2:Y:S04]  /*12450*/  LDL.LU.64 R22, [R1+0x8a8] ;  /* 0x0008a80001167983 */ /* 0x001ea80000300a00 */
[----:B------:R-:W2:Y:S04]  /*12460*/  LDL.LU.64 R20, [R1+0x8a0] ;  /* 0x0008a00001147983 */ /* 0x000ea80000300a00 */
[----:B------:R-:W-:Y:S04]  /*12470*/  STL [R1+0x688], R28 ;  /* 0x0006881c01007387 */ /* 0x000fe80000100800 */
[----:B------:R-:W-:Y:S01]  /*12480*/  STL [R1+0x684], R29 ;  /* 0x0006841d01007387 */ /* 0x000fe20000100800 */
[C---:B----4-:R-:W-:Y:S03]  /*12490*/  HMMA.16816.F32 R16, R4.reuse, R18, R12 ;  /* 0x000000120410723c */ /* 0x050fe6000000180c */
[----:B------:R-:W4:Y:S04]  /*124a0*/  LDL.LU R13, [R1+0x3b0] ;  /* 0x0003b000010d7983 */ /* 0x000f280000300800 */
[----:B------:R-:W3:Y:S11]  /*124b0*/  LDL.LU R14, [R1+0x41c] ;  /* 0x00041c00010e7983 */ /* 0x000ef60000300800 */
[----:B------:R-:W-:Y:S05]  /*124c0*/  @!UPT UIADD3 URZ, URZ, URZ, URZ ;  /* 0x0000003f3f3ff290 */ /* 0x000fea000fffe03f */
[----:B------:R-:W-:Y:S04]  /*124d0*/  STL.64 [R1+0x380], R16 ;  /* 0x0003801001007387 */ /* 0x000fe80000100a00 */
[----:B------:R2:W-:Y:S04]  /*124e0*/  STL.64 [R1+0x388], R18 ;  /* 0x0003881201007387 */ /* 0x0005e80000100a00 */
[----:B------:R-:W3:Y:S01]  /*124f0*/  LDL R15, [R1+0x354] ;  /* 0x00035400010f7983 */ /* 0x000ee20000100800 */
[----:B--2---:R-:W-:Y:S01]  /*12500*/  HMMA.16816.F32 R16, R4, R10, R20 ;  /* 0x0000000a0410723c */ /* 0x004fe20000001814 */
[----:B------:R-:W-:Y:S11]  /*12510*/  IMAD.MOV.U32 R29, RZ, RZ, R11 ;  /* 0x000000ffff1d7224 */ /* 0x000ff600078e000b */
[----:B------:R-:W-:Y:S11]  /*12520*/  @!UPT UIADD3 URZ, URZ, URZ, URZ ;  /* 0x0000003f3f3ff290 */ /* 0x000ff6000fffe03f */
[----:B------:R-:W-:Y:S01]  /*12530*/  @!UPT UIADD3 URZ, URZ, URZ, URZ ;  /* 0x0000003f3f3ff290 */ /* 0x000fe2000fffe03f */
[----:B------:R-:W-:Y:S01]  /*12540*/  IMAD.MOV.U32 R22, RZ, RZ, R18 ;  /* 0x000000ffff167224 */ /* 0x000fe200078e0012 */
[----:B---3--:R0:W-:Y:S04]  /*12550*/  STL.64 [R1+0x870], R14 ;  /* 0x0008700e01007387 */ /* 0x0081e80000100a00 */
[----:B----4-:R1:W-:Y:S04]  /*12560*/  STL [R1+0x868], R13 ;  /* 0x0008680d01007387 */ /* 0x0103e80000100800 */
[----:B------:R-:W2:Y:S01]  /*12570*/  LDL.LU R12, [R1+0x80] ;  /* 0x00008000010c7983 */ /* 0x000ea20000300800 */
[----:B0-----:R-:W-:-:S02]  /*12580*/  IMAD.MOV.U32 R14, RZ, RZ, R25 ;  /* 0x000000ffff0e7224 */ /* 0x001fc400078e0019 */
[----:B-1----:R-:W-:Y:S02]  /*12590*/  IMAD.MOV.U32 R13, RZ, RZ, R24 ;  /* 0x000000ffff0d7224 */ /* 0x002fe400078e0018 */
[----:B------:R-:W3:Y:S04]  /*125a0*/  LDL.LU R24, [R1+0x89c] ;  /* 0x00089c0001187983 */ /* 0x000ee80000300800 */
[----:B------:R-:W3:Y:S04]  /*125b0*/  LDL.LU R25, [R1+0x898] ;  /* 0x0008980001197983 */ /* 0x000ee80000300800 */
[----:B------:R-:W4:Y:S04]  /*125c0*/  LDL.LU.64 R10, [R1+0x890] ;  /* 0x00089000010a7983 */ /* 0x000f280000300a00 */
[----:B------:R-:W2:Y:S04]  /*125d0*/  LDL.LU R9, [R1+0x888] ;  /* 0x0008880001097983 */ /* 0x000ea80000300800 */
[----:B------:R-:W-:Y:S04]  /*125e0*/  STL.64 [R1+0x1f0], R16 ;  /* 0x0001f01001007387 */ /* 0x000fe80000100a00 */
[----:B------:R0:W-:Y:S04]  /*125f0*/  STL.64 [R1+0x1f8], R18 ;  /* 0x0001f81201007387 */ /* 0x0001e80000100a00 */
[----:B0-----:R-:W3:Y:S04]  /*12600*/  LDL.LU.64 R18, [R1+0x880] ;  /* 0x0008800001127983 */ /* 0x001ee80000300a00 */
[----:B------:R0:W-:Y:S04]  /*12610*/  STL [R1+0x878], R22 ;  /* 0x0008781601007387 */ /* 0x0001e80000100800 */
[----:B0-----:R-:W3:Y:S01]  /*12620*/  LDL.64 R22, [R1+0x48] ;  /* 0x0000480001167983 */ /* 0x001ee20000100a00 */
[----:B------:R-:W-:-:S02]  /*12630*/  IMAD.MOV.U32 R15, RZ, RZ, R26 ;  /* 0x000000ffff0f7224 */ /* 0x000fc400078e001a */
[----:B------:R-:W-:-:S04]  /*12640*/  IMAD.MOV.U32 R0, RZ, RZ, c[0x0][0x18c] ;  /* 0x00006300ff007624 */ /* 0x000fc800078e00ff */
[----:B------:R-:W-:Y:S02]  /*12650*/  IMAD.SHL.U32 R0, R0, 0x40, RZ ;  /* 0x0000004000007824 */ /* 0x000fe400078e00ff */
[----:B------:R-:W-:Y:S02]  /*12660*/  IMAD.MOV.U32 R26, RZ, RZ, R16 ;  /* 0x000000ffff1a7224 */ /* 0x000fe400078e0010 */
[----:B------:R-:W3:Y:S04]  /*12670*/  LDL.LU R16, [R1+0x3b4] ;  /* 0x0003b40001107983 */ /* 0x000ee80000300800 */
[----:B------:R-:W3:Y:S04]  /*12680*/  LDL.LU R17, [R1+0x420] ;  /* 0x0004200001117983 */ /* 0x000ee80000300800 */
[----:B------:R-:W3:Y:S04]  /*12690*/  LDL.LU R2, [R1+0x4e0] ;  /* 0x0004e00001027983 */ /* 0x000ee80000300800 */
[----:B------:R-:W3:Y:S01]  /*126a0*/  LDL.LU R3, [R1+0x574] ;  /* 0x0005740001037983 */ /* 0x000ee20000300800 */
[----:B----4-:R-:W-:-:S04]  /*126b0*/  IMAD.MOV.U32 R8, RZ, RZ, R10 ;  /* 0x000000ffff087224 */ /* 0x010fc800078e000a */
[----:B--2---:R-:W-:-:S05]  /*126c0*/  IMAD.WIDE R8, R0, 0x2, R8 ;  /* 0x0000000200087825 */ /* 0x004fca00078e0208 */
[----:B------:R-:W-:Y:S01]  /*126d0*/  STL [R1+0x4d8], R8 ;  /* 0x0004d80801007387 */ /* 0x000fe20000100800 */
[----:B---3--:R-:W-:Y:S03]  /*126e0*/  HMMA.16816.F32 R12, R4, R22, R12 ;  /* 0x00000016040c723c */ /* 0x008fe6000000180c */
[----:B------:R-:W2:Y:S01]  /*126f0*/  LDL.LU R22, [R1+0x878] ;  /* 0x0008780001167983 */ /* 0x000ea20000300800 */
[----:B------:R-:W-:Y:S11]  /*12700*/  IMAD.MOV.U32 R28, RZ, RZ, R23 ;  /* 0x000000ffff1c7224 */ /* 0x000ff600078e0017 */
[----:B------:R-:W-:Y:S08]  /*12710*/  @!UPT UIADD3 URZ, URZ, URZ, URZ ;  /* 0x0000003f3f3ff290 */ /* 0x000ff0000fffe03f */
[----:B------:R-:W-:Y:S01]  /*12720*/  STL.64 [R1+0x370], R12 ;  /* 0x0003700c01007387 */ /* 0x000fe20000100a00 */
[----:B------:R-:W-:-:S03]  /*12730*/  IMAD.MOV.U32 R23, RZ, RZ, R14 ;  /* 0x000000ffff177224 */ /* 0x000fc600078e000e */
[----:B------:R0:W-:Y:S04]  /*12740*/  STL.64 [R1+0x378], R14 ;  /* 0x0003780e01007387 */ /* 0x0001e80000100a00 */
[----:B0-----:R-:W3:Y:S01]  /*12750*/  LDL.LU.64 R14, [R1+0x870] ;  /* 0x00087000010e7983 */ /* 0x001ee20000300a00 */
[----:B------:R-:W-:Y:S02]  /*12760*/  IMAD.MOV.U32 R10, RZ, RZ, R27 ;  /* 0x000000ffff0a7224 */ /* 0x000fe400078e001b */
[----:B------:R-:W-:Y:S01]  /*12770*/  IMAD.MOV.U32 R27, RZ, RZ, R12 ;  /* 0x000000ffff1b7224 */ /* 0x000fe200078e000c */
[----:B------:R-:W4:Y:S01]  /*12780*/  LDL.LU R13, [R1+0x868] ;  /* 0x00086800010d7983 */ /* 0x000f220000300800 */
[----:B------:R-:W-:-:S03]  /*12790*/  IMAD.WIDE R10, R0, 0x2, R10 ;  /* 0x00000002000a7825 */ /* 0x000fc600078e020a */
[----:B--2---:R0:W-:Y:S04]  /*127a0*/  STL.64 [R1+0x860], R22 ;  /* 0x0008601601007387 */ /* 0x0041e80000100a00 */
[----:B------:R-:W2:Y:S04]  /*127b0*/  LDL.LU R20, [R1+0xb0] ;  /* 0x0000b00001147983 */ /* 0x000ea80000300800 */
[----:B------:R-:W2:Y:S04]  /*127c0*/  LDL.LU R21, [R1+0xb4] ;  /* 0x0000b40001157983 */ /* 0x000ea80000300800 */
[----:B0-----:R-:W2:Y:S04]  /*127d0*/  LDL.LU R22, [R1+0xb8] ;  /* 0x0000b80001167983 */ /* 0x001ea80000300800 */
[----:B------:R-:W2:Y:S04]  /*127e0*/  LDL.LU R23, [R1+0xbc] ;  /* 0x0000bc0001177983 */ /* 0x000ea80000300800 */
[----:B------:R0:W-:Y:S04]  /*127f0*/  STL.64 [R1+0x5f0], R26 ;  /* 0x0005f01a01007387 */ /* 0x0001e80000100a00 */
[----:B------:R-:W-:Y:S04]  /*12800*/  STL.64 [R1+0x5e8], R24 ;  /* 0x0005e81801007387 */ /* 0x000fe80000100a00 */
[----:B------:R-:W-:Y:S04]  /*12810*/  STL [R1+0x418], R9 ;  /* 0x0004180901007387 */ /* 0x000fe80000100800 */
[----:B------:R-:W-:Y:S04]  /*12820*/  STL [R1+0x570], R10 ;  /* 0x0005700a01007387 */ /* 0x000fe80000100800 */
[----:B------:R-:W-:Y:S04]  /*12830*/  STL [R1+0x4dc], R11 ;  /* 0x0004dc0b01007387 */ /* 0x000fe80000100800 */
[----:B---3--:R-:W1:Y:S04]  /*12840*/  LDSM.16.MT88.4 R8, [R15+0x3080] ;  /* 0x003080000f08783b */ /* 0x008e680000004200 */
[----:B0-----:R-:W3:Y:S04]  /*12850*/  LDL.LU R26, [R1+0x8] ;  /* 0x00000800011a7983 */ /* 0x001ee80000300800 */
[----:B------:R-:W3:Y:S04]  /*12860*/  LDL.LU R27, [R1+0xc] ;  /* 0x00000c00011b7983 */ /* 0x000ee80000300800 */
[----:B-1----:R0:W-:Y:S04]  /*12870*/  STL.64 [R1+0x828], R10 ;  /* 0x0008280a01007387 */ /* 0x0021e80000100a00 */
[----:B------:R-:W-:Y:S04]  /*12880*/  STL.64 [R1+0x820], R8 ;  /* 0x0008200801007387 */ /* 0x000fe80000100a00 */
[----:B0-----:R-:W2:Y:S04]  /*12890*/  LDL.64 R10, [R1+0x28] ;  /* 0x00002800010a7983 */ /* 0x001ea80000100a00 */
[----:B--2---:R0:W-:Y:S04]  /*128a0*/  STL.64 [R1+0x858], R10 ;  /* 0x0008580a01007387 */ /* 0x0041e80000100a00 */
[----:B0-----:R-:W2:Y:S04]  /*128b0*/  LDL R10, [R1+0x38] ;  /* 0x00003800010a7983 */ /* 0x001ea80000100800 */
[----:B------:R-:W2:Y:S01]  /*128c0*/  LDL R11, [R1+0x3c] ;  /* 0x00003c00010b7983 */ /* 0x000ea20000100800 */
[----:B------:R-:W-:-:S02]  /*128d0*/  IMAD.MOV.U32 R25, RZ, RZ, c[0x0][0x18c] ;  /* 0x00006300ff197624 */ /* 0x000fc400078e00ff */
[----:B------:R-:W-:Y:S01]  /*128e0*/  IMAD.MOV.U32 R12, RZ, RZ, R14 ;  /* 0x000000ffff0c7224 */ /* 0x000fe200078e000e */
[----:B--2---:R-:W-:Y:S01]  /*128f0*/  HMMA.16816.F32 R8, R4, R10, R20 ;  /* 0x0000000a0408723c */ /* 0x004fe20000001814 */
[----:B------:R-:W2:Y:S01]  /*12900*/  LDL.LU.64 R22, [R1+0x860] ;  /* 0x0008600001167983 */ /* 0x000ea20000300a00 */
[----:B------:R-:W-:Y:S02]  /*12910*/  IMAD.SHL.U32 R25, R25, 0x40, RZ ;  /* 0x0000004019197824 */ /* 0x000fe400078e00ff */
[----:B------:R-:W-:Y:S02]  /*12920*/  IMAD.MOV.U32 R14, RZ, RZ, R17 ;  /* 0x000000ffff0e7224 */ /* 0x000fe400078e0011 */
[----:B------:R-:W-:Y:S02]  /*12930*/  IMAD.MOV.U32 R15, RZ, RZ, R16 ;  /* 0x000000ffff0f7224 */ /* 0x000fe400078e0010 */
[----:B----4-:R-:W-:-:S04]  /*12940*/  IMAD.WIDE R16, R25, 0x2, R12 ;  /* 0x0000000219107825 */ /* 0x010fc800078e020c */
[----:B------:R-:W-:Y:S02]  /*12950*/  IMAD.MOV.U32 R12, RZ, RZ, R3 ;  /* 0x000000ffff0c7224 */ /* 0x000fe400078e0003 */
[----:B------:R-:W-:-:S09]  /*12960*/  IMAD.MOV.U32 R13, RZ, RZ, R2 ;  /* 0x000000ffff0d7224 */ /* 0x000fd200078e0002 */
[----:B------:R-:W-:Y:S01]  /*12970*/  STL.64 [R1+0x360], R8 ;  /* 0x0003600801007387 */ /* 0x000fe20000100a00 */
[----:B------:R-:W-:Y:S02]  /*12980*/  IMAD.MOV.U32 R21, RZ, RZ, R9 ;  /* 0x000000ffff157224 */ /* 0x000fe400078e0009 */
[----:B------:R-:W-:Y:S01]  /*12990*/  IMAD.MOV.U32 R20, RZ, RZ, R8 ;  /* 0x000000ffff147224 */ /* 0x000fe200078e0008 */
[----:B------:R0:W-:Y:S01]  /*129a0*/  STL.64 [R1+0x368], R10 ;  /* 0x0003680a01007387 */ /* 0x0001e20000100a00 */
[----:B------:R-:W-:-:S04]  /*129b0*/  IMAD.WIDE R14, R25, 0x2, R14 ;  /* 0x00000002190e7825 */ /* 0x000fc800078e020e */
[----:B------:R-:W-:Y:S01]  /*129c0*/  IMAD.WIDE R12, R25, 0x2, R12 ;  /* 0x00000002190c7825 */ /* 0x000fe200078e020c */
[----:B0-----:R-:W4:Y:S04]  /*129d0*/  LDL.LU.64 R10, [R1+0x858] ;  /* 0x00085800010a7983 */ /* 0x001f280000300a00 */
[----:B------:R-:W4:Y:S04]  /*129e0*/  LDL.LU R0, [R1+0x4e4] ;  /* 0x0004e40001007983 */ /* 0x000f280000300800 */
[----:B--2---:R-:W-:Y:S04]  /*129f0*/  STL.64 [R1+0x600], R22 ;  /* 0x0006001601007387 */ /* 0x004fe80000100a00 */
[----:B------:R-:W-:Y:S04]  /*12a00*/  STL.64 [R1+0x5f8], R20 ;  /* 0x0005f81401007387 */ /* 0x000fe80000100a00 */
[----:B---3--:R-:W-:Y:S04]  /*12a10*/  STL.64 [R1+0x850], R26 ;  /* 0x0008501a01007387 */ /* 0x008fe80000100a00 */
[----:B------:R0:W-:Y:S04]  /*12a20*/  STL [R1+0x848], R25 ;  /* 0x0008481901007387 */ /* 0x0001e80000100800 */
[----:B------:R-:W2:Y:S04]  /*12a30*/  LDL.LU R24, [R1+0x100] ;  /* 0x0001000001187983 */ /* 0x000ea80000300800 */
[----:B0-----:R-:W2:Y:S04]  /*12a40*/  LDL.LU R25, [R1+0x104] ;  /* 0x0001040001197983 */ /* 0x001ea80000300800 */
[----:B------:R-:W2:Y:S04]  /*12a50*/  LDL.LU R26, [R1+0x108] ;  /* 0x00010800011a7983 */ /* 0x000ea80000300800 */
[----:B------:R-:W2:Y:S04]  /*12a60*/  LDL.LU R27, [R1+0x10c] ;  /* 0x00010c00011b7983 */ /* 0x000ea80000300800 */
[----:B------:R0:W-:Y:S04]  /*12a70*/  STL [R1+0x41c], R16 ;  /* 0x00041c1001007387 */ /* 0x0001e80000100800 */
[----:B------:R1:W-:Y:S04]  /*12a80*/  STL [R1+0x3b0], R17 ;  /* 0x0003b01101007387 */ /* 0x0003e80000100800 */
[----:B0-----:R-:W3:Y:S04]  /*12a90*/  LDL.LU R16, [R1+0x3bc] ;  /* 0x0003bc0001107983 */ /* 0x001ee80000300800 */
[----:B-1----:R-:W3:Y:S04]  /*12aa0*/  LDL.LU R17, [R1+0x428] ;  /* 0x0004280001117983 */ /* 0x002ee80000300800 */
[----:B------:R-:W-:Y:S04]  /*12ab0*/  STL [R1+0x420], R14 ;  /* 0x0004200e01007387 */ /* 0x000fe80000100800 */
[----:B------:R-:W3:Y:S01]  /*12ac0*/  LDL.LU.64 R22, [R1+0x138] ;  /* 0x0001380001167983 */ /* 0x000ee20000300a00 */
[----:B----4-:R-:W-:-:S02]  /*12ad0*/  IMAD.MOV.U32 R3, RZ, RZ, R10 ;  /* 0x000000ffff037224 */ /* 0x010fc400078e000a */
[----:B------:R-:W-:Y:S01]  /*12ae0*/  IMAD.MOV.U32 R2, RZ, RZ, R11 ;  /* 0x000000ffff027224 */ /* 0x000fe200078e000b */
[----:B--2---:R-:W-:Y:S01]  /*12af0*/  HMMA.16816.F32 R24, R4, R10, R24 ;  /* 0x0000000a0418723c */ /* 0x004fe20000001818 */
[----:B---3--:R0:W-:Y:S04]  /*12b00*/  STL.64 [R1+0x840], R22 ;  /* 0x0008401601007387 */ /* 0x0081e80000100a00 */
[----:B------:R-:W2:Y:S04]  /*12b10*/  LDL.LU R20, [R1+0x160] ;  /* 0x0001600001147983 */ /* 0x000ea80000300800 */
[----:B------:R-:W2:Y:S04]  /*12b20*/  LDL.LU R21, [R1+0x164] ;  /* 0x0001640001157983 */ /* 0x000ea80000300800 */
[----:B0-----:R-:W2:Y:S04]  /*12b30*/  LDL.LU R22, [R1+0x168] ;  /* 0x0001680001167983 */ /* 0x001ea80000300800 */
[----:B------:R-:W2:Y:S04]  /*12b40*/  LDL.LU R23, [R1+0x16c] ;  /* 0x00016c0001177983 */ /* 0x000ea80000300800 */
[----:B------:R0:W-:Y:S04]  /*12b50*/  STL [R1+0x3b4], R15 ;  /* 0x0003b40f01007387 */ /* 0x0001e80000100800 */
[----:B------:R-:W3:Y:S04]  /*12b60*/  LDL.LU R14, [R1+0x3b8] ;  /* 0x0003b800010e7983 */ /* 0x000ee80000300800 */
[----:B0-----:R-:W4:Y:S04]  /*12b70*/  LDL.LU R15, [R1+0x424] ;  /* 0x00042400010f7983 */ /* 0x001f280000300800 */
[----:B------:R-:W-:Y:S04]  /*12b80*/  STL.64 [R1+0x340], R24 ;  /* 0x0003401801007387 */ /* 0x000fe80000100a00 */
[----:B------:R0:W-:Y:S04]  /*12b90*/  STL.64 [R1+0x348], R26 ;  /* 0x0003481a01007387 */ /* 0x0001e80000100a00 */
[----:B0-----:R-:W2:Y:S04]  /*12ba0*/  LDL.LU.64 R26, [R1+0x850] ;  /* 0x00085000011a7983 */ /* 0x001ea80000300a00 */
[----:B------:R-:W2:Y:S04]  /*12bb0*/  LDL.LU R25, [R1+0x848] ;  /* 0x0008480001197983 */ /* 0x000ea80000300800 */
[----:B------:R-:W-:Y:S04]  /*12bc0*/  STL [R1+0x574], R12 ;  /* 0x0005740c01007387 */ /* 0x000fe80000100800 */
[----:B------:R-:W-:Y:S04]  /*12bd0*/  STL [R1+0x4e0], R13 ;  /* 0x0004e00d01007387 */ /* 0x000fe80000100800 */
[----:B------:R-:W2:Y:S04]  /*12be0*/  LDL.LU R8, [R1+0x150] ;  /* 0x0001500001087983 */ /* 0x000ea80000300800 */
[----:B------:R-:W2:Y:S04]  /*12bf0*/  LDL.LU R9, [R1+0x154] ;  /* 0x0001540001097983 */ /* 0x000ea80000300800 */
[----:B------:R-:W2:Y:S04]  /*12c00*/  LDL.LU R10, [R1+0x158] ;  /* 0x00015800010a7983 */ /* 0x000ea80000300800 */
[----:B------:R-:W2:Y:S04]  /*12c10*/  LDL.LU R11, [R1+0x15c] ;  /* 0x00015c00010b7983 */ /* 0x000ea80000300800 */
[----:B--2---:R-:W-:Y:S04]  /*12c20*/  STL.64 [R1+0x838], R10 ;  /* 0x0008380a01007387 */ /* 0x004fe80000100a00 */
[----:B------:R0:W-:Y:S04]  /*12c30*/  STL.64 [R1+0x830], R8 ;  /* 0x0008300801007387 */ /* 0x0001e80000100a00 */
[----:B0-----:R-:W2:Y:S04]  /*12c40*/  LDL.LU R9, [R1+0x42c] ;  /* 0x00042c0001097983 */ /* 0x001ea80000300800 */
[----:B------:R-:W2:Y:S01]  /*12c50*/  LDL.64 R10, [R1+0x18] ;  /* 0x00001800010a7983 */ /* 0x000ea20000100a00 */
[----:B----4-:R-:W-:-:S02]  /*12c60*/  IMAD.MOV.U32 R12, RZ, RZ, R15 ;  /* 0x000000ffff0c7224 */ /* 0x010fc400078e000f */
[----:B---3--:R-:W-:Y:S01]  /*12c70*/  IMAD.MOV.U32 R13, RZ, RZ, R14 ;  /* 0x000000ffff0d7224 */ /* 0x008fe200078e000e */
[----:B------:R-:W3:Y:S01]  /*12c80*/  LDL.LU R24, [R1+0x578] ;  /* 0x0005780001187983 */ /* 0x000ee20000300800 */
[----:B------:R-:W-:Y:S02]  /*12c90*/  IMAD.MOV.U32 R14, RZ, RZ, R17 ;  /* 0x000000ffff0e7224 */ /* 0x000fe400078e0011 */
[----:B------:R-:W-:Y:S02]  /*12ca0*/  IMAD.MOV.U32 R15, RZ, RZ, R16 ;  /* 0x000000ffff0f7224 */ /* 0x000fe400078e0010 */
[----:B------:R-:W-:-:S04]  /*12cb0*/  IMAD.WIDE R16, R25, 0x2, R12 ;  /* 0x0000000219107825 */ /* 0x000fc800078e020c */
[----:B------:R-:W-:Y:S02]  /*12cc0*/  IMAD.MOV.U32 R12, RZ, RZ, R0 ;  /* 0x000000ffff0c7224 */ /* 0x000fe400078e0000 */
[C---:B------:R-:W-:Y:S01]  /*12cd0*/  IMAD.WIDE R14, R25.reuse, 0x2, R14 ;  /* 0x00000002190e7825 */ /* 0x040fe200078e020e */
[----:B--2---:R-:W-:Y:S03]  /*12ce0*/  HMMA.16816.F32 R20, R4, R10, R20 ;  /* 0x0000000a0414723c */ /* 0x004fe60000001814 */
[----:B------:R-:W-:Y:S02]  /*12cf0*/  IMAD.MOV.U32 R13, RZ, RZ, R9 ;  /* 0x000000ffff0d7224 */ /* 0x000fe400078e0009 */
[----:B------:R-:W-:Y:S02]  /*12d00*/  IMAD.MOV.U32 R0, RZ, RZ, R11 ;  /* 0x000000ffff007224 */ /* 0x000fe400078e000b */
[----:B------:R-:W-:Y:S11]  /*12d10*/  IMAD.WIDE R12, R25, 0x2, R12 ;  /* 0x00000002190c7825 */ /* 0x000ff600078e020c */
[----:B------:R-:W-:Y:S05]  /*12d20*/  @!UPT UIADD3 URZ, URZ, URZ, URZ ;  /* 0x0000003f3f3ff290 */ /* 0x000fea000fffe03f */
[----:B------:R0:W-:Y:S04]  /*12d30*/  STL.64 [R1+0x320], R20 ;  /* 0x0003201401007387 */ /* 0x0001e80000100a00 */
[----:B------:R1:W-:Y:S01]  /*12d40*/  STL.64 [R1+0x328], R22 ;  /* 0x0003281601007387 */ /* 0x0003e20000100a00 */
[----:B0-----:R-:W-:-:S03]  /*12d50*/  IMAD.MOV.U32 R20, RZ, RZ, R10 ;  /* 0x000000ffff147224 */ /* 0x001fc600078e000a */
[----:B-1----:R-:W2:Y:S04]  /*12d60*/  LDL.LU.64 R22, [R1+0x840] ;  /* 0x0008400001167983 */ /* 0x002ea80000300a00 */
[----:B------:R-:W4:Y:S04]  /*12d70*/  LDL.LU.64 R10, [R1+0x838] ;  /* 0x00083800010a7983 */ /* 0x000f280000300a00 */
[----:B------:R-:W4:Y:S04]  /*12d80*/  LDL.LU.64 R8, [R1+0x830] ;  /* 0x0008300001087983 */ /* 0x000f280000300a00 */
[----:B------:R-:W-:Y:S04]  /*12d90*/  STL [R1+0x424], R16 ;  /* 0x0004241001007387 */ /* 0x000fe80000100800 */
[----:B------:R-:W-:Y:S04]  /*12da0*/  STL [R1+0x3b8], R17 ;  /* 0x0003b81101007387 */ /* 0x000fe80000100800 */
[----:B------:R0:W-:Y:S04]  /*12db0*/  STL [R1+0x428], R14 ;  /* 0x0004280e01007387 */ /* 0x0001e80000100800 */
[----:B------:R1:W-:Y:S04]  /*12dc0*/  STL [R1+0x3bc], R15 ;  /* 0x0003bc0f01007387 */ /* 0x0003e80000100800 */
[----:B------:R-:W-:Y:S04]  /*12dd0*/  STL [R1+0x4e4], R12 ;  /* 0x0004e40c01007387 */ /* 0x000fe80000100800 */
[----:B0-----:R-:W2:Y:S04]  /*12de0*/  LDL.LU R14, [R1+0x4f0] ;  /* 0x0004f000010e7983 */ /* 0x001ea80000300800 */
[----:B-1----:R-:W2:Y:S04]  /*12df0*/  LDL.LU R15, [R1+0x440] ;  /* 0x00044000010f7983 */ /* 0x002ea80000300800 */
[----:B------:R-:W2:Y:S04]  /*12e00*/  LDL.LU R21, [R1+0x4f4] ;  /* 0x0004f40001157983 */ /* 0x000ea80000300800 */
[----:B------:R-:W2:Y:S04]  /*12e10*/  LDL.LU R16, [R1+0x140] ;  /* 0x0001400001107983 */ /* 0x000ea80000300800 */
[----:B------:R-:W2:Y:S04]  /*12e20*/  LDL.LU R17, [R1+0x144] ;  /* 0x0001440001117983 */ /* 0x000ea80000300800 */
[----:B------:R-:W-:Y:S01]  /*12e30*/  STL.64 [R1+0x818], R18 ;  /* 0x0008181201007387 */ /* 0x000fe20000100a00 */
[----:B----4-:R-:W-:Y:S03]  /*12e40*/  HMMA.16816.F32 R4, R4, R26, R8 ;  /* 0x0000001a0404723c */ /* 0x010fe60000001808 */
[----:B--2---:R0:W-:Y:S04]  /*12e50*/  STL.64 [R1+0x810], R16 ;  /* 0x0008101001007387 */ /* 0x0041e80000100a00 */
[----:B0-----:R-:W2:Y:S04]  /*12e60*/  LDL.LU R16, [R1+0x120] ;  /* 0x0001200001107983 */ /* 0x001ea80000300800 */
[----:B------:R-:W2:Y:S04]  /*12e70*/  LDL.LU R17, [R1+0x124] ;  /* 0x0001240001117983 */ /* 0x000ea80000300800 */
[----:B------:R-:W2:Y:S04]  /*12e80*/  LDL.LU R18, [R1+0x128] ;  /* 0x0001280001127983 */ /* 0x000ea80000300800 */
[----:B------:R-:W2:Y:S04]  /*12e90*/  LDL.LU R19, [R1+0x12c] ;  /* 0x00012c0001137983 */ /* 0x000ea80000300800 */
[----:B------:R0:W-:Y:S04]  /*12ea0*/  STL [R1+0x42c], R13 ;  /* 0x00042c0d01007387 */ /* 0x0001e80000100800 */
[----:B------:R-:W4:Y:S04]  /*12eb0*/  LDL.LU R12, [R1+0x4e8] ;  /* 0x0004e800010c7983 */ /* 0x000f280000300800 */
[----:B0-----:R-:W2:Y:S04]  /*12ec0*/  LDL.LU R13, [R1+0x4ec] ;  /* 0x0004ec00010d7983 */ /* 0x001ea80000300800 */
[----:B------:R-:W2:Y:S04]  /*12ed0*/  LDL.LU.64 R10, [R1+0x828] ;  /* 0x00082800010a7983 */ /* 0x000ea80000300a00 */
[----:B------:R-:W2:Y:S04]  /*12ee0*/  LDL.LU.64 R8, [R1+0x820] ;  /* 0x0008200001087983 */ /* 0x000ea80000300a00 */
[----:B------:R0:W-:Y:S04]  /*12ef0*/  STL.64 [R1+0x300], R4 ;  /* 0x0003000401007387 */ /* 0x0001e80000100a00 */
[----:B------:R1:W-:Y:S04]  /*12f00*/  STL.64 [R1+0x308], R6 ;  /* 0x0003080601007387 */ /* 0x0003e80000100a00 */
[----:B0-----:R-:W3:Y:S04]  /*12f10*/  LDL.LU R5, [R1+0x3c0] ;  /* 0x0003c00001057983 */ /* 0x001ee80000300800 */
[----:B-1----:R-:W3:Y:S04]  /*12f20*/  LDL.LU R6, [R1+0x430] ;  /* 0x0004300001067983 */ /* 0x002ee80000300800 */
[----:B------:R-:W4:Y:S01]  /*12f30*/  LDL.LU R7, [R1+0x434] ;  /* 0x0004340001077983 */ /* 0x000f220000300800 */
[----:B--2---:R-:W-:Y:S01]  /*12f40*/  HMMA.16816.F32 R16, R8, R22, R16 ;  /* 0x000000160810723c */ /* 0x004fe20000001810 */
[----:B---3--:R-:W-:-:S02]  /*12f50*/  IMAD.MOV.U32 R4, RZ, RZ, R6 ;  /* 0x000000ffff047224 */ /* 0x008fc400078e0006 */
[----:B----4-:R-:W-:Y:S02]  /*12f60*/  IMAD.MOV.U32 R6, RZ, RZ, R12 ;  /* 0x000000ffff067224 */ /* 0x010fe400078e000c */
[----:B------:R-:W-:-:S04]  /*12f70*/  IMAD.WIDE R4, R25, 0x2, R4 ;  /* 0x0000000219047825 */ /* 0x000fc800078e0204 */
[----:B------:R-:W-:Y:S01]  /*12f80*/  IMAD.MOV.U32 R12, RZ, RZ, R24 ;  /* 0x000000ffff0c7224 */ /* 0x000fe200078e0018 */
[----:B------:R0:W-:Y:S01]  /*12f90*/  STL [R1+0x430], R4 ;  /* 0x0004300401007387 */ /* 0x0001e20000100800 */
[----:B------:R-:W-:-:S03]  /*12fa0*/  IMAD.WIDE R6, R25, 0x2, R6 ;  /* 0x0000000219067825 */ /* 0x000fc600078e0206 */
[----:B------:R1:W-:Y:S01]  /*12fb0*/  STL [R1+0x3c0], R5 ;  /* 0x0003c00501007387 */ /* 0x0003e20000100800 */
[----:B------:R-:W-:-:S03]  /*12fc0*/  IMAD.WIDE R12, R25, 0x2, R12 ;  /* 0x00000002190c7825 */ /* 0x000fc600078e020c */
[----:B0-----:R-:W2:Y:S04]  /*12fd0*/  LDL.LU R4, [R1+0x3c4] ;  /* 0x0003c40001047983 */ /* 0x001ea80000300800 */
[----:B-1----:R-:W2:Y:S04]  /*12fe0*/  LDL.LU R5, [R1+0x438] ;  /* 0x0004380001057983 */ /* 0x002ea80000300800 */
[----:B------:R-:W-:Y:S04]  /*12ff0*/  STL [R1+0x4e8], R6 ;  /* 0x0004e80601007387 */ /* 0x000fe80000100800 */
[----:B------:R0:W-:Y:S04]  /*13000*/  STL [R1+0x434], R7 ;  /* 0x0004340701007387 */ /* 0x0001e80000100800 */
[----:B0-----:R-:W3:Y:S04]  /*13010*/  LDL.LU R7, [R1+0x43c] ;  /* 0x00043c0001077983 */ /* 0x001ee80000300800 */
[----:B------:R-:W-:Y:S04]  /*13020*/  STL [R1+0x578], R12 ;  /* 0x0005780c01007387 */ /* 0x000fe80000100800 */
[----:B------:R-:W-:Y:S04]  /*13030*/  STL [R1+0x4ec], R13 ;  /* 0x0004ec0d01007387 */ /* 0x000fe80000100800 */
[----:B------:R-:W-:Y:S04]  /*13040*/  STL.64 [R1+0x330], R16 ;  /* 0x0003301001007387 */ /* 0x000fe80000100a00 */
[----:B------:R0:W-:Y:S04]  /*13050*/  STL.64 [R1+0x338], R18 ;  /* 0x0003381201007387 */ /* 0x0001e80000100a00 */
[----:B0-----:R-:W4:Y:S04]  /*13060*/  LDL.LU.64 R18, [R1+0x818] ;  /* 0x0008180001127983 */ /* 0x001f280000300a00 */
[----:B------:R-:W4:Y:S04]  /*13070*/  LDL.LU.64 R16, [R1+0x810] ;  /* 0x0008100001107983 */ /* 0x000f280000300a00 */
[----:B------:R0:W-:Y:S04]  /*13080*/  STL.64 [R1+0x7b0], R22 ;  /* 0x0007b01601007387 */ /* 0x0001e80000100a00 */
[----:B------:R-:W-:Y:S04]  /*13090*/  STL [R1+0x7a8], R20 ;  /* 0x0007a81401007387 */ /* 0x000fe80000100800 */
[----:B0-----:R-:W2:Y:S01]  /*130a0*/  LDL R22, [R1+0x1c8] ;  /* 0x0001c80001167983 */ /* 0x001ea20000100800 */
[----:B------:R-:W-:-:S05]  /*130b0*/  IMAD.MOV.U32 R23, RZ, RZ, R29 ;  /* 0x000000ffff177224 */ /* 0x000fca00078e001d */
[----:B--2---:R0:W-:Y:S04]  /*130c0*/  STL.64 [R1+0x808], R22 ;  /* 0x0008081601007387 */ /* 0x0041e80000100a00 */
[----:B0-----:R-:W4:Y:S01]  /*130d0*/  LDL.64 R22, [R1+0x188] ;  /* 0x0001880001167983 */ /* 0x001f220000100a00 */
[----:B------:R-:W-:-:S03]  /*130e0*/  LOP3.LUT R5, R5, R4, RZ, 0x3c, !PT ;  /* 0x0000000405057212 */ /* 0x000fc600078e3cff */
[----:B------:R-:W2:Y:S01]  /*130f0*/  LDL.LU R24, [R1+0x3c8] ;  /* 0x0003c80001187983 */ /* 0x000ea20000300800 */
[----:B------:R-:W-:-:S03]  /*13100*/  LOP3.LUT R4, R5, R4, RZ, 0x3c, !PT ;  /* 0x0000000405047212 */ /* 0x000fc600078e3cff */
[----:B------:R-:W2:Y:S01]  /*13110*/  LDL.LU R29, [R1+0x444] ;  /* 0x00044400011d7983 */ /* 0x000ea20000300800 */
[----:B------:R-:W-:-:S05]  /*13120*/  LOP3.LUT R5, R5, R4, RZ, 0x3c, !PT ;  /* 0x0000000405057212 */ /* 0x000fca00078e3cff */
[----:B------:R-:W-:-:S05]  /*13130*/  IMAD.WIDE R4, R25, 0x2, R4 ;  /* 0x0000000219047825 */ /* 0x000fca00078e0204 */
[----:B------:R-:W-:Y:S01]  /*13140*/  STL [R1+0x438], R4 ;  /* 0x0004380401007387 */ /* 0x000fe20000100800 */
[----:B------:R-:W-:Y:S02]  /*13150*/  IMAD.MOV.U32 R12, RZ, RZ, R14 ;  /* 0x000000ffff0c7224 */ /* 0x000fe400078e000e */
[----:B---3--:R-:W-:Y:S02]  /*13160*/  IMAD.MOV.U32 R13, RZ, RZ, R7 ;  /* 0x000000ffff0d7224 */ /* 0x008fe400078e0007 */
[----:B------:R-:W-:Y:S01]  /*13170*/  IMAD.MOV.U32 R7, RZ, RZ, R15 ;  /* 0x000000ffff077224 */ /* 0x000fe200078e000f */
[----:B----4-:R-:W-:Y:S11]  /*13180*/  HMMA.16816.F32 R16, R8, R22, R16 ;  /* 0x000000160810723c */ /* 0x010ff60000001810 */
[----:B------:R-:W-:Y:S11]  /*13190*/  @!UPT UIADD3 URZ, URZ, URZ, URZ ;  /* 0x0000003f3f3ff290 */ /* 0x000ff6000fffe03f */
[----:B------:R-:W-:Y:S01]  /*131a0*/  @!UPT UIADD3 URZ, URZ, URZ, URZ ;  /* 0x0000003f3f3ff290 */ /* 0x000fe2000fffe03f */
[----:B------:R-:W-:Y:S04]  /*131b0*/  STL.64 [R1+0x310], R16 ;  /* 0x0003101001007387 */ /* 0x000fe80000100a00 */
[----:B------:R0:W-:Y:S02]  /*131c0*/  STL.64 [R1+0x318], R18 ;  /* 0x0003181201007387 */ /* 0x0001e40000100a00 */
[----:B0-----:R-:W-:Y:S02]  /*131d0*/  IMAD.MOV.U32 R18, RZ, RZ, R22 ;  /* 0x000000ffff127224 */ /* 0x001fe400078e0016 */
[----:B------:R-:W-:Y:S02]  /*131e0*/  IMAD.MOV.U32 R19, RZ, RZ, R23 ;  /* 0x000000ffff137224 */ /* 0x000fe400078e0017 */
[----:B------:R-:W3:Y:S04]  /*131f0*/  LDL.LU.64 R22, [R1+0x808] ;  /* 0x0008080001167983 */ /* 0x000ee80000300a00 */
[----:B------:R0:W-:Y:S04]  /*13200*/  STL [R1+0x3c4], R5 ;  /* 0x0003c40501007387 */ /* 0x0001e80000100800 */
[----:B------:R-:W4:Y:S04]  /*13210*/  LDL.LU R4, [R1+0x448] ;  /* 0x0004480001047983 */ /* 0x000f280000300800 */
[----:B0-----:R-:W4:Y:S04]  /*13220*/  LDL.LU R5, [R1+0x4f8] ;  /* 0x0004f80001057983 */ /* 0x001f280000300800 */
[----:B------:R-:W2:Y:S04]  /*13230*/  LDL.LU R14, [R1+0x57c] ;  /* 0x00057c00010e7983 */ /* 0x000ea80000300800 */
[----:B------:R-:W2:Y:S04]  /*13240*/  LDL.LU R15, [R1+0x3cc] ;  /* 0x0003cc00010f7983 */ /* 0x000ea80000300800 */
[----:B------:R-:W2:Y:S04]  /*13250*/  LDL.LU R16, [R1+0x44c] ;  /* 0x00044c0001107983 */ /* 0x000ea80000300800 */
[----:B------:R-:W2:Y:S04]  /*13260*/  LDL R17, [R1+0x5bc] ;  /* 0x0005bc0001117983 */ /* 0x000ea80000100800 */
[----:B------:R-:W-:Y:S04]  /*13270*/  STL.64 [R1+0x7e8], R18 ;  /* 0x0007e81201007387 */ /* 0x000fe80000100a00 */
[----:B--2---:R0:W-:Y:S04]  /*13280*/  STL.64 [R1+0x7e0], R16 ;  /* 0x0007e01001007387 */ /* 0x0041e80000100a00 */
[----:B0-----:R-:W2:Y:S04]  /*13290*/  LDL.LU R17, [R1+0x4fc] ;  /* 0x0004fc0001117983 */ /* 0x001ea80000300800 */
[----:B------:R-:W2:Y:S01]  /*132a0*/  LDL R18, [R1+0x48] ;  /* 0x0000480001127983 */ /* 0x000ea20000100800 */
[----:B------:R-:W-:-:S05]  /*132b0*/  IMAD.MOV.U32 R19, RZ, RZ, R28 ;  /* 0x000000ffff137224 */ /* 0x000fca00078e001c */
[----:B--2---:R-:W-:Y:S04]  /*132c0*/  STL.64 [R1+0x800], R18 ;  /* 0x0008001201007387 */ /* 0x004fe80000100a00 */
[----:B------:R0:W-:Y:S04]  /*132d0*/  STL [R1+0x7f8], R17 ;  /* 0x0007f81101007387 */ /* 0x0001e80000100800 */
[----:B------:R-:W3:Y:S04]  /*132e0*/  LDL.LU R16, [R1+0x170] ;  /* 0x0001700001107983 */ /* 0x000ee80000300800 */
[----:B0-----:R-:W3:Y:S04]  /*132f0*/  LDL.LU R17, [R1+0x174] ;  /* 0x0001740001117983 */ /* 0x001ee80000300800 */
[----:B------:R-:W3:Y:S04]  /*13300*/  LDL.LU R18, [R1+0x178] ;  /* 0x0001780001127983 */ /* 0x000ee80000300800 */
[----:B------:R-:W3:Y:S01]  /*13310*/  LDL.LU R19, [R1+0x17c] ;  /* 0x00017c0001137983 */ /* 0x000ee20000300800 */
[----:B------:R-:W-:-:S02]  /*13320*/  IMAD.MOV.U32 R6, RZ, RZ, R21 ;  /* 0x000000ffff067224 */ /* 0x000fc400078e0015 */
[----:B------:R-:W-:-:S04]  /*13330*/  IMAD.WIDE R12, R25, 0x2, R12 ;  /* 0x00000002190c7825 */ /* 0x000fc800078e020c */
[----:B------:R-:W-:Y:S01]  /*13340*/  IMAD.WIDE R6, R25, 0x2, R6 ;  /* 0x0000000219067825 */ /* 0x000fe200078e0206 */
[----:B------:R-:W-:Y:S04]  /*13350*/  STL [R1+0x4f0], R12 ;  /* 0x0004f00c01007387 */ /* 0x000fe80000100800 */
[----:B------:R-:W-:Y:S04]  /*13360*/  STL [R1+0x43c], R13 ;  /* 0x00043c0d01007387 */ /* 0x000fe80000100800 */
[----:B------:R0:W-:Y:S04]  /*13370*/  STL [R1+0x4f4], R6 ;  /* 0x0004f40601007387 */ /* 0x0001e80000100800 */
[----:B------:R1:W-:Y:S04]  /*13380*/  STL [R1+0x440], R7 ;  /* 0x0004400701007387 */ /* 0x0003e80000100800 */
[----:B------:R-:W2:Y:S01]  /*13390*/  LDL.LU R28, [R1+0x580] ;  /* 0x00058000011c7983 */ /* 0x000ea20000300800 */
[----:B0-----:R-:W-:-:S02]  /*133a0*/  IMAD.MOV.U32 R6, RZ, RZ, R29 ;  /* 0x000000ffff067224 */ /* 0x001fc400078e001d */
[----:B-1----:R-:W-:Y:S01]  /*133b0*/  IMAD.MOV.U32 R7, RZ, RZ, R24 ;  /* 0x000000ffff077224 */ /* 0x002fe200078e0018 */
[----:B---3--:R-:W-:Y:S01]  /*133c0*/  HMMA.16816.F32 R20, R8, R22, R16 ;  /* 0x000000160814723c */ /* 0x008fe20000001810 */
[----:B------:R-:W3:Y:S04]  /*133d0*/  LDL.LU.64 R18, [R1+0x800] ;  /* 0x0008000001127983 */ /* 0x000ee80000300a00 */
[----:B------:R-:W2:Y:S04]  /*133e0*/  LDL.LU R17, [R1+0x7f8] ;  /* 0x0007f80001117983 */ /* 0x000ea80000300800 */
[----:B------:R-:W2:Y:S04]  /*133f0*/  LDL.LU R24, [R1+0x3d0] ;  /* 0x0003d00001187983 */ /* 0x000ea80000300800 */
[----:B------:R-:W2:Y:S10]  /*13400*/  LDL.LU R29, [R1+0x450] ;  /* 0x00045000011d7983 */ /* 0x000eb40000300800 */
[----:B------:R0:W-:Y:S04]  /*13410*/  STL.64 [R1+0x2f0], R20 ;  /* 0x0002f01401007387 */ /* 0x0001e80000100a00 */
[----:B------:R1:W-:Y:S04]  /*13420*/  STL.64 [R1+0x2f8], R22 ;  /* 0x0002f81601007387 */ /* 0x0003e80000100a00 */
[----:B0-----:R-:W2:Y:S04]  /*13430*/  LDL.LU R20, [R1+0x1b0] ;  /* 0x0001b00001147983 */ /* 0x001ea80000300800 */
[----:B------:R-:W2:Y:S04]  /*13440*/  LDL.LU R21, [R1+0x1b4] ;  /* 0x0001b40001157983 */ /* 0x000ea80000300800 */
[----:B-1----:R-:W2:Y:S04]  /*13450*/  LDL.LU R22, [R1+0x1b8] ;  /* 0x0001b80001167983 */ /* 0x002ea80000300800 */
[----:B------:R-:W2:Y:S04]  /*13460*/  LDL.LU R23, [R1+0x1bc] ;  /* 0x0001bc0001177983 */ /* 0x000ea80000300800 */
[----:B--2---:R0:W-:Y:S04]  /*13470*/  STL.64 [R1+0x7c0], R22 ;  /* 0x0007c01601007387 */ /* 0x0041e80000100a00 */
[----:B------:R1:W-:Y:S04]  /*13480*/  STL.64 [R1+0x7b8], R20 ;  /* 0x0007b81401007387 */ /* 0x0003e80000100a00 */
[----:B0-----:R-:W2:Y:S04]  /*13490*/  LDL R22, [R1+0x38] ;  /* 0x0000380001167983 */ /* 0x001ea80000100800 */
[----:B------:R-:W2:Y:S04]  /*134a0*/  LDL R23, [R1+0x3c] ;  /* 0x00003c0001177983 */ /* 0x000ea80000100800 */
[----:B--2---:R0:W-:Y:S04]  /*134b0*/  STL.64 [R1+0x7f0], R22 ;  /* 0x0007f01601007387 */ /* 0x0041e80000100a00 */
[----:B-1----:R-:W3:Y:S04]  /*134c0*/  LDL.LU R20, [R1+0x190] ;  /* 0x0001900001147983 */ /* 0x002ee80000300800 */
[----:B------:R-:W3:Y:S04]  /*134d0*/  LDL.LU R21, [R1+0x194] ;  /* 0x0001940001157983 */ /* 0x000ee80000300800 */
[----:B0-----:R-:W3:Y:S04]  /*134e0*/  LDL.LU R22, [R1+0x198] ;  /* 0x0001980001167983 */ /* 0x001ee80000300800 */
[----:B------:R-:W3:Y:S01]  /*134f0*/  LDL.LU R23, [R1+0x19c] ;  /* 0x00019c0001177983 */ /* 0x000ee20000300800 */
[----:B------:R-:W-:Y:S01]  /*13500*/  IMAD.MOV.U32 R13, RZ, RZ, R17 ;  /* 0x000000ffff0d7224 */ /* 0x000fe200078e0011 */
[----:B----4-:R-:W-:-:S04]  /*13510*/  LOP3.LUT R5, R5, R4, RZ, 0x3c, !PT ;  /* 0x0000000405057212 */ /* 0x010fc800078e3cff */
[----:B------:R-:W-:Y:S01]  /*13520*/  LOP3.LUT R4, R5, R4, RZ, 0x3c, !PT ;  /* 0x0000000405047212 */ /* 0x000fe200078e3cff */
[----:B------:R-:W-:-:S03]  /*13530*/  IMAD.WIDE R6, R25, 0x2, R6 ;  /* 0x0000000219067825 */ /* 0x000fc600078e0206 */
[----:B------:R-:W-:Y:S02]  /*13540*/  LOP3.LUT R5, R5, R4, RZ, 0x3c, !PT ;  /* 0x0000000405057212 */ /* 0x000fe400078e3cff */
[----:B------:R-:W-:Y:S03]  /*13550*/  STL [R1+0x444], R6 ;  /* 0x0004440601007387 */ /* 0x000fe60000100800 */
[----:B------:R-:W-:Y:S01]  /*13560*/  IMAD.WIDE R4, R25, 0x2, R4 ;  /* 0x0000000219047825 */ /* 0x000fe200078e0204 */
[----:B------:R-:W-:Y:S04]  /*13570*/  STL [R1+0x3c8], R7 ;  /* 0x0003c80701007387 */ /* 0x000fe80000100800 */
[----:B------:R-:W-:Y:S01]  /*13580*/  STL [R1+0x4f8], R4 ;  /* 0x0004f80401007387 */ /* 0x000fe20000100800 */
[----:B---3--:R-:W-:Y:S03]  /*13590*/  HMMA.16816.F32 R16, R8, R18, R20 ;  /* 0x000000120810723c */ /* 0x008fe60000001814 */
[----:B------:R-:W2:Y:S11]  /*135a0*/  LDL.LU.64 R22, [R1+0x7f0] ;  /* 0x0007f00001167983 */ /* 0x000eb60000300a00 */
[----:B------:R-:W-:Y:S09]  /*135b0*/  @!UPT UIADD3 URZ, URZ, URZ, URZ ;  /* 0x0000003f3f3ff290 */ /* 0x000ff2000fffe03f */
[----:B------:R-:W-:Y:S04]  /*135c0*/  STL.64 [R1+0x2e0], R16 ;  /* 0x0002e01001007387 */ /* 0x000fe80000100a00 */
[----:B------:R0:W-:Y:S04]  /*135d0*/  STL.64 [R1+0x2e8], R18 ;  /* 0x0002e81201007387 */ /* 0x0001e80000100a00 */
[----:B0-----:R-:W3:Y:S04]  /*135e0*/  LDL.LU.64 R18, [R1+0x7e8] ;  /* 0x0007e80001127983 */ /* 0x001ee80000300a00 */
[----:B------:R-:W4:Y:S04]  /*135f0*/  LDL.LU.64 R16, [R1+0x7e0] ;  /* 0x0007e00001107983 */ /* 0x000f280000300a00 */
[----:B------:R-:W-:Y:S01]  /*13600*/  STL [R1+0x448], R5 ;  /* 0x0004480501007387 */ /* 0x000fe20000100800 */
[----:B------:R-:W-:-:S04]  /*13610*/  IMAD.MOV.U32 R12, RZ, RZ, R14 ;  /* 0x000000ffff0c7224 */ /* 0x000fc800078e000e */
[----:B------:R-:W-:-:S05]  /*13620*/  IMAD.WIDE R12, R25, 0x2, R12 ;  /* 0x00000002190c7825 */ /* 0x000fca00078e020c */
[----:B------:R-:W-:Y:S04]  /*13630*/  STL [R1+0x57c], R12 ;  /* 0x00057c0c01007387 */ /* 0x000fe80000100800 */
[----:B------:R-:W-:Y:S04]  /*13640*/  STL [R1+0x4fc], R13 ;  /* 0x0004fc0d01007387 */ /* 0x000fe80000100800 */
[----:B----4-:R-:W0:Y:S04]  /*13650*/  LDSM.16.MT88.4 R4, [R17+0x3000] ;  /* 0x003000001104783b */ /* 0x010e280000004200 */
[----:B0-----:R-:W-:Y:S04]  /*13660*/  STL.64 [R1+0x770], R6 ;  /* 0x0007700601007387 */ /* 0x001fe80000100a00 */
[----:B------:R0:W-:Y:S04]  /*13670*/  STL.64 [R1+0x768], R4 ;  /* 0x0007680401007387 */ /* 0x0001e80000100a00 */
[----:B0-----:R-:W4:Y:S01]  /*13680*/  LDL.LU R5, [R1+0x500] ;  /* 0x0005000001057983 */ /* 0x001f220000300800 */
[----:B------:R-:W-:-:S02]  /*13690*/  IMAD.MOV.U32 R6, RZ, RZ, R3 ;  /* 0x000000ffff067224 */ /* 0x000fc400078e0003 */
[----:B------:R-:W-:Y:S01]  /*136a0*/  IMAD.MOV.U32 R7, RZ, RZ, R2 ;  /* 0x000000ffff077224 */ /* 0x000fe200078e0002 */
[----:B------:R-:W2:Y:S04]  /*136b0*/  LDL.LU R3, [R1+0x7dc] ;  /* 0x0007dc0001037983 */ /* 0x000ea80000300800 */
[----:B------:R-:W2:Y:S04]  /*136c0*/  LDL.LU R2, [R1+0x7d8] ;  /* 0x0007d80001027983 */ /* 0x000ea80000300800 */
[----:B------:R-:W-:Y:S04]  /*136d0*/  STL.64 [R1+0x7d0], R6 ;  /* 0x0007d00601007387 */ /* 0x000fe80000100a00 */
[----:B----4-:R0:W-:Y:S04]  /*136e0*/  STL [R1+0x7c8], R5 ;  /* 0x0007c80501007387 */ /* 0x0101e80000100800 */
[----:B------:R-:W2:Y:S04]  /*136f0*/  LDL.LU R4, [R1+0x1a0] ;  /* 0x0001a00001047983 */ /* 0x000ea80000300800 */
[----:B0-----:R-:W2:Y:S04]  /*13700*/  LDL.LU R5, [R1+0x1a4] ;  /* 0x0001a40001057983 */ /* 0x001ea80000300800 */
[----:B------:R-:W2:Y:S04]  /*13710*/  LDL.LU R6, [R1+0x1a8] ;  /* 0x0001a80001067983 */ /* 0x000ea80000300800 */
[----:B------:R-:W2:Y:S02]  /*13720*/  LDL.LU R7, [R1+0x1ac] ;  /* 0x0001ac0001077983 */ /* 0x000ea40000300800 */
[----:B--2---:R-:W-:Y:S02]  /*13730*/  HMMA.16816.F32 R20, R8, R22, R4 ;  /* 0x000000160814723c */ /* 0x004fe40000001804 */
[----:B------:R-:W2:Y:S04]  /*13740*/  LDL.LU.64 R6, [R1+0x7d0] ;  /* 0x0007d00001067983 */ /* 0x000ea80000300a00 */
[----:B------:R-:W4:Y:S11]  /*13750*/  LDL.LU R5, [R1+0x7c8] ;  /* 0x0007c80001057983 */ /* 0x000f360000300800 */
[----:B------:R-:W-:Y:S06]  /*13760*/  @!UPT UIADD3 URZ, URZ, URZ, URZ ;  /* 0x0000003f3f3ff290 */ /* 0x000fec000fffe03f */
[----:B------:R-:W-:Y:S04]  /*13770*/  STL.64 [R1+0x2d0], R20 ;  /* 0x0002d01401007387 */ /* 0x000fe80000100a00 */
[----:B------:R0:W-:Y:S04]  /*13780*/  STL.64 [R1+0x2d8], R22 ;  /* 0x0002d81601007387 */ /* 0x0001e80000100a00 */
[----:B0-----:R-:W2:Y:S04]  /*13790*/  LDL.LU.64 R22, [R1+0x7c0] ;  /* 0x0007c00001167983 */ /* 0x001ea80000300a00 */
[----:B------:R-:W2:Y:S01]  /*137a0*/  LDL.LU.64 R20, [R1+0x7b8] ;  /* 0x0007b80001147983 */ /* 0x000ea20000300a00 */
[----:B------:R-:W-:-:S02]  /*137b0*/  IMAD.MOV.U32 R12, RZ, RZ, R16 ;  /* 0x000000ffff0c7224 */ /* 0x000fc400078e0010 */
[----:B------:R-:W-:-:S04]  /*137c0*/  IMAD.MOV.U32 R13, RZ, RZ, R15 ;  /* 0x000000ffff0d7224 */ /* 0x000fc800078e000f */
[----:B------:R-:W-:-:S04]  /*137d0*/  IMAD.WIDE R16, R25, 0x2, R12 ;  /* 0x0000000219107825 */ /* 0x000fc800078e020c */
[----:B------:R-:W-:Y:S02]  /*137e0*/  IMAD.MOV.U32 R14, RZ, RZ, R29 ;  /* 0x000000ffff0e7224 */ /* 0x000fe400078e001d */
[----:B------:R-:W-:Y:S02]  /*137f0*/  IMAD.MOV.U32 R15, RZ, RZ, R24 ;  /* 0x000000ffff0f7224 */ /* 0x000fe400078e0018 */
[----:B------:R-:W3:Y:S02]  /*13800*/  LDL.LU R24, [R1+0x45c] ;  /* 0x00045c0001187983 */ /* 0x000ee40000300800 */
[----:B------:R-:W-:Y:S02]  /*13810*/  IMAD.WIDE R14, R25, 0x2, R14 ;  /* 0x00000002190e7825 */ /* 0x000fe400078e020e */
[----:B------:R-:W3:Y:S02]  /*13820*/  LDL.LU R29, [R1+0x504] ;  /* 0x00050400011d7983 */ /* 0x000ee40000300800 */
[----:B------:R-:W-:-:S02]  /*13830*/  IMAD.MOV.U32 R12, RZ, RZ, R28 ;  /* 0x000000ffff0c7224 */ /* 0x000fc400078e001c */
[----:B------:R0:W-:Y:S04]  /*13840*/  STL [R1+0x44c], R16 ;  /* 0x00044c1001007387 */ /* 0x0001e80000100800 */
[----:B------:R1:W-:Y:S04]  /*13850*/  STL [R1+0x3cc], R17 ;  /* 0x0003cc1101007387 */ /* 0x0003e80000100800 */
[----:B0-----:R-:W3:Y:S04]  /*13860*/  LDL.LU R16, [R1+0x3d8] ;  /* 0x0003d80001107983 */ /* 0x001ee80000300800 */
[----:B-1----:R-:W3:Y:S04]  /*13870*/  LDL.LU R17, [R1+0x458] ;  /* 0x0004580001117983 */ /* 0x002ee80000300800 */
[----:B------:R0:W-:Y:S04]  /*13880*/  STL [R1+0x450], R14 ;  /* 0x0004500e01007387 */ /* 0x0001e80000100800 */
[----:B------:R1:W-:Y:S04]  /*13890*/  STL [R1+0x3d0], R15 ;  /* 0x0003d00f01007387 */ /* 0x0003e80000100800 */
[----:B0-----:R-:W3:Y:S04]  /*138a0*/  LDL.LU R14, [R1+0x3d4] ;  /* 0x0003d400010e7983 */ /* 0x001ee80000300800 */
[----:B-1----:R-:W3:Y:S01]  /*138b0*/  LDL.LU R15, [R1+0x454] ;  /* 0x00045400010f7983 */ /* 0x002ee20000300800 */
[----:B----4-:R-:W-:-:S04]  /*138c0*/  IMAD.MOV.U32 R13, RZ, RZ, R5 ;  /* 0x000000ffff0d7224 */ /* 0x010fc800078e0005 */
[----:B------:R-:W-:Y:S01]  /*138d0*/  IMAD.WIDE R12, R25, 0x2, R12 ;  /* 0x00000002190c7825 */ /* 0x000fe200078e020c */
[----:B--2---:R-:W-:Y:S01]  /*138e0*/  HMMA.16816.F32 R4, R8, R6, R20 ;  /* 0x000000060804723c */ /* 0x004fe20000001814 */
[----:B------:R-:W2:Y:S04]  /*138f0*/  LDL.LU.64 R22, [R1+0x7b0] ;  /* 0x0007b00001167983 */ /* 0x000ea80000300a00 */
[----:B------:R-:W4:Y:S04]  /*13900*/  LDL.LU R20, [R1+0x7a8] ;  /* 0x0007a80001147983 */ /* 0x000f280000300800 */
[----:B------:R-:W-:Y:S11]  /*13910*/  STL [R1+0x580], R12 ;  /* 0x0005800c01007387 */ /* 0x000ff60000100800 */
[----:B------:R-:W-:Y:S03]  /*13920*/  @!UPT UIADD3 URZ, URZ, URZ, URZ ;  /* 0x0000003f3f3ff290 */ /* 0x000fe6000fffe03f */
[----:B------:R0:W-:Y:S04]  /*13930*/  STL.64 [R1+0x2c0], R4 ;  /* 0x0002c00401007387 */ /* 0x0001e80000100a00 */
[----:B------:R1:W-:Y:S04]  /*13940*/  STL.64 [R1+0x2c8], R6 ;  /* 0x0002c80601007387 */ /* 0x0003e80000100a00 */
[----:B0-----:R-:W2:Y:S04]  /*13950*/  LDL.LU R4, [R1+0x1d0] ;  /* 0x0001d00001047983 */ /* 0x001ea80000300800 */
[----:B------:R-:W2:Y:S04]  /*13960*/  LDL.LU R5, [R1+0x1d4] ;  /* 0x0001d40001057983 */ /* 0x000ea80000300800 */
[----:B-1----:R-:W2:Y:S04]  /*13970*/  LDL.LU R6, [R1+0x1d8] ;  /* 0x0001d80001067983 */ /* 0x002ea80000300800 */
[----:B------:R-:W2:Y:S04]  /*13980*/  LDL.LU R7, [R1+0x1dc] ;  /* 0x0001dc0001077983 */ /* 0x000ea80000300800 */
[----:B--2---:R4:W-:Y:S04]  /*13990*/  STL.64 [R1+0x788], R6 ;  /* 0x0007880601007387 */ /* 0x0049e80000100a00 */
[----:B------:R-:W-:Y:S01]  /*139a0*/  STL.64 [R1+0x780], R4 ;  /* 0x0007800401007387 */ /* 0x000fe20000100a00 */
[----:B----4-:R-:W-:-:S03]  /*139b0*/  IMAD.MOV.U32 R6, RZ, RZ, R20 ;  /* 0x000000ffff067224 */ /* 0x010fc600078e0014 */
[----:B------:R-:W2:Y:S04]  /*139c0*/  LDL.LU R20, [R1+0x3dc] ;  /* 0x0003dc0001147983 */ /* 0x000ea80000300800 */
[----:B------:R-:W2:Y:S04]  /*139d0*/  LDL.LU R21, [R1+0x460] ;  /* 0x0004600001157983 */ /* 0x000ea80000300800 */
[----:B------:R-:W-:Y:S01]  /*139e0*/  STL.64 [R1+0x798], R22 ;  /* 0x0007981601007387 */ /* 0x000fe20000100a00 */
[----:B------:R-:W-:-:S03]  /*139f0*/  IMAD.MOV.U32 R7, RZ, RZ, R0 ;  /* 0x000000ffff077224 */ /* 0x000fc600078e0000 */
[----:B--2---:R0:W-:Y:S04]  /*13a00*/  STL.64 [R1+0x790], R20 ;  /* 0x0007901401007387 */ /* 0x0041e80000100a00 */
[----:B0-----:R-:W2:Y:S04]  /*13a10*/  LDL.LU R20, [R1+0x1e0] ;  /* 0x0001e00001147983 */ /* 0x001ea80000300800 */
[----:B------:R-:W2:Y:S01]  /*13a20*/  LDL.LU R21, [R1+0x1e4] ;  /* 0x0001e40001157983 */ /* 0x000ea20000300800 */
[----:B------:R-:W-:Y:S02]  /*13a30*/  IMAD.MOV.U32 R22, RZ, RZ, R2 ;  /* 0x000000ffff167224 */ /* 0x000fe400078e0002 */
[----:B------:R-:W-:Y:S01]  /*13a40*/  IMAD.MOV.U32 R23, RZ, RZ, R3 ;  /* 0x000000ffff177224 */ /* 0x000fe200078e0003 */
[----:B------:R-:W4:Y:S04]  /*13a50*/  LDL.LU R2, [R1+0x7a4] ;  /* 0x0007a40001027983 */ /* 0x000f280000300800 */
[----:B------:R-:W4:Y:S01]  /*13a60*/  LDL.LU R3, [R1+0x7a0] ;  /* 0x0007a00001037983 */ /* 0x000f220000300800 */
[----:B---3--:R-:W-:-:S03]  /*13a70*/  IMAD.MOV.U32 R12, RZ, RZ, R15 ;  /* 0x000000ffff0c7224 */ /* 0x008fc600078e000f */
[----:B------:R-:W3:Y:S04]  /*13a80*/  LDL.LU R28, [R1+0x464] ;  /* 0x00046400011c7983 */ /* 0x000ee80000300800 */
[----:B------:R-:W3:Y:S04]  /*13a90*/  LDL.LU R0, [R1+0x508] ;  /* 0x0005080001007983 */ /* 0x000ee80000300800 */
[----:B------:R0:W-:Y:S01]  /*13aa0*/  STL [R1+0x500], R13 ;  /* 0x0005000d01007387 */ /* 0x0001e20000100800 */
[----:B------:R-:W-:Y:S02]  /*13ab0*/  IMAD.MOV.U32 R15, RZ, RZ, R16 ;  /* 0x000000ffff0f7224 */ /* 0x000fe400078e0010 */
[----:B0-----:R-:W-:-:S02]  /*13ac0*/  IMAD.MOV.U32 R13, RZ, RZ, R14 ;  /* 0x000000ffff0d7224 */ /* 0x001fc400078e000e */
[----:B------:R-:W-:Y:S02]  /*13ad0*/  IMAD.MOV.U32 R14, RZ, RZ, R17 ;  /* 0x000000ffff0e7224 */ /* 0x000fe400078e0011 */
[----:B------:R-:W-:-:S04]  /*13ae0*/  IMAD.WIDE R16, R25, 0x2, R12 ;  /* 0x0000000219107825 */ /* 0x000fc800078e020c */
[----:B------:R-:W-:Y:S02]  /*13af0*/  IMAD.MOV.U32 R12, RZ, RZ, R29 ;  /* 0x000000ffff0c7224 */ /* 0x000fe400078e001d */
[----:B------:R-:W-:Y:S02]  /*13b00*/  IMAD.MOV.U32 R13, RZ, RZ, R24 ;  /* 0x000000ffff0d7224 */ /* 0x000fe400078e0018 */
[----:B------:R-:W-:-:S04]  /*13b10*/  IMAD.WIDE R14, R25, 0x2, R14 ;  /* 0x00000002190e7825 */ /* 0x000fc800078e020e */
[----:B------:R-:W-:Y:S01]  /*13b20*/  IMAD.WIDE R12, R25, 0x2, R12 ;  /* 0x00000002190c7825 */ /* 0x000fe200078e020c */
[----:B--2---:R-:W-:Y:S01]  /*13b30*/  HMMA.16816.F32 R4, R8, R6, R20 ;  /* 0x000000060804723c */ /* 0x004fe20000001814 */
[----:B------:R-:W2:Y:S04]  /*13b40*/  LDL.LU.64 R22, [R1+0x798] ;  /* 0x0007980001167983 */ /* 0x000ea80000300a00 */
[----:B------:R-:W2:Y:S11]  /*13b50*/  LDL.LU.64 R20, [R1+0x790] ;  /* 0x0007900001147983 */ /* 0x000eb60000300a00 */
[----:B------:R-:W-:Y:S07]  /*13b60*/  @!UPT UIADD3 URZ, URZ, URZ, URZ ;  /* 0x0000003f3f3ff290 */ /* 0x000fee000fffe03f */
[----:B------:R-:W-:Y:S04]  /*13b70*/  STL.64 [R1+0x2b0], R4 ;  /* 0x0002b00401007387 */ /* 0x000fe80000100a00 */
[----:B------:R0:W-:Y:S04]  /*13b80*/  STL.64 [R1+0x2b8], R6 ;  /* 0x0002b80601007387 */ /* 0x0001e80000100a00 */
[----:B0-----:R-:W2:Y:S04]  /*13b90*/  LDL.LU.64 R6, [R1+0x788] ;  /* 0x0007880001067983 */ /* 0x001ea80000300a00 */
[----:B------:R-:W2:Y:S04]  /*13ba0*/  LDL.LU.64 R4, [R1+0x780] ;  /* 0x0007800001047983 */ /* 0x000ea80000300a00 */
[----:B------:R-:W-:Y:S04]  /*13bb0*/  STL [R1+0x454], R16 ;  /* 0x0004541001007387 */ /* 0x000fe80000100800 */
[----:B------:R-:W-:Y:S04]  /*13bc0*/  STL [R1+0x3d4], R17 ;  /* 0x0003d41101007387 */ /* 0x000fe80000100800 */
[----:B------:R-:W-:Y:S04]  /*13bd0*/  STL [R1+0x458], R14 ;  /* 0x0004580e01007387 */ /* 0x000fe80000100800 */
[----:B------:R0:W-:Y:S04]  /*13be0*/  STL [R1+0x3d8], R15 ;  /* 0x0003d80f01007387 */ /* 0x0001e80000100800 */
[----:B------:R-:W-:Y:S04]  /*13bf0*/  STL [R1+0x504], R12 ;  /* 0x0005040c01007387 */ /* 0x000fe80000100800 */
[----:B0-----:R-:W3:Y:S04]  /*13c00*/  LDL.LU R15, [R1+0x468] ;  /* 0x00046800010f7983 */ /* 0x001ee80000300800 */
[----:B------:R-:W3:Y:S04]  /*13c10*/  LDL.LU R16, [R1+0x46c] ;  /* 0x00046c0001107983 */ /* 0x000ee80000300800 */
[----:B------:R-:W3:Y:S04]  /*13c20*/  LDL.LU R17, [R1+0x510] ;  /* 0x0005100001117983 */ /* 0x000ee80000300800 */
[----:B------:R4:W-:Y:S02]  /*13c30*/  STL.64 [R1+0x760], R18 ;  /* 0x0007601201007387 */ /* 0x0009e40000100a00 */
[----:B----4-:R-:W-:-:S02]  /*13c40*/  IMAD.MOV.U32 R18, RZ, RZ, R3 ;  /* 0x000000ffff127224 */ /* 0x010fc400078e0003 */
[----:B------:R-:W-:Y:S01]  /*13c50*/  IMAD.MOV.U32 R19, RZ, RZ, R2 ;  /* 0x000000ffff137224 */ /* 0x000fe200078e0002 */
[----:B--2---:R-:W-:Y:S01]  /*13c60*/  HMMA.16816.F32 R8, R8, R26, R4 ;  /* 0x0000001a0808723c */ /* 0x004fe20000001804 */
[----:B---3--:R0:W-:Y:S04]  /*13c70*/  STL.64 [R1+0x758], R16 ;  /* 0x0007581001007387 */ /* 0x0081e80000100a00 */
[----:B0-----:R-:W2:Y:S04]  /*13c80*/  LDL.LU R16, [R1+0x200] ;  /* 0x0002000001107983 */ /* 0x001ea80000300800 */
[----:B------:R-:W2:Y:S04]  /*13c90*/  LDL.LU R17, [R1+0x204] ;  /* 0x0002040001117983 */ /* 0x000ea80000300800 */
[----:B------:R-:W3:Y:S04]  /*13ca0*/  LDL.LU R3, [R1+0x77c] ;  /* 0x00077c0001037983 */ /* 0x000ee80000300800 */
[----:B------:R-:W4:Y:S04]  /*13cb0*/  LDL.LU R2, [R1+0x778] ;  /* 0x0007780001027983 */ /* 0x000f280000300800 */
[----:B------:R-:W2:Y:S04]  /*13cc0*/  LDL.LU R24, [R1+0x470] ;  /* 0x0004700001187983 */ /* 0x000ea80000300800 */
[----:B------:R-:W2:Y:S04]  /*13cd0*/  LDL.LU R29, [R1+0x514] ;  /* 0x00051400011d7983 */ /* 0x000ea80000300800 */
[----:B------:R-:W-:Y:S04]  /*13ce0*/  STL [R1+0x45c], R13 ;  /* 0x00045c0d01007387 */ /* 0x000fe80000100800 */
[----:B------:R-:W2:Y:S04]  /*13cf0*/  LDL.LU.64 R6, [R1+0x770] ;  /* 0x0007700001067983 */ /* 0x000ea80000300a00 */
[----:B------:R-:W2:Y:S04]  /*13d00*/  LDL.LU.64 R4, [R1+0x768] ;  /* 0x0007680001047983 */ /* 0x000ea80000300a00 */
[----:B------:R0:W-:Y:S04]  /*13d10*/  STL.64 [R1+0x2a0], R8 ;  /* 0x0002a00801007387 */ /* 0x0001e80000100a00 */
[----:B------:R1:W-:Y:S01]  /*13d20*/  STL.64 [R1+0x2a8], R10 ;  /* 0x0002a80a01007387 */ /* 0x0003e20000100a00 */
[----:B0-----:R-:W-:-:S02]  /*13d30*/  IMAD.MOV.U32 R8, RZ, RZ, R21 ;  /* 0x000000ffff087224 */ /* 0x001fc400078e0015 */
[----:B------:R-:W-:Y:S02]  /*13d40*/  IMAD.MOV.U32 R9, RZ, RZ, R20 ;  /* 0x000000ffff097224 */ /* 0x000fe400078e0014 */
[----:B-1----:R-:W-:Y:S02]  /*13d50*/  IMAD.MOV.U32 R10, RZ, RZ, R0 ;  /* 0x000000ffff0a7224 */ /* 0x002fe400078e0000 */
[----:B------:R-:W-:Y:S02]  /*13d60*/  IMAD.MOV.U32 R11, RZ, RZ, R28 ;  /* 0x000000ffff0b7224 */ /* 0x000fe400078e001c */
[----:B------:R-:W-:-:S04]  /*13d70*/  IMAD.WIDE R8, R25, 0x2, R8 ;  /* 0x0000000219087825 */ /* 0x000fc800078e0208 */
[----:B------:R-:W-:Y:S01]  /*13d80*/  IMAD.WIDE R10, R25, 0x2, R10 ;  /* 0x00000002190a7825 */ /* 0x000fe200078e020a */
[----:B------:R-:W-:Y:S04]  /*13d90*/  STL [R1+0x460], R8 ;  /* 0x0004600801007387 */ /* 0x000fe80000100800 */
[----:B------:R0:W-:Y:S04]  /*13da0*/  STL [R1+0x3dc], R9 ;  /* 0x0003dc0901007387 */ /* 0x0001e80000100800 */
[----:B0-----:R-:W2:Y:S04]  /*13db0*/  LDL.LU R9, [R1+0x3e0] ;  /* 0x0003e00001097983 */ /* 0x001ea80000300800 */
[----:B------:R-:W-:Y:S04]  /*13dc0*/  STL [R1+0x508], R10 ;  /* 0x0005080a01007387 */ /* 0x000fe80000100800 */
[----:B------:R-:W-:Y:S01]  /*13dd0*/  STL [R1+0x464], R11 ;  /* 0x0004640b01007387 */ /* 0x000fe20000100800 */
[----:B---3--:R-:W-:-:S02]  /*13de0*/  IMAD.MOV.U32 R13, RZ, RZ, R3 ;  /* 0x000000ffff0d7224 */ /* 0x008fc400078e0003 */
[----:B----4-:R-:W-:-:S04]  /*13df0*/  IMAD.MOV.U32 R12, RZ, RZ, R2 ;  /* 0x000000ffff0c7224 */ /* 0x010fc800078e0002 */
[----:B------:R-:W-:Y:S01]  /*13e00*/  IMAD.WIDE R12, R25, 0x2, R12 ;  /* 0x00000002190c7825 */ /* 0x000fe200078e020c */
[----:B--2---:R-:W-:Y:S04]  /*13e10*/  HMMA.16816.F32 R16, R4, R22, R16 ;  /* 0x000000160410723c */ /* 0x004fe80000001810 */
[----:B------:R-:W-:Y:S04]  /*13e20*/  STL [R1+0x584], R12 ;  /* 0x0005840c01007387 */ /* 0x000fe80000100800 */
[----:B------:R-:W-:Y:S04]  /*13e30*/  STL [R1+0x50c], R13 ;  /* 0x00050c0d01007387 */ /* 0x000fe80000100800 */
[----:B------:R-:W2:Y:S04]  /*13e40*/  LDL.LU R28, [R1+0x3e4] ;  /* 0x0003e400011c7983 */ /* 0x000ea80000300800 */
[----:B------:R-:W3:Y:S07]  /*13e50*/  LDL.LU R0, [R1+0x474] ;  /* 0x0004740001007983 */ /* 0x000eee0000300800 */
[----:B------:R-:W-:Y:S04]  /*13e60*/  STL.64 [R1+0x190], R16 ;  /* 0x0001901001007387 */ /* 0x000fe80000100a00 */
[----:B------:R0:W-:Y:S04]  /*13e70*/  STL.64 [R1+0x198], R18 ;  /* 0x0001981201007387 */ /* 0x0001e80000100a00 */
[----:B0-----:R-:W4:Y:S04]  /*13e80*/  LDL.LU.64 R18, [R1+0x760] ;  /* 0x0007600001127983 */ /* 0x001f280000300a00 */
[----:B------:R-:W2:Y:S04]  /*13e90*/  LDL.LU.64 R16, [R1+0x758] ;  /* 0x0007580001107983 */ /* 0x000ea80000300a00 */
[----:B------:R-:W2:Y:S04]  /*13ea0*/  LDL.LU R14, [R1+0x518] ;  /* 0x00051800010e7983 */ /* 0x000ea80000300800 */
[----:B------:R-:W2:Y:S04]  /*13eb0*/  LDL.LU R20, [R1+0x51c] ;  /* 0x00051c0001147983 */ /* 0x000ea80000300800 */
[----:B------:R-:W2:Y:S01]  /*13ec0*/  LDL.LU R21, [R1+0x588] ;  /* 0x0005880001157983 */ /* 0x000ea20000300800 */
[----:B------:R-:W-:-:S02]  /*13ed0*/  IMAD.MOV.U32 R3, RZ, RZ, R22 ;  /* 0x000000ffff037224 */ /* 0x000fc400078e0016 */
[----:B------:R-:W-:Y:S01]  /*13ee0*/  IMAD.MOV.U32 R2, RZ, RZ, R23 ;  /* 0x000000ffff027224 */ /* 0x000fe200078e0017 */
[----:B--2---:R0:W-:Y:S04]  /*13ef0*/  STL.64 [R1+0x750], R20 ;  /* 0x0007501401007387 */ /* 0x0041e80000100a00 */
[----:B0-----:R-:W4:Y:S04]  /*13f00*/  LDL.LU R20, [R1+0x210] ;  /* 0x0002100001147983 */ /* 0x001f280000300800 */
[----:B------:R-:W4:Y:S04]  /*13f10*/  LDL.LU R21, [R1+0x214] ;  /* 0x0002140001157983 */ /* 0x000f280000300800 */
[----:B------:R-:W4:Y:S04]  /*13f20*/  LDL.LU R22, [R1+0x218] ;  /* 0x0002180001167983 */ /* 0x000f280000300800 */
[----:B------:R-:W4:Y:S01]  /*13f30*/  LDL.LU R23, [R1+0x21c] ;  /* 0x00021c0001177983 */ /* 0x000f220000300800 */
[----:B------:R-:W-:-:S02]  /*13f40*/  IMAD.MOV.U32 R12, RZ, RZ, R17 ;  /* 0x000000ffff0c7224 */ /* 0x000fc400078e0011 */
[----:B------:R-:W-:Y:S02]  /*13f50*/  IMAD.MOV.U32 R13, RZ, RZ, R16 ;  /* 0x000000ffff0d7224 */ /* 0x000fe400078e0010 */
[----:B------:R-:W-:-:S04]  /*13f60*/  IMAD.MOV.U32 R8, RZ, RZ, R15 ;  /* 0x000000ffff087224 */ /* 0x000fc800078e000f */
[----:B------:R-:W-:-:S04]  /*13f70*/  IMAD.WIDE R8, R25, 0x2, R8 ;  /* 0x0000000219087825 */ /* 0x000fc800078e0208 */
[----:B------:R-:W-:Y:S01]  /*13f80*/  IMAD.WIDE R12, R25, 0x2, R12 ;  /* 0x00000002190c7825 */ /* 0x000fe200078e020c */
[----:B------:R-:W-:Y:S01]  /*13f90*/  STL [R1+0x468], R8 ;  /* 0x0004680801007387 */ /* 0x000fe20000100800 */
[----:B----4-:R-:W-:Y:S03]  /*13fa0*/  HMMA.16816.F32 R16, R4, R18, R20 ;  /* 0x000000120410723c */ /* 0x010fe60000001814 */
[----:B------:R-:W2:Y:S04]  /*13fb0*/  LDL.LU.64 R20, [R1+0x750] ;  /* 0x0007500001147983 */ /* 0x000ea80000300a00 */
[----:B------:R0:W-:Y:S11]  /*13fc0*/  STL [R1+0x3e0], R9 ;  /* 0x0003e00901007387 */ /* 0x0001f60000100800 */
[----:B------:R-:W-:Y:S05]  /*13fd0*/  @!UPT UIADD3 URZ, URZ, URZ, URZ ;  /* 0x0000003f3f3ff290 */ /* 0x000fea000fffe03f */
[----:B------:R-:W-:Y:S04]  /*13fe0*/  STL.64 [R1+0x170], R16 ;  /* 0x0001701001007387 */ /* 0x000fe80000100a00 */
[----:B------:R-:W-:Y:S04]  /*13ff0*/  STL.64 [R1+0x178], R18 ;  /* 0x0001781201007387 */ /* 0x000fe80000100a00 */
[----:B0-----:R-:W4:Y:S04]  /*14000*/  LDL.LU R9, [R1+0x478] ;  /* 0x0004780001097983 */ /* 0x001f280000300800 */
[----:B------:R0:W-:Y:S04]  /*14010*/  STL [R1+0x510], R12 ;  /* 0x0005100c01007387 */ /* 0x0001e80000100800 */
[----:B------:R1:W-:Y:S04]  /*14020*/  STL [R1+0x46c], R13 ;  /* 0x00046c0d01007387 */ /* 0x0003e80000100800 */
[----:B------:R-:W2:Y:S04]  /*14030*/  LDL.LU R15, [R1+0x3e8] ;  /* 0x0003e800010f7983 */ /* 0x000ea80000300800 */
[----:B--2---:R2:W-:Y:S01]  /*14040*/  STL.64 [R1+0x740], R14 ;  /* 0x0007400e01007387 */ /* 0x0045e20000100a00 */
[----:B0-----:R-:W3:Y:S02]  /*14050*/  LDL.LU R12, [R1+0x220] ;  /* 0x00022000010c7983 */ /* 0x001ee40000300800 */
[----:B-1----:R-:W3:Y:S01]  /*14060*/  LDL.LU R13, [R1+0x224] ;  /* 0x00022400010d7983 */ /* 0x002ee20000300800 */
[----:B--2---:R-:W3:Y:S01]  /*14070*/  LDL.LU R14, [R1+0x228] ;  /* 0x00022800010e7983 */ /* 0x004ee20000300800 */
[----:B------:R-:W3:Y:S02]  /*14080*/  LDL.LU R15, [R1+0x22c] ;  /* 0x00022c00010f7983 */ /* 0x000ee40000300800 */
[----:B------:R-:W2:Y:S02]  /*14090*/  LDL.LU R16, [R1+0x47c] ;  /* 0x00047c0001107983 */ /* 0x000ea40000300800 */
[----:B------:R-:W2:Y:S02]  /*140a0*/  LDL R17, [R1+0x5bc] ;  /* 0x0005bc0001117983 */ /* 0x000ea40000100800 */
[----:B------:R-:W-:-:S02]  /*140b0*/  IMAD.MOV.U32 R10, RZ, RZ, R29 ;  /* 0x000000ffff0a7224 */ /* 0x000fc400078e001d */
[----:B------:R-:W-:-:S04]  /*140c0*/  IMAD.MOV.U32 R11, RZ, RZ, R24 ;  /* 0x000000ffff0b7224 */ /* 0x000fc800078e0018 */
[----:B------:R-:W-:Y:S01]  /*140d0*/  IMAD.WIDE R10, R25, 0x2, R10 ;  /* 0x00000002190a7825 */ /* 0x000fe200078e020a */
[----:B--2---:R0:W-:Y:S03]  /*140e0*/  STL.64 [R1+0x748], R16 ;  /* 0x0007481001007387 */ /* 0x0041e60000100a00 */
[----:B------:R-:W3:Y:S02]  /*140f0*/  LDL.LU.64 R18, [R1+0x1c8] ;  /* 0x0001c80001127983 */ /* 0x000ee40000300a00 */
[----:B------:R-:W-:Y:S02]  /*14100*/  STL [R1+0x514], R10 ;  /* 0x0005140a01007387 */ /* 0x000fe40000100800 */
[----:B------:R-:W-:Y:S01]  /*14110*/  STL [R1+0x470], R11 ;  /* 0x0004700b01007387 */ /* 0x000fe20000100800 */
[----:B0-----:R-:W2:Y:S01]  /*14120*/  LDL.LU.64 R16, [R1+0x748] ;  /* 0x0007480001107983 */ /* 0x001ea20000300a00 */
[----:B---3--:R-:W-:Y:S01]  /*14130*/  HMMA.16816.F32 R12, R4, R18, R12 ;  /* 0x00000012040c723c */ /* 0x008fe2000000180c */
[----:B------:R-:W-:-:S02]  /*14140*/  IMAD.MOV.U32 R23, RZ, RZ, R18 ;  /* 0x000000ffff177224 */ /* 0x000fc400078e0012 */
[----:B------:R-:W-:Y:S11]  /*14150*/  IMAD.MOV.U32 R22, RZ, RZ, R19 ;  /* 0x000000ffff167224 */ /* 0x000ff600078e0013 */
[----:B------:R-:W-:Y:S10]  /*14160*/  @!UPT UIADD3 URZ, URZ, URZ, URZ ;  /* 0x0000003f3f3ff290 */ /* 0x000ff4000fffe03f */
[----:B------:R-:W-:Y:S01]  /*14170*/  IMAD.MOV.U32 R18, RZ, RZ, R12 ;  /* 0x000000ffff127224 */ /* 0x000fe200078e000c */
[----:B------:R-:W-:Y:S01]  /*14180*/  STL.64 [R1+0x160], R12 ;  /* 0x0001600c01007387 */ /* 0x000fe20000100a00 */
[----:B------:R0:W-:Y:S03]  /*14190*/  STL.64 [R1+0x168], R14 ;  /* 0x0001680e01007387 */ /* 0x0001e60000100a00 */
[----:B0-----:R-:W3:Y:S01]  /*141a0*/  LDL.LU.64 R14, [R1+0x740] ;  /* 0x00074000010e7983 */ /* 0x001ee20000300a00 */
[----:B------:R-:W-:Y:S02]  /*141b0*/  STL [R1+0x728], R18 ;  /* 0x0007281201007387 */ /* 0x000fe40000100800 */
[----:B--2---:R0:W-:Y:S02]  /*141c0*/  STL.64 [R1+0x720], R16 ;  /* 0x0007201001007387 */ /* 0x0041e40000100a00 */
[----:B0-----:R-:W2:Y:S01]  /*141d0*/  LDL.LU R16, [R1+0x230] ;  /* 0x0002300001107983 */ /* 0x001ea20000300800 */
[----:B------:R-:W2:Y:S02]  /*141e0*/  LDL.LU R17, [R1+0x234] ;  /* 0x0002340001117983 */ /* 0x000ea40000300800 */
[----:B------:R-:W2:Y:S02]  /*141f0*/  LDL.LU R18, [R1+0x238] ;  /* 0x0002380001127983 */ /* 0x000ea40000300800 */
[----:B------:R-:W2:Y:S01]  /*14200*/  LDL.LU R19, [R1+0x23c] ;  /* 0x00023c0001137983 */ /* 0x000ea20000300800 */
[----:B------:R-:W2:Y:S01]  /*14210*/  LDL.LU R24, [R1+0x3ec] ;  /* 0x0003ec0001187983 */ /* 0x000ea20000300800 */
[----:B------:R-:W-:-:S02]  /*14220*/  IMAD.MOV.U32 R10, RZ, RZ, R0 ;  /* 0x000000ffff0a7224 */ /* 0x000fc400078e0000 */
[----:B------:R-:W3:Y:S02]  /*14230*/  LDL.LU R0, [R1+0x480] ;  /* 0x0004800001007983 */ /* 0x000ee40000300800 */
[----:B------:R-:W-:Y:S01]  /*14240*/  IMAD.MOV.U32 R11, RZ, RZ, R28 ;  /* 0x000000ffff0b7224 */ /* 0x000fe200078e001c */
[----:B------:R-:W4:Y:S01]  /*14250*/  LDL.LU R29, [R1+0x520] ;  /* 0x00052000011d7983 */ /* 0x000f220000300800 */
[----:B------:R-:W4:Y:S02]  /*14260*/  LDL.LU R28, [R1+0x58c] ;  /* 0x00058c00011c7983 */ /* 0x000f240000300800 */
[----:B------:R0:W-:Y:S01]  /*14270*/  STL.64 [R1+0x738], R26 ;  /* 0x0007381a01007387 */ /* 0x0001e20000100a00 */
[----:B--2---:R1:W-:Y:S01]  /*14280*/  STL.64 [R1+0x730], R24 ;  /* 0x0007301801007387 */ /* 0x0043e20000100a00 */
[----:B0-----:R-:W2:Y:S02]  /*14290*/  LDL.LU.64 R26, [R1+0x48] ;  /* 0x00004800011a7983 */ /* 0x001ea40000300a00 */
[----:B---3--:R-:W-:-:S02]  /*142a0*/  IMAD.MOV.U32 R8, RZ, RZ, R14 ;  /* 0x000000ffff087224 */ /* 0x008fc400078e000e */
[----:B------:R-:W-:-:S04]  /*142b0*/  IMAD.WIDE R10, R25, 0x2, R10 ;  /* 0x00000002190a7825 */ /* 0x000fc800078e020a */
[----:B----4-:R-:W-:-:S04]  /*142c0*/  IMAD.WIDE R8, R25, 0x2, R8 ;  /* 0x0000000219087825 */ /* 0x010fc800078e0208 */
[----:B------:R-:W-:Y:S02]  /*142d0*/  IMAD.MOV.U32 R12, RZ, RZ, R21 ;  /* 0x000000ffff0c7224 */ /* 0x000fe400078e0015 */
[----:B------:R-:W-:Y:S01]  /*142e0*/  IMAD.MOV.U32 R13, RZ, RZ, R20 ;  /* 0x000000ffff0d7224 */ /* 0x000fe200078e0014 */
[----:B------:R-:W-:Y:S01]  /*142f0*/  STL [R1+0x474], R10 ;  /* 0x0004740a01007387 */ /* 0x000fe20000100800 */
[----:B------:R-:W-:Y:S02]  /*14300*/  STL [R1+0x3e4], R11 ;  /* 0x0003e40b01007387 */ /* 0x000fe40000100800 */
[----:B------:R-:W-:Y:S02]  /*14310*/  STL [R1+0x518], R8 ;  /* 0x0005180801007387 */ /* 0x000fe40000100800 */
[----:B------:R-:W-:Y:S01]  /*14320*/  IMAD.WIDE R12, R25, 0x2, R12 ;  /* 0x00000002190c7825 */ /* 0x000fe200078e020c */
[----:B--2---:R-:W-:Y:S03]  /*14330*/  HMMA.16816.F32 R16, R4, R26, R16 ;  /* 0x0000001a0410723c */ /* 0x004fe60000001810 */
[----:B------:R-:W-:-:S02]  /*14340*/  IMAD.MOV.U32 R21, RZ, RZ, R26 ;  /* 0x000000ffff157224 */ /* 0x000fc400078e001a */
[----:B------:R-:W-:Y:S02]  /*14350*/  IMAD.MOV.U32 R20, RZ, RZ, R27 ;  /* 0x000000ffff147224 */ /* 0x000fe400078e001b */
[----:B------:R-:W2:Y:S01]  /*14360*/  LDL.LU.64 R26, [R1+0x738] ;  /* 0x00073800011a7983 */ /* 0x000ea20000300a00 */
[----:B-1----:R-:W3:Y:S11]  /*14370*/  LDL.LU.64 R24, [R1+0x730] ;  /* 0x0007300001187983 */ /* 0x002ef60000300a00 */
[----:B------:R-:W-:Y:S04]  /*14380*/  @!UPT UIADD3 URZ, URZ, URZ, URZ ;  /* 0x0000003f3f3ff290 */ /* 0x000fe8000fffe03f */
[----:B------:R-:W-:Y:S01]  /*14390*/  STL.64 [R1+0x150], R16 ;  /* 0x0001501001007387 */ /* 0x000fe20000100a00 */
[----:B------:R0:W-:Y:S02]  /*143a0*/  STL.64 [R1+0x158], R18 ;  /* 0x0001581201007387 */ /* 0x0001e40000100a00 */
[----:B0-----:R-:W-:Y:S01]  /*143b0*/  IMAD.MOV.U32 R19, RZ, RZ, R16 ;  /* 0x000000ffff137224 */ /* 0x001fe200078e0010 */
[----:B------:R-:W4:Y:S01]  /*143c0*/  LDL.LU R18, [R1+0x728] ;  /* 0x0007280001127983 */ /* 0x000f220000300800 */
[----:B------:R-:W2:Y:S02]  /*143d0*/  LDL.LU.64 R16, [R1+0x720] ;  /* 0x0007200001107983 */ /* 0x000ea40000300a00 */
[----:B------:R-:W-:Y:S02]  /*143e0*/  STL.64 [R1+0x6a0], R20 ;  /* 0x0006a01401007387 */ /* 0x000fe40000100a00 */
[----:B------:R0:W-:Y:S02]  /*143f0*/  STL.64 [R1+0x6b8], R22 ;  /* 0x0006b81601007387 */ /* 0x0001e40000100a00 */
[----:B0-----:R-:W3:Y:S01]  /*14400*/  LDL.LU.64 R22, [R1+0x38] ;  /* 0x0000380001167983 */ /* 0x001ee20000300a00 */
[----:B------:R-:W-:Y:S02]  /*14410*/  STL [R1+0x478], R9 ;  /* 0x0004780901007387 */ /* 0x000fe40000100800 */
[----:B------:R-:W-:Y:S02]  /*14420*/  STL [R1+0x588], R12 ;  /* 0x0005880c01007387 */ /* 0x000fe40000100800 */
[----:B------:R-:W-:Y:S01]  /*14430*/  STL [R1+0x51c], R13 ;  /* 0x00051c0d01007387 */ /* 0x000fe20000100800 */
[----:B--2---:R-:W0:Y:S04]  /*14440*/  LDSM.16.MT88.4 R8, [R17+0x3080] ;  /* 0x003080001108783b */ /* 0x004e280000004200 */
[----:B0-----:R-:W-:Y:S01]  /*14450*/  STL.64 [R1+0x6d8], R10 ;  /* 0x0006d80a01007387 */ /* 0x001fe20000100a00 */
[----:B------:R0:W-:Y:S03]  /*14460*/  STL.64 [R1+0x6d0], R8 ;  /* 0x0006d00801007387 */ /* 0x0001e60000100a00 */
[----:B0-----:R-:W2:Y:S01]  /*14470*/  LDL.LU R8, [R1+0x3f4] ;  /* 0x0003f40001087983 */ /* 0x001ea20000300800 */
[----:B------:R-:W2:Y:S02]  /*14480*/  LDL.LU R9, [R1+0x488] ;  /* 0x0004880001097983 */ /* 0x000ea40000300800 */
[----:B------:R-:W2:Y:S02]  /*14490*/  LDL.LU.64 R10, [R1+0x18] ;  /* 0x00001800010a7983 */ /* 0x000ea40000300a00 */
[----:B--2---:R0:W-:Y:S01]  /*144a0*/  STL.64 [R1+0x700], R10 ;  /* 0x0007000a01007387 */ /* 0x0041e20000100a00 */
[----:B------:R1:W-:Y:S03]  /*144b0*/  STL.64 [R1+0x6f8], R8 ;  /* 0x0006f80801007387 */ /* 0x0003e60000100a00 */
[----:B0-----:R-:W2:Y:S04]  /*144c0*/  LDL.LU.64 R10, [R1+0x28] ;  /* 0x00002800010a7983 */ /* 0x001ea80000300a00 */
[----:B--2---:R0:W-:Y:S01]  /*144d0*/  STL.64 [R1+0x718], R10 ;  /* 0x0007180a01007387 */ /* 0x0041e20000100a00 */
[----:B-1----:R-:W2:Y:S02]  /*144e0*/  LDL.LU R8, [R1+0x240] ;  /* 0x0002400001087983 */ /* 0x002ea40000300800 */
[----:B------:R-:W2:Y:S01]  /*144f0*/  LDL.LU R9, [R1+0x244] ;  /* 0x0002440001097983 */ /* 0x000ea20000300800 */
[----:B0-----:R-:W2:Y:S01]  /*14500*/  LDL.LU R10, [R1+0x248] ;  /* 0x00024800010a7983 */ /* 0x001ea20000300800 */
[----:B------:R-:W2:Y:S02]  /*14510*/  LDL.LU R11, [R1+0x24c] ;  /* 0x00024c00010b7983 */ /* 0x000ea40000300800 */
[----:B------:R-:W-:-:S02]  /*14520*/  IMAD.MOV.U32 R12, RZ, RZ, R16 ;  /* 0x000000ffff0c7224 */ /* 0x000fc400078e0010 */
[----:B------:R-:W-:Y:S02]  /*14530*/  IMAD.MOV.U32 R13, RZ, RZ, R15 ;  /* 0x000000ffff0d7224 */ /* 0x000fe400078e000f */
[----:B---3--:R-:W-:Y:S02]  /*14540*/  IMAD.MOV.U32 R15, RZ, RZ, R24 ;  /* 0x000000ffff0f7224 */ /* 0x008fe400078e0018 */
[----:B------:R-:W-:Y:S02]  /*14550*/  IMAD.MOV.U32 R24, RZ, RZ, R23 ;  /* 0x000000ffff187224 */ /* 0x000fe400078e0017 */
[----:B------:R-:W-:Y:S02]  /*14560*/  IMAD.MOV.U32 R14, RZ, RZ, R0 ;  /* 0x000000ffff0e7224 */ /* 0x000fe400078e0000 */
[----:B------:R-:W-:-:S04]  /*14570*/  IMAD.WIDE R16, R25, 0x2, R12 ;  /* 0x0000000219107825 */ /* 0x000fc800078e020c */
[----:B------:R-:W-:Y:S02]  /*14580*/  IMAD.MOV.U32 R12, RZ, RZ, R28 ;  /* 0x000000ffff0c7224 */ /* 0x000fe400078e001c */
[----:B------:R-:W-:Y:S02]  /*14590*/  IMAD.MOV.U32 R13, RZ, RZ, R29 ;  /* 0x000000ffff0d7224 */ /* 0x000fe400078e001d */
[----:B------:R-:W-:-:S04]  /*145a0*/  IMAD.WIDE R14, R25, 0x2, R14 ;  /* 0x00000002190e7825 */ /* 0x000fc800078e020e */
[----:B------:R-:W-:Y:S01]  /*145b0*/  IMAD.WIDE R12, R25, 0x2, R12 ;  /* 0x00000002190c7825 */ /* 0x000fe200078e020c */
[----:B--2---:R-:W-:Y:S11]  /*145c0*/  HMMA.16816.F32 R8, R4, R22, R8 ;  /* 0x000000160408723c */ /* 0x004ff60000001808 */
[----:B------:R-:W-:Y:S11]  /*145d0*/  @!UPT UIADD3 URZ, URZ, URZ, URZ ;  /* 0x0000003f3f3ff290 */ /* 0x000ff6000fffe03f */
[----:B------:R-:W-:Y:S01]  /*145e0*/  @!UPT UIADD3 URZ, URZ, URZ, URZ ;  /* 0x0000003f3f3ff290 */ /* 0x000fe2000fffe03f */
[----:B------:R-:W-:Y:S01]  /*145f0*/  STL.64 [R1+0x140], R8 ;  /* 0x0001400801007387 */ /* 0x000fe20000100a00 */
[----:B------:R0:W-:Y:S03]  /*14600*/  STL.64 [R1+0x148], R10 ;  /* 0x0001480a01007387 */ /* 0x0001e60000100a00 */
[----:B0-----:R-:W2:Y:S01]  /*14610*/  LDL.LU.64 R10, [R1+0x718] ;  /* 0x00071800010a7983 */ /* 0x001ea20000300a00 */
[----:B------:R-:W-:Y:S02]  /*14620*/  STL.64 [R1+0x710], R26 ;  /* 0x0007101a01007387 */ /* 0x000fe40000100a00 */
[----:B------:R0:W-:Y:S02]  /*14630*/  STL.64 [R1+0x708], R24 ;  /* 0x0007081801007387 */ /* 0x0001e40000100a00 */
[----:B0-----:R-:W2:Y:S01]  /*14640*/  LDL.LU R24, [R1+0x250] ;  /* 0x0002500001187983 */ /* 0x001ea20000300800 */
[----:B------:R-:W2:Y:S02]  /*14650*/  LDL.LU R25, [R1+0x254] ;  /* 0x0002540001197983 */ /* 0x000ea40000300800 */
[----:B------:R-:W2:Y:S02]  /*14660*/  LDL.LU R26, [R1+0x258] ;  /* 0x00025800011a7983 */ /* 0x000ea40000300800 */
[----:B------:R-:W2:Y:S01]  /*14670*/  LDL.LU R27, [R1+0x25c] ;  /* 0x00025c00011b7983 */ /* 0x000ea20000300800 */
[----:B------:R0:W-:Y:S01]  /*14680*/  STL [R1+0x47c], R16 ;  /* 0x00047c1001007387 */ /* 0x0001e20000100800 */
[----:B------:R1:W-:Y:S03]  /*14690*/  STL [R1+0x3e8], R17 ;  /* 0x0003e81101007387 */ /* 0x0003e60000100800 */
[----:B0-----:R-:W3:Y:S01]  /*146a0*/  LDL.LU R16, [R1+0x3f0] ;  /* 0x0003f00001107983 */ /* 0x001ee20000300800 */
[----:B-1----:R-:W3:Y:S02]  /*146b0*/  LDL.LU R17, [R1+0x484] ;  /* 0x0004840001117983 */ /* 0x002ee40000300800 */
[----:B------:R-:W-:Y:S02]  /*146c0*/  STL [R1+0x480], R14 ;  /* 0x0004800e01007387 */ /* 0x000fe40000100800 */
[----:B------:R-:W-:Y:S01]  /*146d0*/  STL [R1+0x3ec], R15 ;  /* 0x0003ec0f01007387 */ /* 0x000fe20000100800 */
[----:B------:R-:W3:Y:S01]  /*146e0*/  LDL.LU R20, [R1+0x52c] ;  /* 0x00052c0001147983 */ /* 0x000ee20000300800 */
[----:B------:R-:W3:Y:S02]  /*146f0*/  LDL.LU R21, [R1+0x590] ;  /* 0x0005900001157983 */ /* 0x000ee40000300800 */
[----:B------:R-:W-:-:S02]  /*14700*/  IMAD.MOV.U32 R0, RZ, RZ, R22 ;  /* 0x000000ffff007224 */ /* 0x000fc400078e0016 */
[----:B------:R-:W-:Y:S02]  /*14710*/  IMAD.MOV.U32 R22, RZ, RZ, R3 ;  /* 0x000000ffff167224 */ /* 0x000fe400078e0003 */
[----:B------:R-:W-:Y:S01]  /*14720*/  IMAD.MOV.U32 R23, RZ, RZ, R2 ;  /* 0x000000ffff177224 */ /* 0x000fe200078e0002 */
[----:B--2---:R-:W-:Y:S01]  /*14730*/  HMMA.16816.F32 R24, R4, R10, R24 ;  /* 0x0000000a0418723c */ /* 0x004fe20000001818 */
[----:B------:R-:W-:Y:S02]  /*14740*/  IMAD.MOV.U32 R28, RZ, RZ, R10 ;  /* 0x000000ffff1c7224 */ /* 0x000fe400078e000a */
[----:B------:R-:W-:Y:S11]  /*14750*/  IMAD.MOV.U32 R29, RZ, RZ, R11 ;  /* 0x000000ffff1d7224 */ /* 0x000ff600078e000b */
[----:B------:R-:W-:Y:S09]  /*14760*/  @!UPT UIADD3 URZ, URZ, URZ, URZ ;  /* 0x0000003f3f3ff290 */ /* 0x000ff2000fffe03f */
[----:B------:R-:W-:Y:S01]  /*14770*/  STL.64 [R1+0x120], R24 ;  /* 0x0001201801007387 */ /* 0x000fe20000100a00 */
[----:B------:R0:W-:Y:S03]  /*14780*/  STL.64 [R1+0x128], R26 ;  /* 0x0001281a01007387 */ /* 0x0001e60000100a00 */
[----:B0-----:R-:W2:Y:S01]  /*14790*/  LDL.LU.64 R26, [R1+0x710] ;  /* 0x00071000011a7983 */ /* 0x001ea20000300a00 */
[----:B------:R-:W2:Y:S02]  /*147a0*/  LDL.LU.64 R24, [R1+0x708] ;  /* 0x0007080001187983 */ /* 0x000ea40000300a00 */
[----:B------:R-:W2:Y:S02]  /*147b0*/  LDL.LU.64 R10, [R1+0x700] ;  /* 0x00070000010a7983 */ /* 0x000ea40000300a00 */
[----:B------:R-:W2:Y:S01]  /*147c0*/  LDL.LU.64 R8, [R1+0x6f8] ;  /* 0x0006f80001087983 */ /* 0x000ea20000300a00 */
[----:B------:R-:W-:Y:S01]  /*147d0*/  STL [R1+0x58c], R12 ;  /* 0x00058c0c01007387 */ /* 0x000fe20000100800 */
[----:B------:R-:W-:Y:S02]  /*147e0*/  STL [R1+0x520], R13 ;  /* 0x0005200d01007387 */ /* 0x000fe40000100800 */
[----:B------:R-:W2:Y:S02]  /*147f0*/  LDL.LU R3, [R1+0x6f4] ;  /* 0x0006f40001037983 */ /* 0x000ea40000300800 */
[----:B------:R-:W2:Y:S01]  /*14800*/  LDL.LU R2, [R1+0x6f0] ;  /* 0x0006f00001027983 */ /* 0x000ea20000300800 */
[----:B------:R-:W-:Y:S01]  /*14810*/  STL.64 [R1+0x6e8], R22 ;  /* 0x0006e81601007387 */ /* 0x000fe20000100a00 */
[----:B---3--:R0:W-:Y:S03]  /*14820*/  STL.64 [R1+0x6e0], R20 ;  /* 0x0006e01401007387 */ /* 0x0081e60000100a00 */
[----:B0-----:R-:W2:Y:S01]  /*14830*/  LDL.LU R20, [R1+0x270] ;  /* 0x0002700001147983 */ /* 0x001ea20000300800 */
[----:B------:R-:W2:Y:S02]  /*14840*/  LDL.LU R21, [R1+0x274] ;  /* 0x0002740001157983 */ /* 0x000ea40000300800 */
[----:B------:R-:W2:Y:S02]  /*14850*/  LDL.LU R22, [R1+0x278] ;  /* 0x0002780001167983 */ /* 0x000ea40000300800 */
[----:B------:R-:W2:Y:S02]  /*14860*/  LDL.LU R23, [R1+0x27c] ;  /* 0x00027c0001177983 */ /* 0x000ea40000300800 */
[----:B------:R-:W-:-:S02]  /*14870*/  IMAD.MOV.U32 R12, RZ, RZ, R17 ;  /* 0x000000ffff0c7224 */ /* 0x000fc400078e0011 */
[----:B------:R-:W-:Y:S01]  /*14880*/  IMAD.MOV.U32 R13, RZ, RZ, R16 ;  /* 0x000000ffff0d7224 */ /* 0x000fe200078e0010 */
[----:B--2---:R-:W-:Y:S03]  /*14890*/  HMMA.16816.F32 R20, R4, R10, R20 ;  /* 0x0000000a0414723c */ /* 0x004fe60000001814 */
[----:B------:R-:W-:-:S04]  /*148a0*/  IMAD.WIDE R16, R25, 0x2, R12 ;  /* 0x0000000219107825 */ /* 0x000fc800078e020c */
[----:B------:R-:W-:Y:S02]  /*148b0*/  IMAD.MOV.U32 R12, RZ, RZ, R2 ;  /* 0x000000ffff0c7224 */ /* 0x000fe400078e0002 */
[----:B------:R-:W-:Y:S02]  /*148c0*/  IMAD.MOV.U32 R13, RZ, RZ, R3 ;  /* 0x000000ffff0d7224 */ /* 0x000fe400078e0003 */
[----:B------:R-:W-:Y:S02]  /*148d0*/  IMAD.MOV.U32 R2, RZ, RZ, R10 ;  /* 0x000000ffff027224 */ /* 0x000fe400078e000a */
[----:B------:R-:W-:Y:S02]  /*148e0*/  IMAD.MOV.U32 R3, RZ, RZ, R11 ;  /* 0x000000ffff037224 */ /* 0x000fe400078e000b */
[----:B------:R-:W-:Y:S02]  /*148f0*/  IMAD.MOV.U32 R14, RZ, RZ, R9 ;  /* 0x000000ffff0e7224 */ /* 0x000fe400078e0009 */
[----:B------:R-:W-:-:S02]  /*14900*/  IMAD.MOV.U32 R15, RZ, RZ, R8 ;  /* 0x000000ffff0f7224 */ /* 0x000fc400078e0008 */
[----:B------:R-:W-:-:S04]  /*14910*/  IMAD.WIDE R12, R25, 0x2, R12 ;  /* 0x00000002190c7825 */ /* 0x000fc800078e020c */
[----:B------:R-:W-:Y:S01]  /*14920*/  IMAD.WIDE R14, R25, 0x2, R14 ;  /* 0x00000002190e7825 */ /* 0x000fe200078e020e */
[----:B------:R-:W-:Y:S03]  /*14930*/  STL.64 [R1+0x100], R20 ;  /* 0x0001001401007387 */ /* 0x000fe60000100a00 */
[----:B------:R0:W-:Y:S02]  /*14940*/  STL.64 [R1+0x108], R22 ;  /* 0x0001081601007387 */ /* 0x0001e40000100a00 */
[----:B0-----:R-:W2:Y:S01]  /*14950*/  LDL.LU.64 R22, [R1+0x6e8] ;  /* 0x0006e80001167983 */ /* 0x001ea20000300a00 */
[----:B------:R-:W3:Y:S02]  /*14960*/  LDL.LU.64 R20, [R1+0x6e0] ;  /* 0x0006e00001147983 */ /* 0x000ee40000300a00 */
[----:B------:R-:W2:Y:S02]  /*14970*/  LDL.LU.64 R10, [R1+0x6d8] ;  /* 0x0006d800010a7983 */ /* 0x000ea40000300a00 */
[----:B------:R-:W2:Y:S01]  /*14980*/  LDL.LU.64 R8, [R1+0x6d0] ;  /* 0x0006d00001087983 */ /* 0x000ea20000300a00 */
[----:B------:R0:W-:Y:S01]  /*14990*/  STL [R1+0x484], R16 ;  /* 0x0004841001007387 */ /* 0x0001e20000100800 */
[----:B------:R1:W-:Y:S03]  /*149a0*/  STL [R1+0x3f0], R17 ;  /* 0x0003f01101007387 */ /* 0x0003e60000100800 */
[----:B0-----:R-:W2:Y:S01]  /*149b0*/  LDL.LU R16, [R1+0x494] ;  /* 0x0004940001107983 */ /* 0x001ea20000300800 */
[----:B-1----:R-:W2:Y:S02]  /*149c0*/  LDL.LU R17, [R1+0x528] ;  /* 0x0005280001117983 */ /* 0x002ea40000300800 */
[----:B----4-:R0:W-:Y:S02]  /*149d0*/  STL.64 [R1+0x648], R18 ;  /* 0x0006481201007387 */ /* 0x0101e40000100a00 */
[----:B0-----:R-:W4:Y:S01]  /*149e0*/  LDL.LU R18, [R1+0x3f8] ;  /* 0x0003f80001127983 */ /* 0x001f220000300800 */
[----:B------:R-:W2:Y:S02]  /*149f0*/  LDL.LU R19, [R1+0x490] ;  /* 0x0004900001137983 */ /* 0x000ea40000300800 */
[----:B------:R-:W-:Y:S02]  /*14a00*/  STL [R1+0x488], R14 ;  /* 0x0004880e01007387 */ /* 0x000fe40000100800 */
[----:B------:R-:W-:Y:S01]  /*14a10*/  STL [R1+0x3f4], R15 ;  /* 0x0003f40f01007387 */ /* 0x000fe20000100800 */
[----:B------:R0:W-:Y:S01]  /*14a20*/  STL [R1+0x524], R12 ;  /* 0x0005240c01007387 */ /* 0x0001e20000100800 */
[----:B------:R1:W-:Y:S03]  /*14a30*/  STL [R1+0x48c], R13 ;  /* 0x00048c0d01007387 */ /* 0x0003e60000100800 */
[----:B0-----:R-:W2:Y:S01]  /*14a40*/  LDL.LU R12, [R1+0x260] ;  /* 0x00026000010c7983 */ /* 0x001ea20000300800 */
[----:B-1----:R-:W2:Y:S02]  /*14a50*/  LDL.LU R13, [R1+0x264] ;  /* 0x00026400010d7983 */ /* 0x002ea40000300800 */
[----:B------:R-:W2:Y:S02]  /*14a60*/  LDL.LU R14, [R1+0x268] ;  /* 0x00026800010e7983 */ /* 0x000ea40000300800 */
[----:B------:R-:W2:Y:S02]  /*14a70*/  LDL.LU R15, [R1+0x26c] ;  /* 0x00026c00010f7983 */ /* 0x000ea40000300800 */
[----:B--2---:R-:W-:Y:S01]  /*14a80*/  HMMA.16816.F32 R4, R4, R26, R12 ;  /* 0x0000001a0404723c */ /* 0x004fe2000000180c */
[----:B------:R-:W2:Y:S01]  /*14a90*/  LDL.LU R14, [R1+0x534] ;  /* 0x00053400010e7983 */ /* 0x000ea20000300800 */
[----:B------:R-:W2:Y:S05]  /*14aa0*/  LDL.LU R15, [R1+0x594] ;  /* 0x00059400010f7983 */ /* 0x000eaa0000300800 */
[----:B---3--:R-:W-:-:S02]  /*14ab0*/  IMAD.MOV.U32 R12, RZ, RZ, R21 ;  /* 0x000000ffff0c7224 */ /* 0x008fc400078e0015 */
[----:B------:R-:W-:-:S04]  /*14ac0*/  IMAD.MOV.U32 R13, RZ, RZ, R20 ;  /* 0x000000ffff0d7224 */ /* 0x000fc800078e0014 */
[----:B------:R-:W-:-:S10]  /*14ad0*/  IMAD.WIDE R12, R25, 0x2, R12 ;  /* 0x00000002190c7825 */ /* 0x000fd400078e020c */
[----:B------:R0:W-:Y:S01]  /*14ae0*/  STL.64 [R1+0xb0], R4 ;  /* 0x0000b00401007387 */ /* 0x0001e20000100a00 */
[----:B------:R1:W-:Y:S02]  /*14af0*/  STL.64 [R1+0xb8], R6 ;  /* 0x0000b80601007387 */ /* 0x0003e40000100a00 */
[----:B------:R-:W-:Y:S02]  /*14b00*/  STL.64 [R1+0x6c8], R26 ;  /* 0x0006c81a01007387 */ /* 0x000fe40000100a00 */
[----:B------:R3:W-:Y:S02]  /*14b10*/  STL.64 [R1+0x6c0], R24 ;  /* 0x0006c01801007387 */ /* 0x0007e40000100a00 */
[----:B0-----:R-:W-:Y:S02]  /*14b20*/  IMAD.MOV.U32 R4, RZ, RZ, R19 ;  /* 0x000000ffff047224 */ /* 0x001fe400078e0013 */
[----:B----4-:R-:W-:Y:S02]  /*14b30*/  IMAD.MOV.U32 R5, RZ, RZ, R18 ;  /* 0x000000ffff057224 */ /* 0x010fe400078e0012 */
[----:B-1----:R-:W-:-:S02]  /*14b40*/  IMAD.MOV.U32 R6, RZ, RZ, R17 ;  /* 0x000000ffff067224 */ /* 0x002fc400078e0011 */
[----:B------:R-:W-:Y:S01]  /*14b50*/  IMAD.MOV.U32 R7, RZ, RZ, R16 ;  /* 0x000000ffff077224 */ /* 0x000fe200078e0010 */
[----:B---3--:R-:W3:Y:S01]  /*14b60*/  LDL.LU R24, [R1+0x110] ;  /* 0x0001100001187983 */ /* 0x008ee20000300800 */
[----:B------:R-:W-:-:S04]  /*14b70*/  IMAD.WIDE R4, R25, 0x2, R4 ;  /* 0x0000000219047825 */ /* 0x000fc800078e0204 */
[----:B------:R-:W-:Y:S02]  /*14b80*/  IMAD.WIDE R6, R25, 0x2, R6 ;  /* 0x0000000219067825 */ /* 0x000fe400078e0206 */
[----:B------:R-:W3:Y:S02]  /*14b90*/  LDL.LU R25, [R1+0x114] ;  /* 0x0001140001197983 */ /* 0x000ee40000300800 */
[----:B------:R-:W3:Y:S02]  /*14ba0*/  LDL.LU R26, [R1+0x118] ;  /* 0x00011800011a7983 */ /* 0x000ee40000300800 */
[----:B------:R-:W3:Y:S02]  /*14bb0*/  LDL.LU R27, [R1+0x11c] ;  /* 0x00011c00011b7983 */ /* 0x000ee40000300800 */
[----:B------:R0:W-:Y:S01]  /*14bc0*/  STL [R1+0x490], R4 ;  /* 0x0004900401007387 */ /* 0x0001e20000100800 */
[----:B------:R1:W-:Y:S04]  /*14bd0*/  STL [R1+0x3f8], R5 ;  /* 0x0003f80501007387 */ /* 0x0003e80000100800 */
[----:B0-----:R-:W4:Y:S01]  /*14be0*/  LDL.LU R4, [R1+0x3fc] ;  /* 0x0003fc0001047983 */ /* 0x001f220000300800 */
[----:B-1----:R-:W4:Y:S02]  /*14bf0*/  LDL.LU R5, [R1+0x498] ;  /* 0x0004980001057983 */ /* 0x002f240000300800 */
[----:B------:R-:W2:Y:S02]  /*14c00*/  LDL.LU R16, [R1+0x53c] ;  /* 0x00053c0001107983 */ /* 0x000ea40000300800 */
[----:B------:R-:W2:Y:S01]  /*14c10*/  LDL.LU R17, [R1+0x598] ;  /* 0x0005980001117983 */ /* 0x000ea20000300800 */
[----:B------:R0:W-:Y:S01]  /*14c20*/  STL [R1+0x528], R6 ;  /* 0x0005280601007387 */ /* 0x0001e20000100800 */
[----:B------:R1:W-:Y:S03]  /*14c30*/  STL [R1+0x494], R7 ;  /* 0x0004940701007387 */ /* 0x0003e60000100800 */
[----:B0-----:R-:W2:Y:S01]  /*14c40*/  LDL.LU R6, [R1+0x49c] ;  /* 0x00049c0001067983 */ /* 0x001ea20000300800 */
[----:B-1----:R-:W2:Y:S02]  /*14c50*/  LDL.LU R7, [R1+0x530] ;  /* 0x0005300001077983 */ /* 0x002ea40000300800 */
[----:B------:R-:W-:Y:S02]  /*14c60*/  STL [R1+0x590], R12 ;  /* 0x0005900c01007387 */ /* 0x000fe40000100800 */
[----:B------:R-:W-:Y:S01]  /*14c70*/  STL [R1+0x52c], R13 ;  /* 0x00052c0d01007387 */ /* 0x000fe20000100800 */
[----:B---3--:R-:W-:Y:S01]  /*14c80*/  HMMA.16816.F32 R20, R8, R22, R24 ;  /* 0x000000160814723c */ /* 0x008fe20000001818 */
[----:B------:R-:W3:Y:S01]  /*14c90*/  LDL.LU.64 R26, [R1+0x6c8] ;  /* 0x0006c800011a7983 */ /* 0x000ee20000300a00 */
[----:B------:R-:W3:Y:S11]  /*14ca0*/  LDL.LU.64 R24, [R1+0x6c0] ;  /* 0x0006c00001187983 */ /* 0x000ef60000300a00 */
[----:B------:R-:W-:Y:S10]  /*14cb0*/  @!UPT UIADD3 URZ, URZ, URZ, URZ ;  /* 0x0000003f3f3ff290 */ /* 0x000ff4000fffe03f */
[----:B------:R-:W-:Y:S01]  /*14cc0*/  STL.64 [R1+0x290], R20 ;  /* 0x0002901401007387 */ /* 0x000fe20000100a00 */
[----:B------:R0:W-:Y:S03]  /*14cd0*/  STL.64 [R1+0x298], R22 ;  /* 0x0002981601007387 */ /* 0x0001e60000100a00 */
[----:B0-----:R-:W3:Y:S01]  /*14ce0*/  LDL.LU.64 R22, [R1+0x6b8] ;  /* 0x0006b80001167983 */ /* 0x001ee20000300a00 */
[----:B----4-:R-:W-:Y:S02]  /*14cf0*/  LOP3.LUT R5, R5, R4, RZ, 0x3c, !PT ;  /* 0x0000000405057212 */ /* 0x010fe400078e3cff */
[----:B--2---:R-:W-:Y:S02]  /*14d00*/  LOP3.LUT R7, R7, R6, RZ, 0x3c, !PT ;  /* 0x0000000607077212 */ /* 0x004fe400078e3cff */
[----:B------:R-:W-:Y:S02]  /*14d10*/  LOP3.LUT R4, R5, R4, RZ, 0x3c, !PT ;  /* 0x0000000405047212 */ /* 0x000fe400078e3cff */
[----:B------:R-:W-:-:S02]  /*14d20*/  LOP3.LUT R6, R7, R6, RZ, 0x3c, !PT ;  /* 0x0000000607067212 */ /* 0x000fc400078e3cff */
[----:B------:R-:W-:Y:S02]  /*14d30*/  LOP3.LUT R5, R5, R4, RZ, 0x3c, !PT ;  /* 0x0000000405057212 */ /* 0x000fe400078e3cff */
[----:B------:R-:W-:Y:S01]  /*14d40*/  LOP3.LUT R7, R7, R6, RZ, 0x3c, !PT ;  /* 0x0000000607077212 */ /* 0x000fe200078e3cff */
[----:B------:R-:W-:Y:S02]  /*14d50*/  IMAD.MOV.U32 R12, RZ, RZ, R15 ;  /* 0x000000ffff0c7224 */ /* 0x000fe400078e000f */
[----:B------:R-:W-:Y:S02]  /*14d60*/  IMAD.MOV.U32 R13, RZ, RZ, R14 ;  /* 0x000000ffff0d7224 */ /* 0x000fe400078e000e */
[----:B---3--:R-:W-:-:S04]  /*14d70*/  IMAD.WIDE R4, R25, 0x2, R4 ;  /* 0x0000000219047825 */ /* 0x008fc800078e0204 */
[----:B------:R-:W-:-:S04]  /*14d80*/  IMAD.WIDE R6, R25, 0x2, R6 ;  /* 0x0000000219067825 */ /* 0x000fc800078e0206 */
[----:B------:R-:W-:-:S04]  /*14d90*/  IMAD.WIDE R12, R25, 0x2, R12 ;  /* 0x00000002190c7825 */ /* 0x000fc800078e020c */
[----:B------:R-:W-:Y:S02]  /*14da0*/  IMAD.MOV.U32 R18, RZ, RZ, R23 ;  /* 0x000000ffff127224 */ /* 0x000fe400078e0017 */
[----:B------:R-:W-:-:S05]  /*14db0*/  IMAD.MOV.U32 R19, RZ, RZ, R22 ;  /* 0x000000ffff137224 */ /* 0x000fca00078e0016 */
[----:B------:R-:W-:Y:S01]  /*14dc0*/  STL.64 [R1+0x6b0], R18 ;  /* 0x0006b01201007387 */ /* 0x000fe20000100a00 */
[----:B------:R0:W-:Y:S03]  /*14dd0*/  STL.64 [R1+0x6a8], R16 ;  /* 0x0006a81001007387 */ /* 0x0001e60000100a00 */
[----:B0-----:R-:W2:Y:S01]  /*14de0*/  LDL.LU R16, [R1+0xf0] ;  /* 0x0000f00001107983 */ /* 0x001ea20000300800 */
[----:B------:R-:W2:Y:S02]  /*14df0*/  LDL.LU R17, [R1+0xf4] ;  /* 0x0000f40001117983 */ /* 0x000ea40000300800 */
[----:B------:R-:W2:Y:S02]  /*14e00*/  LDL.LU R18, [R1+0xf8] ;  /* 0x0000f80001127983 */ /* 0x000ea40000300800 */
[----:B------:R-:W2:Y:S01]  /*14e10*/  LDL.LU R19, [R1+0xfc] ;  /* 0x0000fc0001137983 */ /* 0x000ea20000300800 */
[----:B------:R-:W3:Y:S01]  /*14e20*/  LDL.LU R20, [R1+0xe0] ;  /* 0x0000e00001147983 */ /* 0x000ee20000300800 */
[----:B------:R-:W3:Y:S02]  /*14e30*/  LDL.LU R21, [R1+0xe4] ;  /* 0x0000e40001157983 */ /* 0x000ee40000300800 */
[----:B------:R-:W3:Y:S02]  /*14e40*/  LDL.LU R22, [R1+0xe8] ;  /* 0x0000e80001167983 */ /* 0x000ee40000300800 */
[----:B------:R-:W3:Y:S01]  /*14e50*/  LDL.LU R23, [R1+0xec] ;  /* 0x0000ec0001177983 */ /* 0x000ee20000300800 */
[----:B------:R0:W-:Y:S01]  /*14e60*/  STL [R1+0x498], R4 ;  /* 0x0004980401007387 */ /* 0x0001e20000100800 */
[----:B------:R1:W-:Y:S03]  /*14e70*/  STL [R1+0x3fc], R5 ;  /* 0x0003fc0501007387 */ /* 0x0003e60000100800 */
[----:B0-----:R-:W4:Y:S01]  /*14e80*/  LDL.LU R4, [R1+0x400] ;  /* 0x0004000001047983 */ /* 0x001f220000300800 */
[----:B-1----:R-:W4:Y:S02]  /*14e90*/  LDL.LU R5, [R1+0x4a0] ;  /* 0x0004a00001057983 */ /* 0x002f240000300800 */
[----:B------:R0:W-:Y:S02]  /*14ea0*/  STL [R1+0x530], R6 ;  /* 0x0005300601007387 */ /* 0x0001e40000100800 */
[----:B------:R1:W-:Y:S01]  /*14eb0*/  STL [R1+0x49c], R7 ;  /* 0x00049c0701007387 */ /* 0x0003e20000100800 */
[----:B0-----:R-:W2:Y:S01]  /*14ec0*/  LDL.LU R6, [R1+0x4a4] ;  /* 0x0004a40001067983 */ /* 0x001ea20000300800 */
[----:B-1----:R-:W2:Y:S02]  /*14ed0*/  LDL.LU R7, [R1+0x538] ;  /* 0x0005380001077983 */ /* 0x002ea40000300800 */
[----:B------:R-:W-:Y:S02]  /*14ee0*/  STL [R1+0x594], R12 ;  /* 0x0005940c01007387 */ /* 0x000fe40000100800 */
[----:B------:R2:W-:Y:S01]  /*14ef0*/  STL [R1+0x534], R13 ;  /* 0x0005340d01007387 */ /* 0x0005e20000100800 */
[----:B------:R-:W2:Y:S01]  /*14f00*/  LDL.LU R14, [R1+0x188] ;  /* 0x00018800010e7983 */ /* 0x000ea20000300800 */
[----:B------:R-:W2:Y:S02]  /*14f10*/  LDL.LU R15, [R1+0x18c] ;  /* 0x00018c00010f7983 */ /* 0x000ea40000300800 */
[----:B--2---:R-:W-:Y:S01]  /*14f20*/  HMMA.16816.F32 R12, R8, R14, R16 ;  /* 0x0000000e080c723c */ /* 0x004fe20000001810 */
[----:B------:R-:W3:Y:S01]  /*14f30*/  LDL.LU.64 R18, [R1+0x6b0] ;  /* 0x0006b00001127983 */ /* 0x000ee20000300a00 */
[----:B------:R-:W2:Y:S01]  /*14f40*/  LDL.LU.64 R16, [R1+0x6a8] ;  /* 0x0006a80001107983 */ /* 0x000ea20000300a00 */
[----:B----4-:R-:W-:-:S02]  /*14f50*/  LOP3.LUT R5, R5, R4, RZ, 0x3c, !PT ;  /* 0x0000000405057212 */ /* 0x010fc400078e3cff */
[----:B------:R-:W-:Y:S02]  /*14f60*/  LOP3.LUT R7, R7, R6, RZ, 0x3c, !PT ;  /* 0x0000000607077212 */ /* 0x000fe400078e3cff */
[----:B------:R-:W-:Y:S02]  /*14f70*/  LOP3.LUT R4, R5, R4, RZ, 0x3c, !PT ;  /* 0x0000000405047212 */ /* 0x000fe400078e3cff */
[----:B------:R-:W-:Y:S02]  /*14f80*/  LOP3.LUT R6, R7, R6, RZ, 0x3c, !PT ;  /* 0x0000000607067212 */ /* 0x000fe400078e3cff */
[----:B------:R-:W-:Y:S02]  /*14f90*/  LOP3.LUT R5, R5, R4, RZ, 0x3c, !PT ;  /* 0x0000000405057212 */ /* 0x000fe400078e3cff */
[----:B------:R-:W-:-:S10]  /*14fa0*/  LOP3.LUT R7, R7, R6, RZ, 0x3c, !PT ;  /* 0x0000000607077212 */ /* 0x000fd400078e3cff */
[----:B------:R-:W-:Y:S01]  /*14fb0*/  STL.64 [R1+0x280], R12 ;  /* 0x0002800c01007387 */ /* 0x000fe20000100a00 */
[----:B------:R-:W-:-:S04]  /*14fc0*/  IMAD.WIDE R4, R25, 0x2, R4 ;  /* 0x0000000219047825 */ /* 0x000fc800078e0204 */
[----:B------:R0:W-:Y:S02]  /*14fd0*/  STL.64 [R1+0x288], R14 ;  /* 0x0002880e01007387 */ /* 0x0001e40000100a00 */
[----:B------:R-:W-:Y:S01]  /*14fe0*/  IMAD.WIDE R6, R25, 0x2, R6 ;  /* 0x0000000219067825 */ /* 0x000fe200078e0206 */
[----:B0-----:R-:W4:Y:S03]  /*14ff0*/  LDL.LU R14, [R1+0x544] ;  /* 0x00054400010e7983 */ /* 0x001f260000300800 */
[----:B------:R-:W4:Y:S02]  /*15000*/  LDL.LU R15, [R1+0x59c] ;  /* 0x00059c00010f7983 */ /* 0x000f240000300800 */
[----:B------:R0:W-:Y:S02]  /*15010*/  STL [R1+0x4a0], R4 ;  /* 0x0004a00401007387 */ /* 0x0001e40000100800 */
[----:B------:R1:W-:Y:S01]  /*15020*/  STL [R1+0x400], R5 ;  /* 0x0004000501007387 */ /* 0x0003e20000100800 */
[----:B0-----:R-:W4:Y:S01]  /*15030*/  LDL.LU R4, [R1+0x404] ;  /* 0x0004040001047983 */ /* 0x001f220000300800 */
[----:B-1----:R-:W4:Y:S02]  /*15040*/  LDL.LU R5, [R1+0x4a8] ;  /* 0x0004a80001057983 */ /* 0x002f240000300800 */
[----:B------:R0:W-:Y:S02]  /*15050*/  STL [R1+0x538], R6 ;  /* 0x0005380601007387 */ /* 0x0001e40000100800 */
[----:B------:R1:W-:Y:S01]  /*15060*/  STL [R1+0x4a4], R7 ;  /* 0x0004a40701007387 */ /* 0x0003e20000100800 */
[----:B0-----:R-:W4:Y:S01]  /*15070*/  LDL.LU R6, [R1+0x4ac] ;  /* 0x0004ac0001067983 */ /* 0x001f220000300800 */
[----:B-1----:R-:W4:Y:S02]  /*15080*/  LDL.LU R7, [R1+0x540] ;  /* 0x0005400001077983 */ /* 0x002f240000300800 */
[----:B--2---:R-:W-:-:S02]  /*15090*/  IMAD.MOV.U32 R12, RZ, RZ, R17 ;  /* 0x000000ffff0c7224 */ /* 0x004fc400078e0011 */
[----:B------:R-:W-:Y:S02]  /*150a0*/  IMAD.MOV.U32 R13, RZ, RZ, R16 ;  /* 0x000000ffff0d7224 */ /* 0x000fe400078e0010 */
[----:B---3--:R-:W-:Y:S02]  /*150b0*/  HMMA.16816.F32 R16, R8, R18, R20 ;  /* 0x000000120810723c */ /* 0x008fe40000001814 */
[----:B------:R-:W-:-:S05]  /*150c0*/  IMAD.WIDE R12, R25, 0x2, R12 ;  /* 0x00000002190c7825 */ /* 0x000fca00078e020c */
[----:B------:R-:W-:Y:S01]  /*150d0*/  STL [R1+0x598], R12 ;  /* 0x0005980c01007387 */ /* 0x000fe20000100800 */
[----:B------:R-:W-:Y:S02]  /*150e0*/  STL [R1+0x53c], R13 ;  /* 0x00053c0d01007387 */ /* 0x000fe40000100800 */
[----:B------:R-:W2:Y:S11]  /*150f0*/  LDL.LU.64 R20, [R1+0x6a0] ;  /* 0x0006a00001147983 */ /* 0x000eb60000300a00 */
[----:B------:R-:W-:Y:S02]  /*15100*/  @!UPT UIADD3 URZ, URZ, URZ, URZ ;  /* 0x0000003f3f3ff290 */ /* 0x000fe4000fffe03f */
[----:B------:R-:W-:Y:S01]  /*15110*/  STL.64 [R1+0x220], R16 ;  /* 0x0002201001007387 */ /* 0x000fe20000100a00 */
[----:B------:R0:W-:Y:S03]  /*15120*/  STL.64 [R1+0x228], R18 ;  /* 0x0002281201007387 */ /* 0x0001e60000100a00 */
[----:B0-----:R-:W3:Y:S01]  /*15130*/  LDL.LU R18, [R1+0x54c] ;  /* 0x00054c0001127983 */ /* 0x001ee20000300800 */
[----:B------:R-:W3:Y:S02]  /*15140*/  LDL.LU R19, [R1+0x5a0] ;  /* 0x0005a00001137983 */ /* 0x000ee40000300800 */
[----:B------:R-:W2:Y:S02]  /*15150*/  LDL.LU R16, [R1+0x40c] ;  /* 0x00040c0001107983 */ /* 0x000ea40000300800 */
[----:B------:R-:W2:Y:S01]  /*15160*/  LDL.LU R17, [R1+0x4b8] ;  /* 0x0004b80001117983 */ /* 0x000ea20000300800 */
[----:B---3--:R0:W-:Y:S01]  /*15170*/  STL.64 [R1+0x698], R18 ;  /* 0x0006981201007387 */ /* 0x0081e20000100a00 */
[----:B--2---:R-:W-:Y:S02]  /*15180*/  STL.64 [R1+0x690], R16 ;  /* 0x0006901001007387 */ /* 0x004fe40000100a00 */
[----:B0-----:R-:W-:-:S02]  /*15190*/  IMAD.MOV.U32 R19, RZ, RZ, R20 ;  /* 0x000000ffff137224 */ /* 0x001fc400078e0014 */
[----:B------:R-:W-:Y:S01]  /*151a0*/  IMAD.MOV.U32 R18, RZ, RZ, R21 ;  /* 0x000000ffff127224 */ /* 0x000fe200078e0015 */
[----:B------:R-:W2:Y:S01]  /*151b0*/  LDL.LU R20, [R1+0x4bc] ;  /* 0x0004bc0001147983 */ /* 0x000ea20000300800 */
[----:B------:R-:W2:Y:S02]  /*151c0*/  LDL.LU R21, [R1+0x550] ;  /* 0x0005500001157983 */ /* 0x000ea40000300800 */
[----:B------:R-:W3:Y:S02]  /*151d0*/  LDL.LU R22, [R1+0x554] ;  /* 0x0005540001167983 */ /* 0x000ee40000300800 */
[----:B------:R-:W3:Y:S01]  /*151e0*/  LDL.LU R23, [R1+0x5a4] ;  /* 0x0005a40001177983 */ /* 0x000ee20000300800 */
[----:B----4-:R-:W-:Y:S02]  /*151f0*/  LOP3.LUT R5, R5, R4, RZ, 0x3c, !PT ;  /* 0x0000000405057212 */ /* 0x010fe400078e3cff */
[----:B------:R-:W-:Y:S02]  /*15200*/  LOP3.LUT R7, R7, R6, RZ, 0x3c, !PT ;  /* 0x0000000607077212 */ /* 0x000fe400078e3cff */
[----:B------:R-:W-:-:S02]  /*15210*/  LOP3.LUT R4, R5, R4, RZ, 0x3c, !PT ;  /* 0x0000000405047212 */ /* 0x000fc400078e3cff */
[----:B------:R-:W-:Y:S02]  /*15220*/  LOP3.LUT R6, R7, R6, RZ, 0x3c, !PT ;  /* 0x0000000607067212 */ /* 0x000fe400078e3cff */
[----:B------:R-:W-:Y:S02]  /*15230*/  LOP3.LUT R5, R5, R4, RZ, 0x3c, !PT ;  /* 0x0000000405057212 */ /* 0x000fe400078e3cff */
[----:B------:R-:W-:-:S03]  /*15240*/  LOP3.LUT R7, R7, R6, RZ, 0x3c, !PT ;  /* 0x0000000607077212 */ /* 0x000fc600078e3cff */
[----:B------:R-:W-:-:S04]  /*15250*/  IMAD.WIDE R4, R25, 0x2, R4 ;  /* 0x0000000219047825 */ /* 0x000fc800078e0204 */
[----:B------:R-:W-:-:S04]  /*15260*/  IMAD.WIDE R6, R25, 0x2, R6 ;  /* 0x0000000219067825 */ /* 0x000fc800078e0206 */
[----:B------:R-:W-:Y:S02]  /*15270*/  IMAD.MOV.U32 R12, RZ, RZ, R15 ;  /* 0x000000ffff0c7224 */ /* 0x000fe400078e000f */
[----:B------:R-:W-:-:S04]  /*15280*/  IMAD.MOV.U32 R13, RZ, RZ, R14 ;  /* 0x000000ffff0d7224 */ /* 0x000fc800078e000e */
[----:B------:R-:W-:Y:S01]  /*15290*/  IMAD.WIDE R12, R25, 0x2, R12 ;  /* 0x00000002190c7825 */ /* 0x000fe200078e020c */
[----:B---3--:R-:W-:Y:S03]  /*152a0*/  STL.64 [R1+0x678], R22 ;  /* 0x0006781601007387 */ /* 0x008fe60000100a00 */
[----:B--2---:R0:W-:Y:S02]  /*152b0*/  STL.64 [R1+0x670], R20 ;  /* 0x0006701401007387 */ /* 0x0041e40000100a00 */
        /* <DEDUP_REMOVED lines=8> */
[----:B------:R0:W-:Y:S02]  /*15340*/  STL [R1+0x540], R6 ;  /* 0x0005400601007387 */ /* 0x0001e40000100800 */
[----:B------:R1:W-:Y:S01]  /*15350*/  STL [R1+0x4ac], R7 ;  /* 0x0004ac0701007387 */ /* 0x0003e20000100800 */
[----:B0-----:R-:W4:Y:S01]  /*15360*/  LDL.LU R6, [R1+0x4b4] ;  /* 0x0004b40001067983 */ /* 0x001f220000300800 */
[----:B-1----:R-:W4:Y:S02]  /*15370*/  LDL.LU R7, [R1+0x548] ;  /* 0x0005480001077983 */ /* 0x002f240000300800 */
[----:B------:R0:W-:Y:S02]  /*15380*/  STL [R1+0x59c], R12 ;  /* 0x00059c0c01007387 */ /* 0x0001e40000100800 */
[----:B------:R1:W-:Y:S01]  /*15390*/  STL [R1+0x544], R13 ;  /* 0x0005440d01007387 */ /* 0x0003e20000100800 */
[----:B0-----:R-:W2:Y:S01]  /*153a0*/  LDL.LU R12, [R1+0xd0] ;  /* 0x0000d000010c7983 */ /* 0x001ea20000300800 */
[----:B-1----:R-:W2:Y:S02]  /*153b0*/  LDL.LU R13, [R1+0xd4] ;  /* 0x0000d400010d7983 */ /* 0x002ea40000300800 */
[----:B------:R-:W2:Y:S02]  /*153c0*/  LDL.LU R14, [R1+0xd8] ;  /* 0x0000d800010e7983 */ /* 0x000ea40000300800 */
[----:B------:R-:W2:Y:S02]  /*153d0*/  LDL.LU R15, [R1+0xdc] ;  /* 0x0000dc00010f7983 */ /* 0x000ea40000300800 */
[----:B--2---:R-:W-:Y:S11]  /*153e0*/  HMMA.16816.F32 R16, R8, R18, R12 ;  /* 0x000000120810723c */ /* 0x004ff6000000180c */
[----:B------:R-:W-:Y:S11]  /*153f0*/  @!UPT UIADD3 URZ, URZ, URZ, URZ ;  /* 0x0000003f3f3ff290 */ /* 0x000ff6000fffe03f */
[----:B------:R-:W-:Y:S01]  /*15400*/  @!UPT UIADD3 URZ, URZ, URZ, URZ ;  /* 0x0000003f3f3ff290 */ /* 0x000fe2000fffe03f */
[----:B------:R-:W-:Y:S01]  /*15410*/  STL.64 [R1+0x230], R16 ;  /* 0x0002301001007387 */ /* 0x000fe20000100a00 */
[----:B------:R-:W-:Y:S02]  /*15420*/  IMAD.MOV.U32 R15, RZ, RZ, R18 ;  /* 0x000000ffff0f7224 */ /* 0x000fe400078e0012 */
[----:B------:R0:W-:Y:S02]  /*15430*/  STL.64 [R1+0x238], R18 ;  /* 0x0002381201007387 */ /* 0x0001e40000100a00 */
[----:B------:R-:W-:Y:S02]  /*15440*/  IMAD.MOV.U32 R14, RZ, RZ, R19 ;  /* 0x000000ffff0e7224 */ /* 0x000fe400078e0013 */
[----:B0-----:R-:W2:Y:S01]  /*15450*/  LDL.LU.64 R18, [R1+0x698] ;  /* 0x0006980001127983 */ /* 0x001ea20000300a00 */
[----:B---3--:R-:W-:Y:S02]  /*15460*/  LOP3.LUT R5, R5, R4, RZ, 0x3c, !PT ;  /* 0x0000000405057212 */ /* 0x008fe400078e3cff */
[----:B----4-:R-:W-:Y:S01]  /*15470*/  LOP3.LUT R7, R7, R6, RZ, 0x3c, !PT ;  /* 0x0000000607077212 */ /* 0x010fe200078e3cff */
[----:B------:R-:W3:Y:S01]  /*15480*/  LDL.LU.64 R16, [R1+0x690] ;  /* 0x0006900001107983 */ /* 0x000ee20000300a00 */
[----:B------:R-:W-:-:S02]  /*15490*/  LOP3.LUT R4, R5, R4, RZ, 0x3c, !PT ;  /* 0x0000000405047212 */ /* 0x000fc400078e3cff */
[----:B------:R-:W-:Y:S02]  /*154a0*/  LOP3.LUT R6, R7, R6, RZ, 0x3c, !PT ;  /* 0x0000000607067212 */ /* 0x000fe400078e3cff */
[----:B------:R-:W-:Y:S02]  /*154b0*/  LOP3.LUT R5, R5, R4, RZ, 0x3c, !PT ;  /* 0x0000000405057212 */ /* 0x000fe400078e3cff */
[----:B------:R-:W-:-:S03]  /*154c0*/  LOP3.LUT R7, R7, R6, RZ, 0x3c, !PT ;  /* 0x0000000607077212 */ /* 0x000fc600078e3cff */
[----:B------:R-:W-:-:S04]  /*154d0*/  IMAD.WIDE R4, R25, 0x2, R4 ;  /* 0x0000000219047825 */ /* 0x000fc800078e0204 */
[C---:B------:R-:W-:Y:S01]  /*154e0*/  IMAD.WIDE R6, R25.reuse, 0x2, R6 ;  /* 0x0000000219067825 */ /* 0x040fe200078e0206 */
[----:B------:R-:W-:Y:S03]  /*154f0*/  STL [R1+0x4b0], R4 ;  /* 0x0004b00401007387 */ /* 0x000fe60000100800 */
[----:B--2---:R-:W-:Y:S02]  /*15500*/  IMAD.MOV.U32 R13, RZ, RZ, R18 ;  /* 0x000000ffff0d7224 */ /* 0x004fe400078e0012 */
[----:B------:R-:W-:Y:S02]  /*15510*/  IMAD.MOV.U32 R12, RZ, RZ, R19 ;  /* 0x000000ffff0c7224 */ /* 0x000fe400078e0013 */
[----:B------:R-:W-:Y:S02]  /*15520*/  IMAD.MOV.U32 R18, RZ, RZ, R28 ;  /* 0x000000ffff127224 */ /* 0x000fe400078e001c */
[----:B------:R-:W-:Y:S01]  /*15530*/  IMAD.MOV.U32 R19, RZ, RZ, R29 ;  /* 0x000000ffff137224 */ /* 0x000fe200078e001d */
[----:B------:R0:W5:Y:S01]  /*15540*/  LDL.LU R28, [R1+0x688] ;  /* 0x00068800011c7983 */ /* 0x0001620000300800 */
[----:B------:R0:W5:Y:S02]  /*15550*/  LDL.LU R29, [R1+0x684] ;  /* 0x00068400011d7983 */ /* 0x0001640000300800 */
[----:B------:R-:W-:Y:S02]  /*15560*/  STL [R1+0x408], R5 ;  /* 0x0004080501007387 */ /* 0x000fe40000100800 */
[----:B------:R1:W-:Y:S01]  /*15570*/  STL [R1+0x548], R6 ;  /* 0x0005480601007387 */ /* 0x0003e20000100800 */
[----:B------:R2:W-:Y:S01]  /*15580*/  STL [R1+0x4b4], R7 ;  /* 0x0004b40701007387 */ /* 0x0005e20000100800 */
[----:B------:R-:W-:-:S04]  /*15590*/  IMAD.WIDE R12, R25, 0x2, R12 ;  /* 0x00000002190c7825 */ /* 0x000fc800078e020c */
[----:B-1----:R-:W-:Y:S02]  /*155a0*/  IMAD.MOV.U32 R6, RZ, RZ, R0 ;  /* 0x000000ffff067224 */ /* 0x002fe400078e0000 */
[----:B--2---:R-:W-:Y:S01]  /*155b0*/  IMAD.MOV.U32 R7, RZ, RZ, R24 ;  /* 0x000000ffff077224 */ /* 0x004fe200078e0018 */
[----:B------:R-:W2:Y:S01]  /*155c0*/  LDL.LU R0, [R1+0x680] ;  /* 0x0006800001007983 */ /* 0x000ea20000300800 */
[----:B------:R-:W-:Y:S02]  /*155d0*/  STL [R1+0x5a0], R12 ;  /* 0x0005a00c01007387 */ /* 0x000fe40000100800 */
[----:B------:R-:W-:Y:S03]  /*155e0*/  STL [R1+0x54c], R13 ;  /* 0x00054c0d01007387 */ /* 0x000fe60000100800 */
[----:B------:R-:W-:Y:S01]  /*155f0*/  HMMA.16816.F32 R4, R8, R6, R20 ;  /* 0x000000060804723c */ /* 0x000fe20000001814 */
[----:B------:R-:W4:Y:S01]  /*15600*/  LDL.LU.64 R22, [R1+0x678] ;  /* 0x0006780001167983 */ /* 0x000f220000300a00 */
[----:B------:R-:W2:Y:S02]  /*15610*/  LDL.LU.64 R20, [R1+0x670] ;  /* 0x0006700001147983 */ /* 0x000ea40000300a00 */
[----:B------:R-:W2:Y:S11]  /*15620*/  LDL.LU R24, [R1+0x4cc] ;  /* 0x0004cc0001187983 */ /* 0x000eb60000300800 */
[----:B------:R-:W-:Y:S08]  /*15630*/  @!UPT UIADD3 URZ, URZ, URZ, URZ ;  /* 0x0000003f3f3ff290 */ /* 0x000ff0000fffe03f */
[----:B------:R3:W-:Y:S01]  /*15640*/  STL.64 [R1+0x240], R4 ;  /* 0x0002400401007387 */ /* 0x0007e20000100a00 */
[----:B------:R2:W-:Y:S02]  /*15650*/  STL.64 [R1+0x248], R6 ;  /* 0x0002480601007387 */ /* 0x0005e40000100a00 */
[----:B------:R-:W-:Y:S02]  /*15660*/  STL.64 [R1+0x658], R26 ;  /* 0x0006581a01007387 */ /* 0x000fe40000100a00 */
[----:B---3--:R-:W-:Y:S02]  /*15670*/  IMAD.MOV.U32 R4, RZ, RZ, R17 ;  /* 0x000000ffff047224 */ /* 0x008fe400078e0011 */
[----:B------:R-:W-:-:S04]  /*15680*/  IMAD.MOV.U32 R5, RZ, RZ, R16 ;  /* 0x000000ffff057224 */ /* 0x000fc800078e0010 */
[----:B------:R-:W-:-:S04]  /*15690*/  IMAD.WIDE R4, R25, 0x2, R4 ;  /* 0x0000000219047825 */ /* 0x000fc800078e0204 */
[----:B----4-:R-:W-:Y:S02]  /*156a0*/  IMAD.MOV.U32 R12, RZ, RZ, R23 ;  /* 0x000000ffff0c7224 */ /* 0x010fe400078e0017 */
[----:B--2---:R-:W-:Y:S02]  /*156b0*/  IMAD.MOV.U32 R6, RZ, RZ, R21 ;  /* 0x000000ffff067224 */ /* 0x004fe400078e0015 */
[----:B------:R-:W-:Y:S02]  /*156c0*/  IMAD.MOV.U32 R7, RZ, RZ, R20 ;  /* 0x000000ffff077224 */ /* 0x000fe400078e0014 */
[----:B------:R-:W-:Y:S01]  /*156d0*/  IMAD.MOV.U32 R13, RZ, RZ, R22 ;  /* 0x000000ffff0d7224 */ /* 0x000fe200078e0016 */
[----:B------:R1:W-:Y:S01]  /*156e0*/  STL.64 [R1+0x650], R24 ;  /* 0x0006501801007387 */ /* 0x0003e20000100a00 */
[----:B------:R-:W-:-:S04]  /*156f0*/  IMAD.WIDE R6, R25, 0x2, R6 ;  /* 0x0000000219067825 */ /* 0x000fc800078e0206 */
[----:B------:R-:W-:Y:S01]  /*15700*/  IMAD.WIDE R12, R25, 0x2, R12 ;  /* 0x00000002190c7825 */ /* 0x000fe200078e020c */
[----:B-1----:R-:W2:Y:S03]  /*15710*/  LDL.LU R24, [R1+0xa0] ;  /* 0x0000a00001187983 */ /* 0x002ea60000300800 */
[----:B------:R-:W2:Y:S02]  /*15720*/  LDL.LU R25, [R1+0xa4] ;  /* 0x0000a40001197983 */ /* 0x000ea40000300800 */
[----:B------:R-:W2:Y:S02]  /*15730*/  LDL.LU R26, [R1+0xa8] ;  /* 0x0000a800011a7983 */ /* 0x000ea40000300800 */
[----:B------:R-:W2:Y:S01]  /*15740*/  LDL.LU R27, [R1+0xac] ;  /* 0x0000ac00011b7983 */ /* 0x000ea20000300800 */
[----:B------:R-:W-:Y:S01]  /*15750*/  STL [R1+0x4b8], R4 ;  /* 0x0004b80401007387 */ /* 0x000fe20000100800 */
[----:B------:R-:W3:Y:S02]  /*15760*/  LDL.LU R20, [R1+0x70] ;  /* 0x0000700001147983 */ /* 0x000ee40000300800 */
[----:B------:R-:W3:Y:S02]  /*15770*/  LDL.LU R21, [R1+0x74] ;  /* 0x0000740001157983 */ /* 0x000ee40000300800 */
[----:B------:R-:W4:Y:S02]  /*15780*/  LDL.LU R22, [R1+0x78] ;  /* 0x0000780001167983 */ /* 0x000f240000300800 */
[----:B------:R-:W-:-:S02]  /*15790*/  IMAD.MOV.U32 R23, RZ, RZ, R0 ;  /* 0x000000ffff177224 */ /* 0x000fc400078e0000 */
[----:B------:R-:W3:Y:S01]  /*157a0*/  LDL.LU R0, [R1+0x668] ;  /* 0x0006680001007983 */ /* 0x000ee20000300800 */
[----:B--2---:R-:W-:Y:S03]  /*157b0*/  HMMA.16816.F32 R16, R8, R18, R24 ;  /* 0x000000120810723c */ /* 0x004fe60000001818 */
[----:B----4-:R1:W-:Y:S01]  /*157c0*/  STL.64 [R1+0x620], R22 ;  /* 0x0006201601007387 */ /* 0x0103e20000100a00 */
[----:B---3--:R2:W-:Y:S02]  /*157d0*/  STL.64 [R1+0x618], R20 ;  /* 0x0006181401007387 */ /* 0x0085e40000100a00 */
[----:B-1----:R-:W-:Y:S01]  /*157e0*/  IMAD.MOV.U32 R22, RZ, RZ, R2 ;  /* 0x000000ffff167224 */ /* 0x002fe200078e0002 */
[----:B--2---:R-:W2:Y:S01]  /*157f0*/  LDL.LU R20, [R1+0x55c] ;  /* 0x00055c0001147983 */ /* 0x004ea20000300800 */
[----:B------:R-:W3:Y:S02]  /*15800*/  LDL.LU R21, [R1+0x5a8] ;  /* 0x0005a80001157983 */ /* 0x000ee40000300800 */
[----:B------:R-:W4:Y:S02]  /*15810*/  LDL.LU R2, [R1+0x664] ;  /* 0x0006640001027983 */ /* 0x000f240000300800 */
[----:B------:R-:W-:-:S02]  /*15820*/  IMAD.MOV.U32 R23, RZ, RZ, R3 ;  /* 0x000000ffff177224 */ /* 0x000fc400078e0003 */
[----:B------:R-:W2:Y:S01]  /*15830*/  LDL.LU R3, [R1+0x660] ;  /* 0x0006600001037983 */ /* 0x000ea20000300800 */
[----:B------:R1:W-:Y:S03]  /*15840*/  STL [R1+0x40c], R5 ;  /* 0x00040c0501007387 */ /* 0x0003e60000100800 */
[----:B-1----:R-:W2:Y:S01]  /*15850*/  LDL.LU R5, [R1+0x410] ;  /* 0x0004100001057983 */ /* 0x002ea20000300800 */
[----:B------:R-:W-:Y:S02]  /*15860*/  STL [R1+0x550], R6 ;  /* 0x0005500601007387 */ /* 0x000fe40000100800 */
[----:B------:R-:W-:Y:S02]  /*15870*/  STL [R1+0x4bc], R7 ;  /* 0x0004bc0701007387 */ /* 0x000fe40000100800 */
[----:B------:R-:W-:Y:S01]  /*15880*/  STL [R1+0x5a4], R12 ;  /* 0x0005a40c01007387 */ /* 0x000fe20000100800 */
[----:B------:R-:W-:Y:S01]  /*15890*/  STL [R1+0x554], R13 ;  /* 0x0005540d01007387 */ /* 0x000fe20000100800 */
[----:B------:R-:W2:Y:S02]  /*158a0*/  LDL.LU.64 R26, [R1+0x658] ;  /* 0x00065800011a7983 */ /* 0x000ea40000300a00 */
[----:B------:R-:W2:Y:S02]  /*158b0*/  LDL.LU.64 R24, [R1+0x650] ;  /* 0x0006500001187983 */ /* 0x000ea40000300a00 */
[----:B------:R-:W-:Y:S01]  /*158c0*/  STL.64 [R1+0x250], R16 ;  /* 0x0002501001007387 */ /* 0x000fe20000100a00 */
[----:B------:R1:W-:Y:S04]  /*158d0*/  STL.64 [R1+0x258], R18 ;  /* 0x0002581201007387 */ /* 0x0003e80000100a00 */
[----:B-1----:R-:W2:Y:S01]  /*158e0*/  LDL.LU.64 R18, [R1+0x648] ;  /* 0x0006480001127983 */ /* 0x002ea20000300a00 */
[----:B------:R-:W3:Y:S02]  /*158f0*/  LDL.LU R17, [R1+0x568] ;  /* 0x0005680001117983 */ /* 0x000ee40000300800 */
[----:B------:R-:W-:Y:S01]  /*15900*/  IMAD.MOV.U32 R4, RZ, RZ, R0 ;  /* 0x000000ffff047224 */ /* 0x000fe200078e0000 */
[----:B--2---:R-:W-:Y:S01]  /*15910*/  STL.64 [R1+0x630], R18 ;  /* 0x0006301201007387 */ /* 0x004fe20000100a00 */
[----:B---3--:R1:W-:Y:S02]  /*15920*/  STL [R1+0x628], R17 ;  /* 0x0006281101007387 */ /* 0x0083e40000100800 */
[----:B------:R-:W2:Y:S01]  /*15930*/  LDL.LU R16, [R1+0x90] ;  /* 0x0000900001107983 */ /* 0x000ea20000300800 */
[----:B-1----:R-:W2:Y:S01]  /*15940*/  LDL.LU R17, [R1+0x94] ;  /* 0x0000940001117983 */ /* 0x002ea20000300800 */
[----:B------:R-:W2:Y:S02]  /*15950*/  LDL.LU R18, [R1+0x98] ;  /* 0x0000980001127983 */ /* 0x000ea40000300800 */
[----:B------:R-:W2:Y:S02]  /*15960*/  LDL.LU R19, [R1+0x9c] ;  /* 0x00009c0001137983 */ /* 0x000ea40000300800 */
[----:B------:R-:W-:Y:S01]  /*15970*/  IMAD.WIDE R4, R25, 0x2, R4 ;  /* 0x0000000219047825 */ /* 0x000fe200078e0204 */
[----:B------:R-:W3:Y:S03]  /*15980*/  LDL.LU R0, [R1+0x640] ;  /* 0x0006400001007983 */ /* 0x000ee60000300800 */
[----:B----4-:R-:W-:-:S02]  /*15990*/  IMAD.MOV.U32 R7, RZ, RZ, R2 ;  /* 0x000000ffff077224 */ /* 0x010fc400078e0002 */
[----:B------:R-:W-:Y:S02]  /*159a0*/  IMAD.MOV.U32 R6, RZ, RZ, R3 ;  /* 0x000000ffff067224 */ /* 0x000fe400078e0003 */
[----:B------:R-:W4:Y:S01]  /*159b0*/  LDL.LU R2, [R1+0x63c] ;  /* 0x00063c0001027983 */ /* 0x000f220000300800 */
[----:B------:R-:W3:Y:S01]  /*159c0*/  LDL.LU R3, [R1+0x638] ;  /* 0x0006380001037983 */ /* 0x000ee20000300800 */
[----:B------:R1:W-:Y:S02]  /*159d0*/  STL [R1+0x4c0], R4 ;  /* 0x0004c00401007387 */ /* 0x0003e40000100800 */
[----:B------:R0:W-:Y:S01]  /*159e0*/  STL [R1+0x410], R5 ;  /* 0x0004100501007387 */ /* 0x0001e20000100800 */
[----:B-1----:R-:W3:Y:S01]  /*159f0*/  LDL.LU R4, [R1+0x414] ;  /* 0x0004140001047983 */ /* 0x002ee20000300800 */
[----:B0-----:R-:W3:Y:S02]  /*15a00*/  LDL.LU R5, [R1+0x4c8] ;  /* 0x0004c80001057983 */ /* 0x001ee40000300800 */
[----:B------:R-:W-:-:S02]  /*15a10*/  IMAD.MOV.U32 R12, RZ, RZ, R21 ;  /* 0x000000ffff0c7224 */ /* 0x000fc400078e0015 */
[----:B------:R-:W-:Y:S02]  /*15a20*/  IMAD.MOV.U32 R13, RZ, RZ, R20 ;  /* 0x000000ffff0d7224 */ /* 0x000fe400078e0014 */
[----:B------:R-:W-:-:S04]  /*15a30*/  IMAD.WIDE R6, R25, 0x2, R6 ;  /* 0x0000000219067825 */ /* 0x000fc800078e0206 */
[----:B------:R-:W-:Y:S01]  /*15a40*/  IMAD.WIDE R12, R25, 0x2, R12 ;  /* 0x00000002190c7825 */ /* 0x000fe200078e020c */
[----:B------:R-:W-:Y:S03]  /*15a50*/  STL [R1+0x558], R6 ;  /* 0x0005580601007387 */ /* 0x000fe60000100800 */
[----:B------:R-:W-:Y:S02]  /*15a60*/  STL [R1+0x4c4], R7 ;  /* 0x0004c40701007387 */ /* 0x000fe40000100800 */
[----:B------:R-:W-:Y:S02]  /*15a70*/  STL [R1+0x5a8], R12 ;  /* 0x0005a80c01007387 */ /* 0x000fe40000100800 */
[----:B------:R-:W-:Y:S01]  /*15a80*/  STL [R1+0x55c], R13 ;  /* 0x00055c0d01007387 */ /* 0x000fe20000100800 */
[----:B--2---:R-:W-:Y:S01]  /*15a90*/  HMMA.16816.F32 R20, R8, R22, R16 ;  /* 0x000000160814723c */ /* 0x004fe20000001810 */
[----:B------:R0:W5:Y:S01]  /*15aa0*/  LDL.LU.64 R18, [R1+0x630] ;  /* 0x0006300001127983 */ /* 0x0001620000300a00 */
[----:B------:R-:W2:Y:S11]  /*15ab0*/  LDL.LU R17, [R1+0x628] ;  /* 0x0006280001117983 */ /* 0x000eb60000300800 */
[----:B------:R-:W-:Y:S10]  /*15ac0*/  @!UPT UIADD3 URZ, URZ, URZ, URZ ;  /* 0x0000003f3f3ff290 */ /* 0x000ff4000fffe03f */
[----:B------:R-:W-:Y:S01]  /*15ad0*/  STL.64 [R1+0x270], R20 ;  /* 0x0002701401007387 */ /* 0x000fe20000100a00 */
[----:B------:R1:W-:Y:S03]  /*15ae0*/  STL.64 [R1+0x278], R22 ;  /* 0x0002781601007387 */ /* 0x0003e60000100a00 */
[----:B-1----:R-:W2:Y:S01]  /*15af0*/  LDL.LU.64 R22, [R1+0x620] ;  /* 0x0006200001167983 */ /* 0x002ea20000300a00 */
[----:B------:R-:W2:Y:S01]  /*15b00*/  LDL.LU.64 R20, [R1+0x618] ;  /* 0x0006180001147983 */ /* 0x000ea20000300a00 */
[-C--:B---3--:R-:W-:Y:S01]  /*15b10*/  LOP3.LUT R5, R5, R4.reuse, RZ, 0x3c, !PT ;  /* 0x0000000405057212 */ /* 0x088fe200078e3cff */
[----:B------:R-:W3:Y:S03]  /*15b20*/  LDL.LU R16, [R1+0x3ac] ;  /* 0x0003ac0001107983 */ /* 0x000ee60000300800 */
[----:B------:R-:W-:-:S04]  /*15b30*/  LOP3.LUT R4, R5, R4, RZ, 0x3c, !PT ;  /* 0x0000000405047212 */ /* 0x000fc800078e3cff */
[----:B------:R-:W-:-:S05]  /*15b40*/  LOP3.LUT R5, R5, R4, RZ, 0x3c, !PT ;  /* 0x0000000405057212 */ /* 0x000fca00078e3cff */
[----:B------:R-:W-:-:S04]  /*15b50*/  IMAD.WIDE R12, R25, 0x2, R4 ;  /* 0x00000002190c7825 */ /* 0x000fc800078e0204 */
[----:B------:R-:W-:Y:S02]  /*15b60*/  IMAD.MOV.U32 R4, RZ, RZ, R0 ;  /* 0x000000ffff047224 */ /* 0x000fe400078e0000 */
[----:B------:R-:W3:Y:S01]  /*15b70*/  LDL.LU R0, [R1+0x610] ;  /* 0x0006100001007983 */ /* 0x000ee20000300800 */
[----:B------:R-:W-:Y:S02]  /*15b80*/  IMAD.MOV.U32 R5, RZ, RZ, R24 ;  /* 0x000000ffff057224 */ /* 0x000fe400078e0018 */
[----:B------:R-:W-:Y:S02]  /*15b90*/  IMAD.MOV.U32 R6, RZ, RZ, R3 ;  /* 0x000000ffff067224 */ /* 0x000fe400078e0003 */
[----:B----4-:R-:W-:Y:S02]  /*15ba0*/  IMAD.MOV.U32 R7, RZ, RZ, R2 ;  /* 0x000000ffff077224 */ /* 0x010fe400078e0002 */
[----:B------:R-:W-:-:S04]  /*15bb0*/  IMAD.WIDE R4, R25, 0x2, R4 ;  /* 0x0000000219047825 */ /* 0x000fc800078e0204 */
[----:B------:R-:W-:Y:S01]  /*15bc0*/  IMAD.WIDE R6, R25, 0x2, R6 ;  /* 0x0000000219067825 */ /* 0x000fe200078e0206 */
[----:B------:R-:W4:Y:S03]  /*15bd0*/  LDL.LU R2, [R1+0x60c] ;  /* 0x00060c0001027983 */ /* 0x000f260000300800 */
[----:B------:R-:W4:Y:S02]  /*15be0*/  LDL.LU R3, [R1+0x608] ;  /* 0x0006080001037983 */ /* 0x000f240000300800 */
[----:B------:R1:W-:Y:S02]  /*15bf0*/  STL [R1+0x4c8], R12 ;  /* 0x0004c80c01007387 */ /* 0x0003e40000100800 */
[----:B------:R-:W-:Y:S01]  /*15c00*/  STL [R1+0x414], R13 ;  /* 0x0004140d01007387 */ /* 0x000fe20000100800 */
[----:B-1----:R-:W3:Y:S01]  /*15c10*/  LDL.LU R12, [R1+0x56c] ;  /* 0x00056c00010c7983 */ /* 0x002ee20000300800 */
[----:B--2---:R-:W-:Y:S03]  /*15c20*/  HMMA.16816.F32 R24, R8, R26, R20 ;  /* 0x0000001a0818723c */ /* 0x004fe60000001814 */
[----:B------:R0:W5:Y:S01]  /*15c30*/  LDL.LU.64 R22, [R1+0x600] ;  /* 0x0006000001167983 */ /* 0x0001620000300a00 */
[----:B------:R0:W5:Y:S11]  /*15c40*/  LDL.LU.64 R20, [R1+0x5f8] ;  /* 0x0005f80001147983 */ /* 0x0001760000300a00 */
[----:B------:R-:W-:Y:S08]  /*15c50*/  @!UPT UIADD3 URZ, URZ, URZ, URZ ;  /* 0x0000003f3f3ff290 */ /* 0x000ff0000fffe03f */
[----:B------:R-:W-:Y:S01]  /*15c60*/  STL.64 [R1+0x260], R24 ;  /* 0x0002601801007387 */ /* 0x000fe20000100a00 */
[----:B------:R-:W-:Y:S02]  /*15c70*/  IMAD.MOV.U32 R9, RZ, RZ, R26 ;  /* 0x000000ffff097224 */ /* 0x000fe400078e001a */
[----:B------:R1:W-:Y:S02]  /*15c80*/  STL.64 [R1+0x268], R26 ;  /* 0x0002681a01007387 */ /* 0x0003e40000100a00 */
[----:B------:R-:W-:Y:S02]  /*15c90*/  IMAD.MOV.U32 R8, RZ, RZ, R27 ;  /* 0x000000ffff087224 */ /* 0x000fe400078e001b */
[----:B-1----:R0:W5:Y:S01]  /*15ca0*/  LDL.LU.64 R26, [R1+0x5f0] ;  /* 0x0005f000011a7983 */ /* 0x0021620000300a00 */
[----:B------:R0:W5:Y:S02]  /*15cb0*/  LDL.LU.64 R24, [R1+0x5e8] ;  /* 0x0005e80001187983 */ /* 0x0001640000300a00 */
[----:B------:R-:W2:Y:S02]  /*15cc0*/  LDL.LU R11, [R1+0x4d4] ;  /* 0x0004d400010b7983 */ /* 0x000ea40000300800 */
[----:B------:R-:W-:Y:S01]  /*15cd0*/  STL [R1+0x560], R4 ;  /* 0x0005600401007387 */ /* 0x000fe20000100800 */
[----:B------:R-:W-:Y:S01]  /*15ce0*/  STL [R1+0x4cc], R5 ;  /* 0x0004cc0501007387 */ /* 0x000fe20000100800 */
[----:B------:R3:W-:Y:S02]  /*15cf0*/  STL [R1+0x564], R6 ;  /* 0x0005640601007387 */ /* 0x0007e40000100800 */
[----:B------:R1:W-:Y:S02]  /*15d00*/  STL [R1+0x4d0], R7 ;  /* 0x0004d00701007387 */ /* 0x0003e40000100800 */
[----:B---3--:R-:W-:-:S02]  /*15d10*/  IMAD.MOV.U32 R6, RZ, RZ, R0 ;  /* 0x000000ffff067224 */ /* 0x008fc400078e0000 */
[----:B------:R-:W3:Y:S01]  /*15d20*/  LDL.LU R0, [R1+0x5e4] ;  /* 0x0005e40001007983 */ /* 0x000ee20000300800 */
[----:B------:R-:W-:Y:S02]  /*15d30*/  IMAD.MOV.U32 R13, RZ, RZ, c[0x0][0x18c] ;  /* 0x00006300ff0d7624 */ /* 0x000fe400078e00ff */
[----:B------:R-:W-:Y:S02]  /*15d40*/  IMAD.MOV.U32 R4, RZ, RZ, R17 ;  /* 0x000000ffff047224 */ /* 0x000fe400078e0011 */
[----:B-1----:R-:W-:Y:S02]  /*15d50*/  IMAD.MOV.U32 R7, RZ, RZ, R12 ;  /* 0x000000ffff077224 */ /* 0x002fe400078e000c */
[----:B------:R-:W-:Y:S01]  /*15d60*/  IMAD.SHL.U32 R13, R13, 0x40, RZ ;  /* 0x000000400d0d7824 */ /* 0x000fe200078e00ff */
[----:B------:R-:W-:-:S03]  /*15d70*/  IADD3 R16, R16, -0x1, RZ ;  /* 0xffffffff10107810 */ /* 0x000fc60007ffe0ff */
[----:B------:R-:W-:Y:S02]  /*15d80*/  IMAD.WIDE R6, R13, 0x2, R6 ;  /* 0x000000020d067825 */ /* 0x000fe400078e0206 */
[----:B------:R0:W-:Y:S01]  /*15d90*/  STL [R1+0x3ac], R16 ;  /* 0x0003ac1001007387 */ /* 0x0001e20000100800 */
[----:B------:R-:W-:Y:S01]  /*15da0*/  ISETP.NE.U32.AND P0, PT, R16, RZ, PT ;  /* 0x000000ff1000720c */ /* 0x000fe20003f05070 */
[----:B------:R-:W-:-:S04]  /*15db0*/  IMAD.MOV.U32 R17, RZ, RZ, c[0x0][0x188] ;  /* 0x00006200ff117624 */ /* 0x000fc800078e00ff */
[----:B------:R-:W-:-:S04]  /*15dc0*/  IMAD.SHL.U32 R17, R17, 0x40, RZ ;  /* 0x0000004011117824 */ /* 0x000fc800078e00ff */
[----:B----4-:R-:W-:-:S04]  /*15dd0*/  IMAD.WIDE R2, R17, 0x2, R2 ;  /* 0x0000000211027825 */ /* 0x010fc800078e0202 */
[----:B--2---:R-:W-:-:S04]  /*15de0*/  IMAD.MOV.U32 R5, RZ, RZ, R11 ;  /* 0x000000ffff057224 */ /* 0x004fc800078e000b */
[----:B------:R-:W-:-:S05]  /*15df0*/  IMAD.WIDE R4, R13, 0x2, R4 ;  /* 0x000000020d047825 */ /* 0x000fca00078e0204 */
[----:B------:R0:W-:Y:S01]  /*15e00*/  STL [R1+0x568], R4 ;  /* 0x0005680401007387 */ /* 0x0001e20000100800 */
[----:B------:R0:W-:Y:S02]  /*15e10*/  STL [R1+0x4d4], R5 ;  /* 0x0004d40501007387 */ /* 0x0001e40000100800 */
[----:B------:R0:W-:Y:S02]  /*15e20*/  STL [R1+0x5ac], R6 ;  /* 0x0005ac0601007387 */ /* 0x0001e40000100800 */
[----:B------:R0:W-:Y:S01]  /*15e30*/  STL [R1+0x56c], R7 ;  /* 0x00056c0701007387 */ /* 0x0001e20000100800 */
[----:B---3--:R-:W-:Y:S01]  /*15e40*/  IADD3 R0, R0, -0x40, RZ ;  /* 0xffffffc000007810 */ /* 0x008fe20007ffe0ff */
[----:B------:R-:W-:Y:S01]  /*15e50*/  @!P0 CALL.REL.NOINC `(.L_x_2) ;  /* 0x0000001000008944 */ /* 0x000fe20003c00000 */
[----:B------:R-:W-:Y:S05]  /*15e60*/  BRA `(.L_x_3) ;  /* 0xffff187000007947 */ /* 0x000fea000383ffff */
.L_x_2:
[----:B-----5:R1:W-:Y:S04]  /*15e70*/  STL [R1+0x67c], R20 ;  /* 0x00067c1401007387 */ /* 0x0203e80000100800 */
[----:B-1----:R-:W2:Y:S04]  /*15e80*/  LDL.LU R20, [R1+0xb8] ;  /* 0x0000b80001147983 */ /* 0x002ea80000300800 */
[----:B--2---:R1:W-:Y:S04]  /*15e90*/  STL [R1+0x684], R20 ;  /* 0x0006841401007387 */ /* 0x0043e80000100800 */
        /* <DEDUP_REMOVED lines=30> */
[----:B------:R2:W-:Y:S01]  /*16080*/  STL [R1+0x678], R21 ;  /* 0x0006781501007387 */ /* 0x0005e20000100800 */
[----:B-1----:R-:W-:-:S03]  /*16090*/  IMAD.MOV.U32 R20, RZ, RZ, R9 ;  /* 0x000000ffff147224 */ /* 0x002fc600078e0009 */
[----:B--2---:R-:W2:Y:S04]  /*160a0*/  LDL.LU R21, [R1+0x10c] ;  /* 0x00010c0001157983 */ /* 0x004ea80000300800 */
        /* <DEDUP_REMOVED lines=36> */
[----:B------:R1:W-:Y:S04]  /*162f0*/  STL [R1+0x670], R14 ;  /* 0x0006700e01007387 */ /* 0x0003e80000100800 */
[----:B-1----:R-:W3:Y:S04]  /*16300*/  LDL.LU R14, [R1+0x12c] ;  /* 0x00012c00010e7983 */ /* 0x002ee80000300800 */
[----:B------:R-:W4:Y:S04]  /*16310*/  LDL.LU R0, [R1+0x120] ;  /* 0x0001200001007983 */ /* 0x000f280000300800 */
[----:B------:R-:W2:Y:S04]  /*16320*/  LDL.LU R24, [R1+0x144] ;  /* 0x0001440001187983 */ /* 0x000ea80000300800 */
[----:B------:R-:W2:Y:S04]  /*16330*/  LDL.LU R25, [R1+0x140] ;  /* 0x0001400001197983 */ /* 0x000ea80000300800 */
        /* <DEDUP_REMOVED lines=14> */
[----:B------:R0:W-:Y:S04]  /*16420*/  STL [R1+0x600], R19 ;  /* 0x0006001301007387 */ /* 0x0001e80000100800 */
[----:B0-----:R-:W4:Y:S04]  /*16430*/  LDL.LU R19, [R1+0x124] ;  /* 0x0001240001137983 */ /* 0x001f280000300800 */
[----:B------:R0:W-:Y:S01]  /*16440*/  STL [R1+0x5fc], R18 ;  /* 0x0005fc1201007387 */ /* 0x0001e20000100800 */
[----:B------:R-:W-:-:S03]  /*16450*/  F2FP.PACK_AB R20, R21, R20 ;  /* 0x000000141514723e */ /* 0x000fc600000000ff */
        /* <DEDUP_REMOVED lines=13> */
[----:B------:R-:W2:Y:S04]  /*16530*/  LDL.LU R21, [R1+0x700] ;  /* 0x0007000001157983 */ /* 0x000ea80000300800 */
[----:B------:R0:W-:Y:S04]  /*16540*/  STL [R1+0x9c], R20 ;  /* 0x00009c1401007387 */ /* 0x0001e80000100800 */
[----:B0-----:R-:W2:Y:S02]  /*16550*/  LDL.LU R20, [R1+0x6fc] ;  /* 0x0006fc0001147983 */ /* 0x001ea40000300800 */
[----:B--2---:R-:W-:-:S02]  /*16560*/  F2FP.PACK_AB R20, R21, R20 ;  /* 0x000000141514723e */ /* 0x004fc400000000ff */
        /* <DEDUP_REMOVED lines=60> */
[----:B------:R-:W2:Y:S01]  /*16930*/  LDL.LU R21, [R1+0x680] ;  /* 0x0006800001157983 */ /* 0x000ea20000300800 */
[----:B---3--:R-:W-:-:S03]  /*16940*/  F2FP.PACK_AB R29, R14, R29 ;  /* 0x0000001d0e1d723e */ /* 0x008fc600000000ff */
[----:B------:R0:W-:Y:S01]  /*16950*/  STL [R1+0x5c], R20 ;  /* 0x00005c1401007387 */ /* 0x0001e20000100800 */
[----:B------:R-:W-:Y:S02]  /*16960*/  F2FP.PACK_AB R28, R28, R26 ;  /* 0x0000001a1c1c723e */ /* 0x000fe400000000ff */
[----:B------:R-:W-:Y:S02]  /*16970*/  F2FP.PACK_AB R26, R27, R22 ;  /* 0x000000161b1a723e */ /* 0x000fe400000000ff */
[----:B------:R-:W-:Y:S01]  /*16980*/  F2FP.PACK_AB R22, R23, R18 ;  /* 0x000000121716723e */ /* 0x000fe200000000ff */
[----:B0-----:R-:W3:Y:S01]  /*16990*/  LDL.LU R20, [R1+0x67c] ;  /* 0x00067c0001147983 */ /* 0x001ee20000300800 */
[----:B----4-:R-:W-:Y:S02]  /*169a0*/  F2FP.PACK_AB R0, R19, R0 ;  /* 0x000000001300723e */ /* 0x010fe400000000ff */
[----:B------:R-:W-:Y:S02]  /*169b0*/  F2FP.PACK_AB R18, R24, R25 ;  /* 0x000000191812723e */ /* 0x000fe400000000ff */
[----:B------:R-:W-:-:S02]  /*169c0*/  F2FP.PACK_AB R2, R2, R3 ;  /* 0x000000030202723e */ /* 0x000fc400000000ff */
[----:B------:R-:W-:Y:S02]  /*169d0*/  F2FP.PACK_AB R3, R4, R5 ;  /* 0x000000050403723e */ /* 0x000fe400000000ff */
[----:B--2---:R-:W-:Y:S02]  /*169e0*/  F2FP.PACK_AB R15, R21, R15 ;  /* 0x0000000f150f723e */ /* 0x004fe400000000ff */
[----:B------:R-:W3:Y:S04]  /*169f0*/  LDL.LU R21, [R1+0x678] ;  /* 0x0006780001157983 */ /* 0x000ee80000300800 */
[----:B------:R0:W-:Y:S04]  /*16a00*/  STL [R1+0x58], R15 ;  /* 0x0000580f01007387 */ /* 0x0001e80000100800 */
[----:B0-----:R-:W2:Y:S04]  /*16a10*/  LDL.LU R15, [R1+0x674] ;  /* 0x00067400010f7983 */ /* 0x001ea80000300800 */
[----:B------:R-:W4:Y:S04]  /*16a20*/  LDL.LU R14, [R1+0x670] ;  /* 0x00067000010e7983 */ /* 0x000f280000300800 */
[----:B------:R-:W-:Y:S04]  /*16a30*/  STL [R1+0x54], R29 ;  /* 0x0000541d01007387 */ /* 0x000fe80000100800 */
[----:B------:R-:W-:Y:S04]  /*16a40*/  STL [R1+0x50], R28 ;  /* 0x0000501c01007387 */ /* 0x000fe80000100800 */
[----:B------:R-:W-:Y:S04]  /*16a50*/  STL [R1+0x4c], R26 ;  /* 0x00004c1a01007387 */ /* 0x000fe80000100800 */
[----:B------:R-:W-:Y:S04]  /*16a60*/  STL [R1+0x48], R22 ;  /* 0x0000481601007387 */ /* 0x000fe80000100800 */
[----:B------:R0:W-:Y:S04]  /*16a70*/  STL [R1+0x44], R0 ;  /* 0x0000440001007387 */ /* 0x0001e80000100800 */
[----:B------:R-:W-:Y:S04]  /*16a80*/  STL [R1+0x40], R18 ;  /* 0x0000401201007387 */ /* 0x000fe80000100800 */
[----:B------:R1:W-:Y:S01]  /*16a90*/  STL [R1+0x3c], R2 ;  /* 0x00003c0201007387 */ /* 0x0003e20000100800 */
[----:B0-----:R-:W-:-:S05]  /*16aa0*/  F2FP.PACK_AB R0, R6, R7 ;  /* 0x000000070600723e */ /* 0x001fca00000000ff */
[----:B------:R0:W-:Y:S01]  /*16ab0*/  STL [R1+0x38], R0 ;  /* 0x0000380001007387 */ /* 0x0001e20000100800 */
[----:B-1----:R-:W-:-:S03]  /*16ac0*/  F2FP.PACK_AB R2, R8, R9 ;  /* 0x000000090802723e */ /* 0x002fc600000000ff */
[----:B------:R1:W-:Y:S04]  /*16ad0*/  STL [R1+0x34], R3 ;  /* 0x0000340301007387 */ /* 0x0003e80000100800 */
[----:B------:R1:W-:Y:S01]  /*16ae0*/  STL [R1+0x30], R2 ;  /* 0x0000300201007387 */ /* 0x0003e20000100800 */
[----:B0-----:R-:W-:Y:S02]  /*16af0*/  F2FP.PACK_AB R0, R10, R11 ;  /* 0x0000000b0a00723e */ /* 0x001fe400000000ff */
[----:B-1----:R-:W-:-:S03]  /*16b00*/  F2FP.PACK_AB R3, R12, R13 ;  /* 0x0000000d0c03723e */ /* 0x002fc600000000ff */
[----:B------:R3:W-:Y:S01]  /*16b10*/  STL [R1+0x2c], R0 ;  /* 0x00002c0001007387 */ /* 0x0007e20000100800 */
[----:B------:R-:W-:-:S03]  /*16b20*/  F2FP.PACK_AB R2, R16, R17 ;  /* 0x000000111002723e */ /* 0x000fc600000000ff */
[----:B------:R-:W-:Y:S04]  /*16b30*/  STL [R1+0x28], R3 ;  /* 0x0000280301007387 */ /* 0x000fe80000100800 */
[----:B------:R-:W2:Y:S04]  /*16b40*/  LDL.LU R7, [R1+0x2e8] ;  /* 0x0002e80001077983 */ /* 0x000ea80000300800 */
[----:B------:R-:W-:Y:S01]  /*16b50*/  STL [R1+0x24], R2 ;  /* 0x0000240201007387 */ /* 0x000fe20000100800 */
[----:B---3--:R-:W-:-:S03]  /*16b60*/  F2FP.PACK_AB R0, R21, R20 ;  /* 0x000000141500723e */ /* 0x008fc600000000ff */
[----:B--2---:R0:W-:Y:S04]  /*16b70*/  STL [R1+0x630], R7 ;  /* 0x0006300701007387 */ /* 0x0041e80000100800 */
[----:B------:R-:W-:Y:S04]  /*16b80*/  STL [R1+0x20], R0 ;  /* 0x0000200001007387 */ /* 0x000fe80000100800 */
[----:B0-----:R-:W2:Y:S04]  /*16b90*/  LDL.LU R7, [R1+0x290] ;  /* 0x0002900001077983 */ /* 0x001ea80000300800 */
[----:B--2---:R0:W-:Y:S04]  /*16ba0*/  STL [R1+0x638], R7 ;  /* 0x0006380701007387 */ /* 0x0041e80000100800 */
        /* <DEDUP_REMOVED lines=11> */
[----:B--2---:R-:W-:Y:S04]  /*16c60*/  STL [R1+0x668], R7 ;  /* 0x0006680701007387 */ /* 0x004fe80000100800 */
[----:B------:R-:W2:Y:S04]  /*16c70*/  LDL.LU R6, [R1+0x2f8] ;  /* 0x0002f80001067983 */ /* 0x000ea80000300800 */
        /* <DEDUP_REMOVED lines=20> */
[----:B------:R-:W3:Y:S04]  /*16dc0*/  LDL.LU R4, [R1+0x338] ;  /* 0x0003380001047983 */ /* 0x000ee80000300800 */
[----:B---3--:R0:W-:Y:S04]  /*16dd0*/  STL [R1+0x624], R4 ;  /* 0x0006240401007387 */ /* 0x0081e80000100800 */
[----:B0-----:R-:W3:Y:S04]  /*16de0*/  LDL.LU R4, [R1+0x31c] ;  /* 0x00031c0001047983 */ /* 0x001ee80000300800 */
[----:B------:R-:W2:Y:S04]  /*16df0*/  LDL.LU R11, [R1+0x2e0] ;  /* 0x0002e000010b7983 */ /* 0x000ea80000300800 */
[----:B--2---:R0:W-:Y:S04]  /*16e00*/  STL [R1+0x620], R11 ;  /* 0x0006200b01007387 */ /* 0x0041e80000100800 */
[----:B0-----:R-:W2:Y:S04]  /*16e10*/  LDL.LU R11, [R1+0x33c] ;  /* 0x00033c00010b7983 */ /* 0x001ea80000300800 */
[----:B------:R-:W2:Y:S04]  /*16e20*/  LDL.LU R10, [R1+0x2f0] ;  /* 0x0002f000010a7983 */ /* 0x000ea80000300800 */
[----:B--2---:R0:W-:Y:S04]  /*16e30*/  STL [R1+0x61c], R10 ;  /* 0x00061c0a01007387 */ /* 0x0041e80000100800 */
[----:B0-----:R-:W2:Y:S04]  /*16e40*/  LDL.LU R10, [R1+0x2e4] ;  /* 0x0002e400010a7983 */ /* 0x001ea80000300800 */
[----:B------:R-:W2:Y:S04]  /*16e50*/  LDL.LU R9, [R1+0x310] ;  /* 0x0003100001097983 */ /* 0x000ea80000300800 */
[----:B--2---:R0:W-:Y:S04]  /*16e60*/  STL [R1+0x618], R9 ;  /* 0x0006180901007387 */ /* 0x0041e80000100800 */
[----:B0-----:R-:W2:Y:S04]  /*16e70*/  LDL.LU R9, [R1+0x2f4] ;  /* 0x0002f40001097983 */ /* 0x001ea80000300800 */
[----:B------:R-:W2:Y:S01]  /*16e80*/  LDL.LU R8, [R1+0x330] ;  /* 0x0003300001087983 */ /* 0x000ea20000300800 */
[----:B------:R-:W-:-:S03]  /*16e90*/  IMAD.MOV.U32 R7, RZ, RZ, R15 ;  /* 0x000000ffff077224 */ /* 0x000fc600078e000f */
[----:B--2---:R0:W-:Y:S04]  /*16ea0*/  STL [R1+0x614], R8 ;  /* 0x0006140801007387 */ /* 0x0041e80000100800 */
[----:B0-----:R-:W2:Y:S04]  /*16eb0*/  LDL.LU R8, [R1+0x314] ;  /* 0x0003140001087983 */ /* 0x001ea80000300800 */
[----:B------:R-:W2:Y:S01]  /*16ec0*/  LDL.LU R15, [R1+0x158] ;  /* 0x00015800010f7983 */ /* 0x000ea20000300800 */
[----:B----4-:R-:W-:-:S03]  /*16ed0*/  IMAD.MOV.U32 R6, RZ, RZ, R14 ;  /* 0x000000ffff067224 */ /* 0x010fc600078e000e */
[----:B--2---:R0:W-:Y:S04]  /*16ee0*/  STL [R1+0x610], R15 ;  /* 0x0006100f01007387 */ /* 0x0041e80000100800 */
[----:B0-----:R-:W2:Y:S04]  /*16ef0*/  LDL.LU R15, [R1+0x334] ;  /* 0x00033400010f7983 */ /* 0x001ea80000300800 */
[----:B------:R-:W4:Y:S04]  /*16f00*/  LDL.LU R14, [R1+0x168] ;  /* 0x00016800010e7983 */ /* 0x000f280000300800 */
[----:B----4-:R0:W-:Y:S04]  /*16f10*/  STL [R1+0x60c], R14 ;  /* 0x00060c0e01007387 */ /* 0x0101e80000100800 */
[----:B0-----:R-:W4:Y:S04]  /*16f20*/  LDL.LU R14, [R1+0x15c] ;  /* 0x00015c00010e7983 */ /* 0x001f280000300800 */
[----:B------:R-:W2:Y:S04]  /*16f30*/  LDL.LU R13, [R1+0x178] ;  /* 0x00017800010d7983 */ /* 0x000ea80000300800 */
[----:B--2---:R0:W-:Y:S04]  /*16f40*/  STL [R1+0x608], R13 ;  /* 0x0006080d01007387 */ /* 0x0041e80000100800 */
[----:B0-----:R-:W2:Y:S04]  /*16f50*/  LDL.LU R13, [R1+0x16c] ;  /* 0x00016c00010d7983 */ /* 0x001ea80000300800 */
[----:B------:R-:W2:Y:S01]  /*16f60*/  LDL.LU R19, [R1+0x19c] ;  /* 0x00019c0001137983 */ /* 0x000ea20000300800 */
[----:B------:R-:W-:-:S03]  /*16f70*/  F2FP.PACK_AB R7, R6, R7 ;  /* 0x000000070607723e */ /* 0x000fc600000000ff */
[----:B--2---:R0:W-:Y:S04]  /*16f80*/  STL [R1+0x604], R19 ;  /* 0x0006041301007387 */ /* 0x0041e80000100800 */
        /* <DEDUP_REMOVED lines=47> */
[----:B------:R0:W-:Y:S04]  /*17280*/  STL [R1], R7 ;  /* 0x0000000701007387 */ /* 0x0001e80000100800 */
[----:B0-----:R-:W2:Y:S02]  /*17290*/  LDL.LU R7, [R1+0x630] ;  /* 0x0006300001077983 */ /* 0x001ea40000300800 */
[----:B--2---:R-:W-:-:S02]  /*172a0*/  F2FP.PACK_AB R7, R6, R7 ;  /* 0x000000070607723e */ /* 0x004fc400000000ff */
[----:B------:R-:W2:Y:S02]  /*172b0*/  LDL.LU R6, [R1+0x62c] ;  /* 0x00062c0001067983 */ /* 0x000ea40000300800 */
[----:B--2---:R-:W-:Y:S02]  /*172c0*/  F2FP.PACK_AB R6, R5, R6 ;  /* 0x000000060506723e */ /* 0x004fe400000000ff */
[----:B------:R-:W3:Y:S02]  /*172d0*/  LDL.LU R5, [R1+0x628] ;  /* 0x0006280001057983 */ /* 0x000ee40000300800 */
[----:B---3--:R-:W-:Y:S02]  /*172e0*/  F2FP.PACK_AB R5, R4, R5 ;  /* 0x000000050405723e */ /* 0x008fe400000000ff */
[----:B------:R-:W2:Y:S02]  /*172f0*/  LDL.LU R4, [R1+0x624] ;  /* 0x0006240001047983 */ /* 0x000ea40000300800 */
[----:B--2---:R-:W-:-:S02]  /*17300*/  F2FP.PACK_AB R4, R11, R4 ;  /* 0x000000040b04723e */ /* 0x004fc400000000ff */
[----:B------:R-:W2:Y:S02]  /*17310*/  LDL.LU R11, [R1+0x620] ;  /* 0x00062000010b7983 */ /* 0x000ea40000300800 */
[----:B--2---:R-:W-:Y:S02]  /*17320*/  F2FP.PACK_AB R11, R10, R11 ;  /* 0x0000000b0a0b723e */ /* 0x004fe400000000ff */
[----:B------:R-:W2:Y:S02]  /*17330*/  LDL.LU R10, [R1+0x61c] ;  /* 0x00061c00010a7983 */ /* 0x000ea40000300800 */
[----:B--2---:R-:W-:Y:S02]  /*17340*/  F2FP.PACK_AB R10, R9, R10 ;  /* 0x0000000a090a723e */ /* 0x004fe400000000ff */
[----:B------:R-:W2:Y:S02]  /*17350*/  LDL.LU R9, [R1+0x618] ;  /* 0x0006180001097983 */ /* 0x000ea40000300800 */
[----:B--2---:R-:W-:-:S02]  /*17360*/  F2FP.PACK_AB R9, R8, R9 ;  /* 0x000000090809723e */ /* 0x004fc400000000ff */
[----:B------:R-:W2:Y:S02]  /*17370*/  LDL.LU R8, [R1+0x614] ;  /* 0x0006140001087983 */ /* 0x000ea40000300800 */
[----:B--2---:R-:W-:Y:S02]  /*17380*/  F2FP.PACK_AB R8, R15, R8 ;  /* 0x000000080f08723e */ /* 0x004fe400000000ff */
[----:B------:R-:W4:Y:S02]  /*17390*/  LDL.LU R15, [R1+0x610] ;  /* 0x00061000010f7983 */ /* 0x000f240000300800 */
[----:B----4-:R-:W-:Y:S02]  /*173a0*/  F2FP.PACK_AB R15, R14, R15 ;  /* 0x0000000f0e0f723e */ /* 0x010fe400000000ff */
        /* <DEDUP_REMOVED lines=8> */
[----:B------:R-:W2:Y:S01]  /*17430*/  LDL.LU R18, [R1+0x5fc] ;  /* 0x0005fc0001127983 */ /* 0x000ea20000300800 */
[----:B------:R-:W-:Y:S02]  /*17440*/  F2FP.PACK_AB R17, R22, R17 ;  /* 0x000000111611723e */ /* 0x000fe400000000ff */
[----:B--2---:R-:W-:Y:S02]  /*17450*/  F2FP.PACK_AB R18, R23, R18 ;  /* 0x000000121712723e */ /* 0x004fe400000000ff */
[----:B------:R-:W2:Y:S04]  /*17460*/  LDL.LU R23, [R1+0x5f8] ;  /* 0x0005f80001177983 */ /* 0x000ea80000300800 */
[----:B------:R-:W3:Y:S01]  /*17470*/  LDL.LU R22, [R1+0x5f4] ;  /* 0x0005f40001167983 */ /* 0x000ee20000300800 */
[----:B------:R-:W-:-:S03]  /*17480*/  F2FP.PACK_AB R16, R27, R16 ;  /* 0x000000101b10723e */ /* 0x000fc600000000ff */
[----:B------:R-:W4:Y:S01]  /*17490*/  LDL.LU R27, [R1+0x5f0] ;  /* 0x0005f000011b7983 */ /* 0x000f220000300800 */
[----:B------:R-:W-:Y:S02]  /*174a0*/  F2FP.PACK_AB R21, R29, R21 ;  /* 0x000000151d15723e */ /* 0x000fe400000000ff */
[----:B--2---:R-:W-:Y:S02]  /*174b0*/  F2FP.PACK_AB R23, R26, R23 ;  /* 0x000000171a17723e */ /* 0x004fe400000000ff */
[----:B------:R-:W2:Y:S01]  /*174c0*/  LDL.LU R26, [R1+0x5ec] ;  /* 0x0005ec00011a7983 */ /* 0x000ea20000300800 */
[----:B---3--:R-:W-:-:S03]  /*174d0*/  F2FP.PACK_AB R22, R28, R22 ;  /* 0x000000161c16723e */ /* 0x008fc600000000ff */
[----:B------:R-:W3:Y:S04]  /*174e0*/  LDL.LU R28, [R1+0x5e8] ;  /* 0x0005e800011c7983 */ /* 0x000ee80000300800 */
[----:B------:R-:W3:Y:S01]  /*174f0*/  LDL.LU R29, [R1+0x5e4] ;  /* 0x0005e400011d7983 */ /* 0x000ee20000300800 */
[----:B----4-:R-:W-:Y:S02]  /*17500*/  F2FP.PACK_AB R27, R24, R27 ;  /* 0x0000001b181b723e */ /* 0x010fe400000000ff */
[----:B------:R-:W-:Y:S02]  /*17510*/  F2FP.PACK_AB R20, R0, R20 ;  /* 0x000000140014723e */ /* 0x000fe400000000ff */
[----:B--2---:R-:W-:Y:S02]  /*17520*/  F2FP.PACK_AB R26, R25, R26 ;  /* 0x0000001a191a723e */ /* 0x004fe400000000ff */
[----:B------:R-:W-:-:S02]  /*17530*/  F2FP.PACK_AB R25, R2, R3 ;  /* 0x000000030219723e */ /* 0x000fc400000000ff */
[----:B---3--:R-:W-:Y:S02]  /*17540*/  F2FP.PACK_AB R24, R29, R28 ;  /* 0x0000001c1d18723e */ /* 0x008fe400000000ff */
.L_x_1:
[----:B------:R-:W2:Y:S04]  /*17550*/  LDL.LU R2, [R1+0x5e0] ;  /* 0x0005e00001027983 */ /* 0x000ea80000300800 */
[----:B------:R-:W3:Y:S02]  /*17560*/  S2R R29, SR_TID.X ;  /* 0x00000000001d7919 */ /* 0x000ee40000002100 */
[C---:B-1-3--:R-:W-:Y:S02]  /*17570*/  IMAD.SHL.U32 R0, R29.reuse, 0x200, RZ ;  /* 0x000002001d007824 */ /* 0x04afe400078e00ff */
[C---:B0-----:R-:W-:Y:S02]  /*17580*/  IMAD.SHL.U32 R28, R29.reuse, 0x4, RZ ;  /* 0x000000041d1c7824 */ /* 0x041fe400078e00ff */
[----:B------:R-:W-:Y:S01]  /*17590*/  IMAD.SHL.U32 R3, R29, 0x40, RZ ;  /* 0x000000401d037824 */ /* 0x000fe200078e00ff */
[----:B------:R-:W-:-:S04]  /*175a0*/  LOP3.LUT R0, R0, 0x3000, RZ, 0xc0, !PT ;  /* 0x0000300000007812 */ /* 0x000fc800078ec0ff */
[----:B------:R-:W-:Y:S01]  /*175b0*/  LOP3.LUT R3, R3, 0x800, RZ, 0xc0, !PT ;  /* 0x0000080003037812 */ /* 0x000fe200078ec0ff */
[----:B------:R-:W-:Y:S01]  /*175c0*/  BAR.SYNC.DEFER_BLOCKING 0x0 ;  /* 0x0000000000007b1d */ /* 0x000fe20000010000 */
[----:B--2---:R-:W-:Y:S01]  /*175d0*/  LOP3.LUT R0, R0, 0x60, R2, 0xf8, !PT ;  /* 0x0000006000007812 */ /* 0x004fe200078ef802 */
[C---:B------:R-:W-:Y:S01]  /*175e0*/  IMAD.SHL.U32 R2, R29.reuse, 0x800, RZ ;  /* 0x000008001d027824 */ /* 0x040fe200078e00ff */
[----:B------:R-:W-:Y:S02]  /*175f0*/  LOP3.LUT R29, R29, 0x7f, RZ, 0xc0, !PT ;  /* 0x0000007f1d1d7812 */ /* 0x000fe400078ec0ff */
[----:B------:R-:W-:Y:S02]  /*17600*/  LOP3.LUT R0, R0, 0x170, R28, 0x78, !PT ;  /* 0x0000017000007812 */ /* 0x000fe400078e781c */
[----:B------:R-:W-:-:S03]  /*17610*/  LOP3.LUT R2, R2, 0x3000, RZ, 0xc0, !PT ;  /* 0x0000300002027812 */ /* 0x000fc600078ec0ff */
[----:B------:R-:W-:Y:S02]  /*17620*/  IMAD.IADD R3, R3, 0x1, R0 ;  /* 0x0000000103037824 */ /* 0x000fe400078e0200 */
[----:B------:R-:W-:-:S03]  /*17630*/  IMAD R28, R29, 0x10, R2 ;  /* 0x000000101d1c7824 */ /* 0x000fc600078e0202 */
[----:B------:R0:W-:Y:S04]  /*17640*/  STS.128 [R3], R24 ;  /* 0x0000001803007388 */ /* 0x0001e80000000c00 */
[----:B------:R1:W-:Y:S04]  /*17650*/  STS.128 [R3+0x80], R20 ;  /* 0x0000801403007388 */ /* 0x0003e80000000c00 */
[----:B------:R2:W-:Y:S04]  /*17660*/  STS.128 [R3+0x200], R16 ;  /* 0x0002001003007388 */ /* 0x0005e80000000c00 */
[----:B0-----:R-:W3:Y:S04]  /*17670*/  LDL R26, [R1+0x3a4] ;  /* 0x0003a400011a7983 */ /* 0x001ee80000100800 */
[----:B------:R-:W4:Y:S04]  /*17680*/  LDL.LU R27, [R1+0x5dc] ;  /* 0x0005dc00011b7983 */ /* 0x000f280000300800 */
[----:B-1----:R-:W5:Y:S04]  /*17690*/  LDL.LU R20, [R1+0x10] ;  /* 0x0000100001147983 */ /* 0x002f680000300800 */
[----:B------:R-:W5:Y:S04]  /*176a0*/  LDL.LU R21, [R1+0x14] ;  /* 0x0000140001157983 */ /* 0x000f680000300800 */
[----:B------:R-:W5:Y:S04]  /*176b0*/  LDL.LU R22, [R1+0x18] ;  /* 0x0000180001167983 */ /* 0x000f680000300800 */
[----:B------:R-:W5:Y:S04]  /*176c0*/  LDL.LU R23, [R1+0x1c] ;  /* 0x00001c0001177983 */ /* 0x000f680000300800 */
[----:B--2---:R-:W2:Y:S04]  /*176d0*/  LDL.LU R16, [R1] ;  /* 0x0000000001107983 */ /* 0x004ea80000300800 */
[----:B------:R-:W2:Y:S04]  /*176e0*/  LDL.LU R17, [R1+0x4] ;  /* 0x0000040001117983 */ /* 0x000ea80000300800 */
[----:B------:R-:W2:Y:S04]  /*176f0*/  LDL.LU R18, [R1+0x8] ;  /* 0x0000080001127983 */ /* 0x000ea80000300800 */
[----:B------:R-:W2:Y:S04]  /*17700*/  LDL.LU R19, [R1+0xc] ;  /* 0x00000c0001137983 */ /* 0x000ea80000300800 */
[----:B------:R-:W-:Y:S04]  /*17710*/  STS.128 [R3+0x280], R12 ;  /* 0x0002800c03007388 */ /* 0x000fe80000000c00 */
[----:B------:R0:W-:Y:S04]  /*17720*/  STS.128 [R3+0x400], R8 ;  /* 0x0004000803007388 */ /* 0x0001e80000000c00 */
[----:B------:R-:W-:Y:S01]  /*17730*/  STS.128 [R3+0x480], R4 ;  /* 0x0004800403007388 */ /* 0x000fe20000000c00 */
[----:B0-----:R-:W-:-:S02]  /*17740*/  LOP3.LUT R8, R28, 0x20, RZ, 0x3c, !PT ;  /* 0x000000201c087812 */ /* 0x001fc400078e3cff */
[C---:B---3--:R-:W-:Y:S02]  /*17750*/  IADD3 R2, R26.reuse, 0x2, RZ ;  /* 0x000000021a027810 */ /* 0x048fe40007ffe0ff */
[----:B------:R-:W-:Y:S02]  /*17760*/  IADD3 R0, R26, 0x1, RZ ;  /* 0x000000011a007810 */ /* 0x000fe40007ffe0ff */
[----:B----4-:R-:W-:-:S04]  /*17770*/  ISETP.GE.AND P0, PT, R27, c[0x0][0x178], PT ;  /* 0x00005e001b007a0c */ /* 0x010fc80003f06270 */
[----:B------:R-:W-:Y:S01]  /*17780*/  ISETP.LT.AND P5, PT, R2, c[0x0][0x17c], !P0 ;  /* 0x00005f0002007a0c */ /* 0x000fe200047a1270 */
[----:B------:R-:W-:Y:S01]  /*17790*/  IMAD R2, R27, c[0x0][0x194], RZ ;  /* 0x000065001b027a24 */ /* 0x000fe200078e02ff */
[----:B------:R-:W-:Y:S02]  /*177a0*/  ISETP.LT.AND P1, PT, R0, c[0x0][0x17c], !P0 ;  /* 0x00005f0000007a0c */ /* 0x000fe40004721270 */
[C---:B------:R-:W-:Y:S01]  /*177b0*/  LOP3.LUT R0, R28.reuse, 0x60, RZ, 0x3c, !PT ;  /* 0x000000601c007812 */ /* 0x040fe200078e3cff */
[----:B-----5:R-:W-:Y:S04]  /*177c0*/  STS.128 [R3+0x680], R20 ;  /* 0x0006801403007388 */ /* 0x020fe80000000c00 */
[----:B--2---:R0:W-:Y:S04]  /*177d0*/  STS.128 [R3+0x600], R16 ;  /* 0x0006001003007388 */ /* 0x0041e80000000c00 */
[----:B------:R-:W-:Y:S01]  /*177e0*/  BAR.SYNC.DEFER_BLOCKING 0x0 ;  /* 0x0000000000007b1d */ /* 0x000fe20000010000 */
[----:B0-----:R-:W-:-:S05]  /*177f0*/  LOP3.LUT R16, R28, 0x40, RZ, 0x3c, !PT ;  /* 0x000000401c107812 */ /* 0x001fca00078e3cff */
[----:B------:R-:W0:Y:S04]  /*17800*/  LDS.128 R4, [R28] ;  /* 0x000000001c047984 */ /* 0x000e280000000c00 */
[----:B------:R-:W1:Y:S04]  /*17810*/  LDS.128 R20, [R28+0x800] ;  /* 0x000800001c147984 */ /* 0x000e680000000c00 */
[----:B------:R-:W-:Y:S04]  /*17820*/  LDS.128 R12, [R16] ;  /* 0x00000000100c7984 */ /* 0x000fe80000000c00 */
[----:B0-----:R0:W-:Y:S01]  /*17830*/  STL [R1+0x4], R5 ;  /* 0x0000040501007387 */ /* 0x0011e20000100800 */
[----:B------:R-:W-:Y:S01]  /*17840*/  IMAD.MOV.U32 R29, RZ, RZ, R4 ;  /* 0x000000ffff1d7224 */ /* 0x000fe200078e0004 */
[----:B------:R-:W-:-:S02]  /*17850*/  IADD3 R4, R26, 0x3, RZ ;  /* 0x000000031a047810 */ /* 0x000fc40007ffe0ff */
[----:B------:R-:W-:Y:S02]  /*17860*/  STL.64 [R1+0x8], R6 ;  /* 0x0000080601007387 */ /* 0x000fe40000100a00 */
[----:B------:R-:W-:Y:S02]  /*17870*/  ISETP.LT.AND P4, PT, R4, c[0x0][0x17c], !P0 ;  /* 0x00005f0004007a0c */ /* 0x000fe40004781270 */
[----:B-1----:R-:W-:Y:S01]  /*17880*/  STL [R1+0x604], R20 ;  /* 0x0006041401007387 */ /* 0x002fe20000100800 */
[----:B0-----:R-:W-:-:S03]  /*17890*/  IADD3 R5, R26, 0x4, RZ ;  /* 0x000000041a057810 */ /* 0x001fc60007ffe0ff */
[----:B------:R-:W-:Y:S01]  /*178a0*/  STL [R1+0x600], R21 ;  /* 0x0006001501007387 */ /* 0x000fe20000100800 */
[----:B------:R-:W-:-:S03]  /*178b0*/  ISETP.LT.AND P3, PT, R5, c[0x0][0x17c], !P0 ;  /* 0x00005f0005007a0c */ /* 0x000fc60004761270 */
[----:B------:R-:W0:Y:S04]  /*178c0*/  LDS.128 R4, [R8] ;  /* 0x0000000008047984 */ /* 0x000e280000000c00 */
[----:B------:R-:W-:Y:S04]  /*178d0*/  STL [R1+0x5fc], R22 ;  /* 0x0005fc1601007387 */ /* 0x000fe80000100800 */
[----:B------:R-:W-:Y:S04]  /*178e0*/  STL [R1+0x5f8], R23 ;  /* 0x0005f81701007387 */ /* 0x000fe80000100800 */
[----:B------:R-:W1:Y:S04]  /*178f0*/  LDS.128 R8, [R8+0x800] ;  /* 0x0008000008087984 */ /* 0x000e680000000c00 */
[----:B0-----:R0:W-:Y:S04]  /*17900*/  STL [R1+0x608], R7 ;  /* 0x0006080701007387 */ /* 0x0011e80000100800 */
[----:B0-----:R-:W2:Y:S04]  /*17910*/  LDL R7, [R1+0x3a4] ;  /* 0x0003a40001077983 */ /* 0x001ea80000100800 */
[----:B--2---:R-:W-:Y:S04]  /*17920*/  STL.64 [R1+0x678], R6 ;  /* 0x0006780601007387 */ /* 0x004fe80000100a00 */
[----:B------:R-:W-:Y:S04]  /*17930*/  STL.64 [R1+0x670], R4 ;  /* 0x0006700401007387 */ /* 0x000fe80000100a00 */
[----:B-1----:R-:W-:Y:S04]  /*17940*/  STL.64 [R1+0x618], R10 ;  /* 0x0006180a01007387 */ /* 0x002fe80000100a00 */
[----:B------:R0:W-:Y:S04]  /*17950*/  STL.64 [R1+0x610], R8 ;  /* 0x0006100801007387 */ /* 0x0001e80000100a00 */
[----:B0-----:R-:W2:Y:S04]  /*17960*/  LDL.LU R8, [R1+0x90] ;  /* 0x0000900001087983 */ /* 0x001ea80000300800 */
[----:B------:R-:W2:Y:S04]  /*17970*/  LDL.LU R9, [R1+0x94] ;  /* 0x0000940001097983 */ /* 0x000ea80000300800 */
[----:B------:R-:W3:Y:S04]  /*17980*/  LDL.LU R10, [R1+0x98] ;  /* 0x00009800010a7983 */ /* 0x000ee80000300800 */
[----:B------:R-:W3:Y:S04]  /*17990*/  LDL.LU R11, [R1+0x9c] ;  /* 0x00009c00010b7983 */ /* 0x000ee80000300800 */
[----:B---3--:R-:W-:Y:S04]  /*179a0*/  STL.64 [R1+0x628], R10 ;  /* 0x0006280a01007387 */ /* 0x008fe80000100a00 */
[----:B--2---:R0:W-:Y:S04]  /*179b0*/  STL.64 [R1+0x620], R8 ;  /* 0x0006200801007387 */ /* 0x0041e80000100a00 */
[----:B0-----:R-:W2:Y:S04]  /*179c0*/  LDL.LU R8, [R1+0x80] ;  /* 0x0000800001087983 */ /* 0x001ea80000300800 */
[----:B------:R-:W2:Y:S04]  /*179d0*/  LDL.LU R9, [R1+0x84] ;  /* 0x0000840001097983 */ /* 0x000ea80000300800 */
[----:B------:R-:W3:Y:S04]  /*179e0*/  LDL.LU R10, [R1+0x88] ;  /* 0x00008800010a7983 */ /* 0x000ee80000300800 */
[----:B------:R-:W3:Y:S04]  /*179f0*/  LDL.LU R11, [R1+0x8c] ;  /* 0x00008c00010b7983 */ /* 0x000ee80000300800 */
[----:B------:R-:W4:Y:S04]  /*17a00*/  LDL.LU R24, [R1+0x30] ;  /* 0x0000300001187983 */ /* 0x000f280000300800 */
[----:B------:R-:W4:Y:S04]  /*17a10*/  LDL.LU R25, [R1+0x34] ;  /* 0x0000340001197983 */ /* 0x000f280000300800 */
[----:B------:R-:W5:Y:S04]  /*17a20*/  LDL.LU R26, [R1+0x38] ;  /* 0x00003800011a7983 */ /* 0x000f680000300800 */
[----:B------:R-:W5:Y:S04]  /*17a30*/  LDL.LU R27, [R1+0x3c] ;  /* 0x00003c00011b7983 */ /* 0x000f680000300800 */
[----:B-----5:R-:W-:Y:S04]  /*17a40*/  STL.64 [R1+0x688], R26 ;  /* 0x0006881a01007387 */ /* 0x020fe80000100a00 */
[----:B----4-:R-:W-:Y:S04]  /*17a50*/  STL.64 [R1+0x680], R24 ;  /* 0x0006801801007387 */ /* 0x010fe80000100a00 */
[----:B------:R-:W4:Y:S04]  /*17a60*/  LDL.LU R4, [R1+0x20] ;  /* 0x0000200001047983 */ /* 0x000f280000300800 */
[----:B------:R-:W4:Y:S04]  /*17a70*/  LDL.LU R5, [R1+0x24] ;  /* 0x0000240001057983 */ /* 0x000f280000300800 */
[----:B------:R-:W4:Y:S04]  /*17a80*/  LDL.LU R6, [R1+0x28] ;  /* 0x0000280001067983 */ /* 0x000f280000300800 */
[----:B------:R-:W4:Y:S04]  /*17a90*/  LDL.LU R7, [R1+0x2c] ;  /* 0x00002c0001077983 */ /* 0x000f280000300800 */
[----:B---3--:R-:W-:Y:S04]  /*17aa0*/  STL.64 [R1+0x638], R10 ;  /* 0x0006380a01007387 */ /* 0x008fe80000100a00 */
[----:B--2---:R0:W-:Y:S04]  /*17ab0*/  STL.64 [R1+0x630], R8 ;  /* 0x0006300801007387 */ /* 0x0041e80000100a00 */
[----:B------:R-:W1:Y:S04]  /*17ac0*/  LDS.128 R24, [R16+0x800] ;  /* 0x0008000010187984 */ /* 0x000e680000000c00 */
[----:B------:R-:W-:Y:S04]  /*17ad0*/  LDS.128 R16, [R0] ;  /* 0x0000000000107984 */ /* 0x000fe80000000c00 */
        /* <DEDUP_REMOVED lines=20> */
[----:B------:R-:W2:Y:S04]  /*17c20*/  LDL.LU R10, [R1+0x48] ;  /* 0x00004800010a7983 */ /* 0x000ea80000300800 */
[----:B------:R-:W2:Y:S04]  /*17c30*/  LDL.LU R11, [R1+0x4c] ;  /* 0x00004c00010b7983 */ /* 0x000ea80000300800 */
[----:B-1----:R-:W-:Y:S04]  /*17c40*/  STL.64 [R1+0xa0], R24 ;  /* 0x0000a01801007387 */ /* 0x002fe80000100a00 */
[----:B------:R-:W-:Y:S04]  /*17c50*/  STL.64 [R1+0xa8], R26 ;  /* 0x0000a81a01007387 */ /* 0x000fe80000100a00 */
[----:B------:R-:W0:Y:S04]  /*17c60*/  LDS.128 R24, [R0+0x800] ;  /* 0x0008000000187984 */ /* 0x000e280000000c00 */
[----:B------:R-:W-:Y:S06]  /*17c70*/  BAR.SYNC.DEFER_BLOCKING 0x0 ;  /* 0x0000000000007b1d */ /* 0x000fec0000010000 */
[----:B----4-:R-:W-:Y:S04]  /*17c80*/  STS.128 [R3], R4 ;  /* 0x0000000403007388 */ /* 0x010fe80000000c00 */
[----:B0-----:R0:W-:Y:S01]  /*17c90*/  STL [R1+0xbc], R27 ;  /* 0x0000bc1b01007387 */ /* 0x0011e20000100800 */
[----:B------:R-:W-:-:S02]  /*17ca0*/  IMAD.MOV.U32 R23, RZ, RZ, R26 ;  /* 0x000000ffff177224 */ /* 0x000fc400078e001a */
[----:B------:R-:W-:Y:S02]  /*17cb0*/  IMAD.MOV.U32 R21, RZ, RZ, R24 ;  /* 0x000000ffff157224 */ /* 0x000fe400078e0018 */
[----:B------:R-:W-:Y:S01]  /*17cc0*/  IMAD.MOV.U32 R22, RZ, RZ, R25 ;  /* 0x000000ffff167224 */ /* 0x000fe200078e0019 */
[----:B0-----:R-:W3:Y:S04]  /*17cd0*/  LDL.LU.64 R26, [R1+0x688] ;  /* 0x00068800011a7983 */ /* 0x001ee80000300a00 */
[----:B------:R-:W3:Y:S04]  /*17ce0*/  LDL.LU.64 R24, [R1+0x680] ;  /* 0x0006800001187983 */ /* 0x000ee80000300a00 */
[----:B------:R-:W4:Y:S04]  /*17cf0*/  LDL.LU.64 R6, [R1+0x678] ;  /* 0x0006780001067983 */ /* 0x000f280000300a00 */
[----:B------:R-:W5:Y:S01]  /*17d00*/  LDL.LU.64 R4, [R1+0x670] ;  /* 0x0006700001047983 */ /* 0x000f620000300a00 */
[----:B------:R-:W-:-:S03]  /*17d10*/  LEA R0, P6, R2, c[0x0][0x170], 0x1 ;  /* 0x00005c0002007a11 */ /* 0x000fc600078c08ff */
[----:B--2---:R0:W-:Y:S04]  /*17d20*/  STS.128 [R3+0x200], R8 ;  /* 0x0002000803007388 */ /* 0x0041e80000000c00 */
[----:B0-----:R-:W2:Y:S04]  /*17d30*/  LDL.LU.64 R10, [R1+0x668] ;  /* 0x00066800010a7983 */ /* 0x001ea80000300a00 */
[----:B------:R-:W2:Y:S01]  /*17d40*/  LDL.LU.64 R8, [R1+0x660] ;  /* 0x0006600001087983 */ /* 0x000ea20000300a00 */
[----:B------:R-:W-:-:S03]  /*17d50*/  PRMT R20, R29, 0x7632, R20 ;  /* 0x000076321d147816 */ /* 0x000fc60000000014 */
[----:B---3--:R0:W-:Y:S01]  /*17d60*/  STS.128 [R3+0x80], R24 ;  /* 0x0000801803007388 */ /* 0x0081e20000000c00 */
[----:B------:R-:W-:Y:S02]  /*17d70*/  LEA.HI.X.SX32 R2, R2, c[0x0][0x174], 0x1, P6 ;  /* 0x00005d0002027a11 */ /* 0x000fe400030f0eff */
[C---:B----4-:R-:W-:Y:S01]  /*17d80*/  ISETP.LT.AND P2, PT, R7.reuse, c[0x0][0x17c], !P0 ;  /* 0x00005f0007007a0c */ /* 0x050fe20004741270 */
[----:B0-----:R-:W-:Y:S01]  /*17d90*/  IMAD R25, R7, c[0x0][0x198], RZ ;  /* 0x0000660007197a24 */ /* 0x001fe200078e02ff */
[----:B--2---:R0:W-:Y:S04]  /*17da0*/  STS.128 [R3+0x280], R8 ;  /* 0x0002800803007388 */ /* 0x0041e80000000c00 */
[----:B0-----:R-:W2:Y:S04]  /*17db0*/  LDL.LU.64 R10, [R1+0x658] ;  /* 0x00065800010a7983 */ /* 0x001ea80000300a00 */
[----:B------:R-:W2:Y:S04]  /*17dc0*/  LDL.LU.64 R8, [R1+0x650] ;  /* 0x0006500001087983 */ /* 0x000ea80000300a00 */
        /* <DEDUP_REMOVED lines=8> */
[----:B------:R-:W2:Y:S01]  /*17e50*/  LDL.LU.64 R8, [R1+0x620] ;  /* 0x0006200001087983 */ /* 0x000ea20000300a00 */
[----:B------:R-:W-:-:S02]  /*17e60*/  LEA R24, P6, R25, R0, 0x1 ;  /* 0x0000000019187211 */ /* 0x000fc400078c08ff */
[C---:B------:R-:W-:Y:S02]  /*17e70*/  IADD3 R27, R25.reuse, c[0x0][0x198], RZ ;  /* 0x00006600191b7a10 */ /* 0x040fe40007ffe0ff */
[----:B------:R-:W-:Y:S02]  /*17e80*/  LEA.HI.X.SX32 R25, R25, R2, 0x1, P6 ;  /* 0x0000000219197211 */ /* 0x000fe400030f0eff */
[----:B------:R-:W-:Y:S02]  /*17e90*/  LEA R26, P6, R27, R0, 0x1 ;  /* 0x000000001b1a7211 */ /* 0x000fe400078c08ff */
[----:B------:R-:W-:Y:S01]  /*17ea0*/  IADD3 R28, R7, 0x5, RZ ;  /* 0x00000005071c7810 */ /* 0x000fe20007ffe0ff */
[----:B--2---:R0:W-:Y:S04]  /*17eb0*/  STS.128 [R3+0x680], R8 ;  /* 0x0006800803007388 */ /* 0x0041e80000000c00 */
[----:B------:R-:W-:Y:S01]  /*17ec0*/  BAR.SYNC.DEFER_BLOCKING 0x0 ;  /* 0x0000000000007b1d */ /* 0x000fe20000010000 */
[----:B0-----:R-:W-:-:S05]  /*17ed0*/  IADD3 R3, R27, c[0x0][0x198], RZ ;  /* 0x000066001b037a10 */ /* 0x001fca0007ffe0ff */
[----:B------:R-:W2:Y:S01]  /*17ee0*/  LDL.LU.64 R10, [R1+0x618] ;  /* 0x00061800010a7983 */ /* 0x000ea20000300a00 */
[----:B------:R-:W-:-:S03]  /*17ef0*/  LEA.HI.X.SX32 R27, R27, R2, 0x1, P6 ;  /* 0x000000021b1b7211 */ /* 0x000fc600030f0eff */
[----:B------:R-:W3:Y:S04]  /*17f00*/  LDL.LU.64 R8, [R1+0x610] ;  /* 0x0006100001087983 */ /* 0x000ee80000300a00 */
[----:B------:R0:W-:Y:S01]  /*17f10*/  @P2 STG.E.U16 [R24.64], R29 ;  /* 0x0000001d18002986 */ /* 0x0001e2000c101504 */
[----:B------:R-:W-:Y:S02]  /*17f20*/  ISETP.LT.AND P2, PT, R28, c[0x0][0x17c], !P0 ;  /* 0x00005f001c007a0c */ /* 0x000fe40004741270 */
[C---:B------:R-:W-:Y:S02]  /*17f30*/  IADD3 R28, R3.reuse, c[0x0][0x198], RZ ;  /* 0x00006600031c7a10 */ /* 0x040fe40007ffe0ff */
[----:B0-----:R-:W-:-:S04]  /*17f40*/  LEA R24, P6, R3, R0, 0x1 ;  /* 0x0000000003187211 */ /* 0x001fc800078c08ff */
[----:B------:R-:W-:Y:S01]  /*17f50*/  LEA.HI.X.SX32 R25, R3, R2, 0x1, P6 ;  /* 0x0000000203197211 */ /* 0x000fe200030f0eff */
[----:B------:R-:W-:Y:S01]  /*17f60*/  IMAD.MOV.U32 R3, RZ, RZ, R7 ;  /* 0x000000ffff037224 */ /* 0x000fe200078e0007 */
[----:B------:R0:W-:Y:S01]  /*17f70*/  @P1 STG.E.U16 [R26.64], R20 ;  /* 0x000000141a001986 */ /* 0x0001e2000c101504 */
[----:B------:R-:W-:-:S03]  /*17f80*/  IADD3 R29, R7, 0x6, RZ ;  /* 0x00000006071d7810 */ /* 0x000fc60007ffe0ff */
[----:B-----5:R-:W-:Y:S01]  /*17f90*/  @P5 STG.E.U16 [R24.64], R4 ;  /* 0x0000000418005986 */ /* 0x020fe2000c101504 */
[----:B------:R-:W-:Y:S02]  /*17fa0*/  ISETP.LT.AND P1, PT, R29, c[0x0][0x17c], !P0 ;  /* 0x00005f001d007a0c */ /* 0x000fe40004721270 */
[----:B------:R-:W-:Y:S01]  /*17fb0*/  PRMT R29, R4, 0x7632, R29 ;  /* 0x00007632041d7816 */ /* 0x000fe2000000001d */
[----:B------:R-:W4:Y:S01]  /*17fc0*/  LDL.LU R7, [R1+0x608] ;  /* 0x0006080001077983 */ /* 0x000f220000300800 */
[----:B0-----:R-:W-:-:S03]  /*17fd0*/  IADD3 R27, R3, 0x7, RZ ;  /* 0x00000007031b7810 */ /* 0x001fc60007ffe0ff */
[----:B------:R-:W5:Y:S01]  /*17fe0*/  LDL.LU R20, [R1+0x604] ;  /* 0x0006040001147983 */ /* 0x000f620000300800 */
[C---:B------:R-:W-:Y:S02]  /*17ff0*/  LEA R26, P6, R28.reuse, R0, 0x1 ;  /* 0x000000001c1a7211 */ /* 0x040fe400078c08ff */
[----:B------:R-:W-:Y:S02]  /*18000*/  ISETP.LT.AND P5, PT, R27, c[0x0][0x17c], !P0 ;  /* 0x00005f001b007a0c */ /* 0x000fe400047a1270 */
[----:B------:R-:W-:-:S05]  /*18010*/  LEA.HI.X.SX32 R27, R28, R2, 0x1, P6 ;  /* 0x000000021c1b7211 */ /* 0x000fca00030f0eff */
[----:B------:R0:W-:Y:S04]  /*18020*/  @P4 STG.E.U16 [R26.64], R29 ;  /* 0x0000001d1a004986 */ /* 0x0001e8000c101504 */
[----:B0-----:R-:W2:Y:S01]  /*18030*/  LDL R29, [R1+0x3a4] ;  /* 0x0003a400011d7983 */ /* 0x001ea20000100800 */
[----:B------:R-:W-:Y:S01]  /*18040*/  IMAD.MOV.U32 R25, RZ, RZ, R3 ;  /* 0x000000ffff197224 */ /* 0x000fe200078e0003 */
[----:B------:R-:W-:-:S03]  /*18050*/  IADD3 R3, R28, c[0x0][0x198], RZ ;  /* 0x000066001c037a10 */ /* 0x000fc60007ffe0ff */
[----:B------:R-:W-:Y:S01]  /*18060*/  IMAD.MOV.U32 R28, RZ, RZ, R25 ;  /* 0x000000ffff1c7224 */ /* 0x000fe200078e0019 */
[C---:B------:R-:W-:Y:S02]  /*18070*/  LEA R24, P6, R3.reuse, R0, 0x1 ;  /* 0x0000000003187211 */ /* 0x040fe400078c08ff */
[C---:B------:R-:W-:Y:S02]  /*18080*/  IADD3 R4, R3.reuse, c[0x0][0x198], RZ ;  /* 0x0000660003047a10 */ /* 0x040fe40007ffe0ff */
[----:B------:R-:W-:Y:S02]  /*18090*/  LEA.HI.X.SX32 R25, R3, R2, 0x1, P6 ;  /* 0x0000000203197211 */ /* 0x000fe400030f0eff */
[----:B------:R-:W-:Y:S02]  /*180a0*/  IADD3 R28, R28, 0x8, RZ ;  /* 0x000000081c1c7810 */ /* 0x000fe40007ffe0ff */
[C---:B------:R-:W-:Y:S01]  /*180b0*/  LEA R26, P6, R4.reuse, R0, 0x1 ;  /* 0x00000000041a7211 */ /* 0x040fe200078c08ff */
[----:B------:R0:W-:Y:S01]  /*180c0*/  @P3 STG.E.U16 [R24.64], R12 ;  /* 0x0000000c18003986 */ /* 0x0001e2000c101504 */
[----:B------:R-:W-:-:S02]  /*180d0*/  IADD3 R3, R4, c[0x0][0x198], RZ ;  /* 0x0000660004037a10 */ /* 0x000fc40007ffe0ff */
[----:B------:R-:W-:Y:S02]  /*180e0*/  ISETP.LT.AND P4, PT, R28, c[0x0][0x17c], !P0 ;  /* 0x00005f001c007a0c */ /* 0x000fe40004781270 */
[----:B------:R-:W-:Y:S02]  /*180f0*/  PRMT R28, R12, 0x7632, R28 ;  /* 0x000076320c1c7816 */ /* 0x000fe4000000001c */
[----:B0-----:R-:W-:Y:S02]  /*18100*/  IADD3 R12, R3, c[0x0][0x198], RZ ;  /* 0x00006600030c7a10 */ /* 0x001fe40007ffe0ff */
[----:B--2---:R-:W-:-:S04]  /*18110*/  IADD3 R27, R29, 0x9, RZ ;  /* 0x000000091d1b7810 */ /* 0x004fc80007ffe0ff */
[----:B------:R-:W-:Y:S02]  /*18120*/  ISETP.LT.AND P3, PT, R27, c[0x0][0x17c], !P0 ;  /* 0x00005f001b007a0c */ /* 0x000fe40004761270 */
[----:B------:R-:W-:Y:S02]  /*18130*/  LEA.HI.X.SX32 R27, R4, R2, 0x1, P6 ;  /* 0x00000002041b7211 */ /* 0x000fe400030f0eff */
[----:B------:R-:W-:Y:S02]  /*18140*/  LEA R24, P6, R3, R0, 0x1 ;  /* 0x0000000003187211 */ /* 0x000fe400078c08ff */
[----:B------:R-:W-:Y:S01]  /*18150*/  IADD3 R4, R29, 0xa, RZ ;  /* 0x0000000a1d047810 */ /* 0x000fe20007ffe0ff */
[----:B------:R0:W-:Y:S01]  /*18160*/  @P2 STG.E.U16 [R26.64], R28 ;  /* 0x0000001c1a002986 */ /* 0x0001e2000c101504 */
[----:B------:R-:W-:Y:S02]  /*18170*/  LEA.HI.X.SX32 R25, R3, R2, 0x1, P6 ;  /* 0x0000000203197211 */ /* 0x000fe400030f0eff */
[----:B------:R-:W-:-:S02]  /*18180*/  ISETP.LT.AND P2, PT, R4, c[0x0][0x17c], !P0 ;  /* 0x00005f0004007a0c */ /* 0x000fc40004741270 */
[C---:B------:R-:W-:Y:S02]  /*18190*/  IADD3 R4, R12.reuse, c[0x0][0x198], RZ ;  /* 0x000066000c047a10 */ /* 0x040fe40007ffe0ff */
[----:B------:R-:W-:Y:S01]  /*181a0*/  IADD3 R3, R29, 0xb, RZ ;  /* 0x0000000b1d037810 */ /* 0x000fe20007ffe0ff */
[----:B------:R1:W-:Y:S01]  /*181b0*/  @P1 STG.E.U16 [R24.64], R16 ;  /* 0x0000001018001986 */ /* 0x0003e2000c101504 */
[----:B0-----:R-:W-:-:S03]  /*181c0*/  LEA R26, P6, R12, R0, 0x1 ;  /* 0x000000000c1a7211 */ /* 0x001fc600078c08ff */
[----:B------:R-:W2:Y:S01]  /*181d0*/  LDL.LU R28, [R1+0x4] ;  /* 0x00000400011c7983 */ /* 0x000ea20000300800 */
[----:B------:R-:W-:Y:S02]  /*181e0*/  ISETP.LT.AND P1, PT, R3, c[0x0][0x17c], !P0 ;  /* 0x00005f0003007a0c */ /* 0x000fe40004721270 */
[----:B------:R-:W-:Y:S02]  /*181f0*/  LEA.HI.X.SX32 R27, R12, R2, 0x1, P6 ;  /* 0x000000020c1b7211 */ /* 0x000fe400030f0eff */
[----:B------:R-:W-:Y:S02]  /*18200*/  IADD3 R3, R4, c[0x0][0x198], RZ ;  /* 0x0000660004037a10 */ /* 0x000fe40007ffe0ff */
[----:B-1----:R-:W-:Y:S02]  /*18210*/  PRMT R16, R16, 0x7632, R16 ;  /* 0x0000763210107816 */ /* 0x002fe40000000010 */
[----:B------:R-:W-:-:S03]  /*18220*/  LEA R24, P6, R4, R0, 0x1 ;  /* 0x0000000004187211 */ /* 0x000fc600078c08ff */
[----:B------:R0:W-:Y:S01]  /*18230*/  @P5 STG.E.U16 [R26.64], R16 ;  /* 0x000000101a005986 */ /* 0x0001e2000c101504 */
[----:B------:R-:W-:-:S05]  /*18240*/  LEA.HI.X.SX32 R25, R4, R2, 0x1, P6 ;  /* 0x0000000204197211 */ /* 0x000fca00030f0eff */
[----:B-----5:R1:W-:Y:S01]  /*18250*/  @P4 STG.E.U16 [R24.64], R20 ;  /* 0x0000001418004986 */ /* 0x0203e2000c101504 */
[----:B0-----:R-:W-:-:S04]  /*18260*/  LEA R26, P6, R3, R0, 0x1 ;  /* 0x00000000031a7211 */ /* 0x001fc800078c08ff */
[----:B------:R-:W-:Y:S02]  /*18270*/  LEA.HI.X.SX32 R27, R3, R2, 0x1, P6 ;  /* 0x00000002031b7211 */ /* 0x000fe400030f0eff */
[----:B-1----:R-:W-:-:S05]  /*18280*/  PRMT R20, R20, 0x7632, R20 ;  /* 0x0000763214147816 */ /* 0x002fca0000000014 */
[----:B------:R0:W-:Y:S04]  /*18290*/  @P3 STG.E.U16 [R26.64], R20 ;  /* 0x000000141a003986 */ /* 0x0001e8000c101504 */
[----:B0-----:R-:W5:Y:S01]  /*182a0*/  LDL.LU R20, [R1+0xa0] ;  /* 0x0000a00001147983 */ /* 0x001f620000300800 */
[----:B------:R-:W-:Y:S02]  /*182b0*/  IADD3 R12, R29, 0xc, RZ ;  /* 0x0000000c1d0c7810 */ /* 0x000fe40007ffe0ff */
[----:B------:R-:W-:Y:S02]  /*182c0*/  IADD3 R4, R3, c[0x0][0x198], RZ ;  /* 0x0000660003047a10 */ /* 0x000fe40007ffe0ff */
[----:B------:R-:W-:Y:S02]  /*182d0*/  ISETP.LT.AND P5, PT, R12, c[0x0][0x17c], !P0 ;  /* 0x00005f000c007a0c */ /* 0x000fe400047a1270 */
[----:B------:R-:W-:-:S02]  /*182e0*/  IADD3 R12, R29, 0xd, RZ ;  /* 0x0000000d1d0c7810 */ /* 0x000fc40007ffe0ff */
[----:B------:R-:W-:Y:S02]  /*182f0*/  LEA R24, P6, R4, R0, 0x1 ;  /* 0x0000000004187211 */ /* 0x000fe400078c08ff */
[----:B------:R-:W-:Y:S02]  /*18300*/  ISETP.LT.AND P4, PT, R12, c[0x0][0x17c], !P0 ;  /* 0x00005f000c007a0c */ /* 0x000fe40004781270 */
[----:B------:R-:W-:Y:S02]  /*18310*/  IADD3 R12, R29, 0xe, RZ ;  /* 0x0000000e1d0c7810 */ /* 0x000fe40007ffe0ff */
[C---:B------:R-:W-:Y:S02]  /*18320*/  IADD3 R3, R4.reuse, c[0x0][0x198], RZ ;  /* 0x0000660004037a10 */ /* 0x040fe40007ffe0ff */
[----:B------:R-:W-:Y:S02]  /*18330*/  LEA.HI.X.SX32 R25, R4, R2, 0x1, P6 ;  /* 0x0000000204197211 */ /* 0x000fe400030f0eff */
[----:B------:R-:W-:-:S02]  /*18340*/  ISETP.LT.AND P3, PT, R12, c[0x0][0x17c], !P0 ;  /* 0x00005f000c007a0c */ /* 0x000fc40004761270 */
[----:B------:R-:W-:Y:S02]  /*18350*/  IADD3 R12, R29, 0xf, RZ ;  /* 0x0000000f1d0c7810 */ /* 0x000fe40007ffe0ff */
[C---:B------:R-:W-:Y:S01]  /*18360*/  LEA R26, P6, R3.reuse, R0, 0x1 ;  /* 0x00000000031a7211 */ /* 0x040fe200078c08ff */
[----:B---3--:R0:W-:Y:S01]  /*18370*/  @P2 STG.E.U16 [R24.64], R8 ;  /* 0x0000000818002986 */ /* 0x0081e2000c101504 */
[C---:B------:R-:W-:Y:S02]  /*18380*/  IADD3 R4, R3.reuse, c[0x0][0x198], RZ ;  /* 0x0000660003047a10 */ /* 0x040fe40007ffe0ff */
[----:B------:R-:W-:Y:S02]  /*18390*/  ISETP.LT.AND P2, PT, R12, c[0x0][0x17c], !P0 ;  /* 0x00005f000c007a0c */ /* 0x000fe40004741270 */
[----:B------:R-:W-:Y:S02]  /*183a0*/  LEA.HI.X.SX32 R27, R3, R2, 0x1, P6 ;  /* 0x00000002031b7211 */ /* 0x000fe400030f0eff */
[----:B------:R-:W-:-:S02]  /*183b0*/  PRMT R12, R8, 0x7632, R12 ;  /* 0x00007632080c7816 */ /* 0x000fc4000000000c */
[C---:B------:R-:W-:Y:S02]  /*183c0*/  IADD3 R3, R4.reuse, c[0x0][0x198], RZ ;  /* 0x0000660004037a10 */ /* 0x040fe40007ffe0ff */
[C---:B0-----:R-:W-:Y:S01]  /*183d0*/  LEA R24, P6, R4.reuse, R0, 0x1 ;  /* 0x0000000004187211 */ /* 0x041fe200078c08ff */
[----:B------:R0:W-:Y:S03]  /*183e0*/  @P1 STG.E.U16 [R26.64], R12 ;  /* 0x0000000c1a001986 */ /* 0x0001e6000c101504 */
[----:B------:R-:W-:Y:S02]  /*183f0*/  LEA.HI.X.SX32 R25, R4, R2, 0x1, P6 ;  /* 0x0000000204197211 */ /* 0x000fe400030f0eff */
[C---:B------:R-:W-:Y:S02]  /*18400*/  IADD3 R4, R3.reuse, c[0x0][0x198], RZ ;  /* 0x0000660003047a10 */ /* 0x040fe40007ffe0ff */
[----:B0-----:R-:W-:-:S04]  /*18410*/  LEA R26, P6, R3, R0, 0x1 ;  /* 0x00000000031a7211 */ /* 0x001fc800078c08ff */
[----:B------:R-:W-:Y:S02]  /*18420*/  LEA.HI.X.SX32 R27, R3, R2, 0x1, P6 ;  /* 0x00000002031b7211 */ /* 0x000fe400030f0eff */
[----:B------:R-:W-:-:S04]  /*18430*/  IADD3 R8, R29, 0x10, RZ ;  /* 0x000000101d087810 */ /* 0x000fc80007ffe0ff */
[----:B------:R-:W-:Y:S01]  /*18440*/  ISETP.LT.AND P1, PT, R8, c[0x0][0x17c], !P0 ;  /* 0x00005f0008007a0c */ /* 0x000fe20004721270 */
[----:B-----5:R0:W-:Y:S01]  /*18450*/  @P5 STG.E.U16 [R24.64], R20 ;  /* 0x0000001418005986 */ /* 0x0201e2000c101504 */
[----:B------:R-:W-:Y:S02]  /*18460*/  PRMT R12, R20, 0x7632, R12 ;  /* 0x00007632140c7816 */ /* 0x000fe4000000000c */
[----:B0-----:R-:W-:-:S04]  /*18470*/  LEA R24, P6, R4, R0, 0x1 ;  /* 0x0000000004187211 */ /* 0x001fc800078c08ff */
[----:B------:R-:W-:Y:S01]  /*18480*/  LEA.HI.X.SX32 R25, R4, R2, 0x1, P6 ;  /* 0x0000000204197211 */ /* 0x000fe200030f0eff */
[----:B------:R0:W-:Y:S04]  /*18490*/  @P4 STG.E.U16 [R26.64], R12 ;  /* 0x0000000c1a004986 */ /* 0x0001e8000c101504 */
[----:B------:R1:W-:Y:S01]  /*184a0*/  @P3 STG.E.U16 [R24.64], R21 ;  /* 0x0000001518003986 */ /* 0x0003e2000c101504 */
[----:B0-----:R-:W-:-:S03]  /*184b0*/  PRMT R12, R21, 0x7632, R12 ;  /* 0x00007632150c7816 */ /* 0x001fc6000000000c */
[----:B-1----:R-:W3:Y:S04]  /*184c0*/  LDL.LU R21, [R1+0x600] ;  /* 0x0006000001157983 */ /* 0x002ee80000300800 */
[----:B------:R-:W5:Y:S01]  /*184d0*/  LDL.LU R20, [R1+0xa4] ;  /* 0x0000a40001147983 */ /* 0x000f620000300800 */
[C---:B------:R-:W-:Y:S02]  /*184e0*/  IADD3 R8, R29.reuse, 0x11, RZ ;  /* 0x000000111d087810 */ /* 0x040fe40007ffe0ff */
[----:B------:R-:W-:Y:S02]  /*184f0*/  IADD3 R3, R4, c[0x0][0x198], RZ ;  /* 0x0000660004037a10 */ /* 0x000fe40007ffe0ff */
[----:B------:R-:W-:Y:S02]  /*18500*/  ISETP.LT.AND P5, PT, R8, c[0x0][0x17c], !P0 ;  /* 0x00005f0008007a0c */ /* 0x000fe400047a1270 */
[----:B------:R-:W-:-:S02]  /*18510*/  IADD3 R8, R29, 0x12, RZ ;  /* 0x000000121d087810 */ /* 0x000fc40007ffe0ff */
[C---:B------:R-:W-:Y:S02]  /*18520*/  LEA R26, P6, R3.reuse, R0, 0x1 ;  /* 0x00000000031a7211 */ /* 0x040fe400078c08ff */
[----:B------:R-:W-:Y:S02]  /*18530*/  ISETP.LT.AND P4, PT, R8, c[0x0][0x17c], !P0 ;  /* 0x00005f0008007a0c */ /* 0x000fe40004781270 */
[----:B------:R-:W-:Y:S02]  /*18540*/  IADD3 R4, R3, c[0x0][0x198], RZ ;  /* 0x0000660003047a10 */ /* 0x000fe40007ffe0ff */
[----:B------:R-:W-:Y:S02]  /*18550*/  IADD3 R8, R29, 0x13, RZ ;  /* 0x000000131d087810 */ /* 0x000fe40007ffe0ff */
[----:B------:R-:W-:Y:S02]  /*18560*/  LEA.HI.X.SX32 R27, R3, R2, 0x1, P6 ;  /* 0x00000002031b7211 */ /* 0x000fe400030f0eff */
[----:B------:R-:W-:-:S02]  /*18570*/  LEA R24, P6, R4, R0, 0x1 ;  /* 0x0000000004187211 */ /* 0x000fc400078c08ff */
[----:B------:R-:W-:Y:S02]  /*18580*/  ISETP.LT.AND P3, PT, R8, c[0x0][0x17c], !P0 ;  /* 0x00005f0008007a0c */ /* 0x000fe40004761270 */
[C---:B------:R-:W-:Y:S02]  /*18590*/  IADD3 R3, R4.reuse, c[0x0][0x198], RZ ;  /* 0x0000660004037a10 */ /* 0x040fe40007ffe0ff */
[----:B------:R-:W-:Y:S01]  /*185a0*/  IADD3 R8, R29, 0x14, RZ ;  /* 0x000000141d087810 */ /* 0x000fe20007ffe0ff */
[----:B------:R0:W-:Y:S01]  /*185b0*/  @P2 STG.E.U16 [R26.64], R12 ;  /* 0x0000000c1a002986 */ /* 0x0001e2000c101504 */
[----:B------:R-:W-:Y:S02]  /*185c0*/  LEA.HI.X.SX32 R25, R4, R2, 0x1, P6 ;  /* 0x0000000204197211 */ /* 0x000fe400030f0eff */
[----:B------:R-:W-:Y:S02]  /*185d0*/  ISETP.LT.AND P2, PT, R8, c[0x0][0x17c], !P0 ;  /* 0x00005f0008007a0c */ /* 0x000fe40004741270 */
[----:B------:R-:W-:-:S02]  /*185e0*/  IADD3 R4, R3, c[0x0][0x198], RZ ;  /* 0x0000660003047a10 */ /* 0x000fc40007ffe0ff */
[----:B------:R-:W-:Y:S01]  /*185f0*/  IADD3 R8, R29, 0x15, RZ ;  /* 0x000000151d087810 */ /* 0x000fe20007ffe0ff */
[----:B--2---:R1:W-:Y:S01]  /*18600*/  @P1 STG.E.U16 [R24.64], R28 ;  /* 0x0000001c18001986 */ /* 0x0043e2000c101504 */
[C---:B0-----:R-:W-:Y:S02]  /*18610*/  LEA R26, P6, R3.reuse, R0, 0x1 ;  /* 0x00000000031a7211 */ /* 0x041fe400078c08ff */
[----:B------:R-:W-:Y:S02]  /*18620*/  PRMT R12, R28, 0x7632, R12 ;  /* 0x000076321c0c7816 */ /* 0x000fe4000000000c */
[----:B------:R-:W-:Y:S02]  /*18630*/  LEA.HI.X.SX32 R27, R3, R2, 0x1, P6 ;  /* 0x00000002031b7211 */ /* 0x000fe400030f0eff */
[----:B------:R-:W-:Y:S02]  /*18640*/  ISETP.LT.AND P1, PT, R8, c[0x0][0x17c], !P0 ;  /* 0x00005f0008007a0c */ /* 0x000fe40004721270 */
[----:B-1----:R-:W-:Y:S01]  /*18650*/  LEA R24, P6, R4, R0, 0x1 ;  /* 0x0000000004187211 */ /* 0x002fe200078c08ff */
[----:B------:R-:W2:Y:S01]  /*18660*/  LDL.LU R28, [R1+0x8] ;  /* 0x00000800011c7983 */ /* 0x000ea20000300800 */
[----:B------:R-:W-:-:S02]  /*18670*/  IADD3 R8, R29, 0x16, RZ ;  /* 0x000000161d087810 */ /* 0x000fc40007ffe0ff */
[C---:B------:R-:W-:Y:S01]  /*18680*/  IADD3 R3, R4.reuse, c[0x0][0x198], RZ ;  /* 0x0000660004037a10 */ /* 0x040fe20007ffe0ff */
[----:B------:R0:W-:Y:S01]  /*18690*/  @P5 STG.E.U16 [R26.64], R12 ;  /* 0x0000000c1a005986 */ /* 0x0001e2000c101504 */
[----:B------:R-:W-:Y:S02]  /*186a0*/  LEA.HI.X.SX32 R25, R4, R2, 0x1, P6 ;  /* 0x0000000204197211 */ /* 0x000fe400030f0eff */
[----:B------:R-:W-:Y:S02]  /*186b0*/  ISETP.LT.AND P5, PT, R8, c[0x0][0x17c], !P0 ;  /* 0x00005f0008007a0c */ /* 0x000fe400047a1270 */
[----:B------:R-:W-:Y:S02]  /*186c0*/  IADD3 R4, R29, 0x17, RZ ;  /* 0x000000171d047810 */ /* 0x000fe40007ffe0ff */
[C---:B------:R-:W-:Y:S01]  /*186d0*/  IADD3 R8, R3.reuse, c[0x0][0x198], RZ ;  /* 0x0000660003087a10 */ /* 0x040fe20007ffe0ff */
[----:B------:R1:W-:Y:S01]  /*186e0*/  @P4 STG.E.U16 [R24.64], R5 ;  /* 0x0000000518004986 */ /* 0x0003e2000c101504 */
[----:B0-----:R-:W-:-:S02]  /*186f0*/  LEA R26, P6, R3, R0, 0x1 ;  /* 0x00000000031a7211 */ /* 0x001fc400078c08ff */
[----:B------:R-:W-:Y:S02]  /*18700*/  ISETP.LT.AND P4, PT, R4, c[0x0][0x17c], !P0 ;  /* 0x00005f0004007a0c */ /* 0x000fe40004781270 */
[----:B------:R-:W-:Y:S02]  /*18710*/  LEA.HI.X.SX32 R27, R3, R2, 0x1, P6 ;  /* 0x00000002031b7211 */ /* 0x000fe400030f0eff */
[C---:B------:R-:W-:Y:S02]  /*18720*/  LEA R4, P6, R8.reuse, R0, 0x1 ;  /* 0x0000000008047211 */ /* 0x040fe400078c08ff */
[----:B------:R-:W-:Y:S02]  /*18730*/  PRMT R16, R5, 0x7632, R16 ;  /* 0x0000763205107816 */ /* 0x000fe40000000010 */
[C---:B-1----:R-:W-:Y:S02]  /*18740*/  LEA.HI.X.SX32 R5, R8.reuse, R2, 0x1, P6 ;  /* 0x0000000208057211 */ /* 0x042fe400030f0eff */
[----:B------:R-:W-:Y:S01]  /*18750*/  IADD3 R3, R8, c[0x0][0x198], RZ ;  /* 0x0000660008037a10 */ /* 0x000fe20007ffe0ff */
[----:B------:R-:W-:Y:S03]  /*18760*/  @P3 STG.E.U16 [R26.64], R16 ;  /* 0x000000101a003986 */ /* 0x000fe6000c101504 */
[C---:B------:R-:W-:Y:S01]  /*18770*/  LEA R24, P6, R3.reuse, R0, 0x1 ;  /* 0x0000000003187211 */ /* 0x040fe200078c08ff */
[----:B------:R0:W-:Y:S03]  /*18780*/  @P2 STG.E.U16 [R4.64], R13 ;  /* 0x0000000d04002986 */ /* 0x0001e6000c101504 */
[----:B------:R-:W-:-:S02]  /*18790*/  LEA.HI.X.SX32 R25, R3, R2, 0x1, P6 ;  /* 0x0000000203197211 */ /* 0x000fc400030f0eff */
[----:B0-----:R-:W-:-:S04]  /*187a0*/  IADD3 R5, R3, c[0x0][0x198], RZ ;  /* 0x0000660003057a10 */ /* 0x001fc80007ffe0ff */
[----:B------:R-:W-:Y:S02]  /*187b0*/  LEA R4, P6, R5, R0, 0x1 ;  /* 0x0000000005047211 */ /* 0x000fe400078c08ff */
[----:B------:R-:W-:Y:S02]  /*187c0*/  PRMT R13, R13, 0x7632, R13 ;  /* 0x000076320d0d7816 */ /* 0x000fe4000000000d */
[----:B------:R-:W-:Y:S02]  /*187d0*/  IADD3 R3, R5, c[0x0][0x198], RZ ;  /* 0x0000660005037a10 */ /* 0x000fe40007ffe0ff */
[----:B------:R-:W-:Y:S02]  /*187e0*/  IADD3 R12, R29, 0x18, RZ ;  /* 0x000000181d0c7810 */ /* 0x000fe40007ffe0ff */
[----:B------:R-:W-:Y:S01]  /*187f0*/  LEA.HI.X.SX32 R5, R5, R2, 0x1, P6 ;  /* 0x0000000205057211 */ /* 0x000fe200030f0eff */
[----:B------:R0:W-:Y:S01]  /*18800*/  @P1 STG.E.U16 [R24.64], R13 ;  /* 0x0000000d18001986 */ /* 0x0001e2000c101504 */
[----:B------:R-:W-:-:S02]  /*18810*/  ISETP.LT.AND P3, PT, R12, c[0x0][0x17c], !P0 ;  /* 0x00005f000c007a0c */ /* 0x000fc40004761270 */
[----:B------:R-:W-:Y:S01]  /*18820*/  LEA R12, P6, R3, R0, 0x1 ;  /* 0x00000000030c7211 */ /* 0x000fe200078c08ff */
[----:B------:R1:W-:Y:S01]  /*18830*/  @P5 STG.E.U16 [R4.64], R17 ;  /* 0x0000001104005986 */ /* 0x0003e2000c101504 */
[----:B------:R-:W-:-:S04]  /*18840*/  IADD3 R8, R29, 0x19, RZ ;  /* 0x000000191d087810 */ /* 0x000fc80007ffe0ff */
[----:B------:R-:W-:Y:S02]  /*18850*/  ISETP.LT.AND P2, PT, R8, c[0x0][0x17c], !P0 ;  /* 0x00005f0008007a0c */ /* 0x000fe40004741270 */
[C---:B0-----:R-:W-:Y:S02]  /*18860*/  LEA.HI.X.SX32 R13, R3.reuse, R2, 0x1, P6 ;  /* 0x00000002030d7211 */ /* 0x041fe400030f0eff */
[----:B-1----:R-:W-:Y:S02]  /*18870*/  IADD3 R5, R3, c[0x0][0x198], RZ ;  /* 0x0000660003057a10 */ /* 0x002fe40007ffe0ff */
[----:B------:R-:W-:Y:S02]  /*18880*/  IADD3 R8, R29, 0x1a, RZ ;  /* 0x0000001a1d087810 */ /* 0x000fe40007ffe0ff */
[----:B------:R-:W-:Y:S02]  /*18890*/  LEA R4, P6, R5, R0, 0x1 ;  /* 0x0000000005047211 */ /* 0x000fe400078c08ff */
[----:B------:R-:W-:-:S02]  /*188a0*/  PRMT R17, R17, 0x7632, R17 ;  /* 0x0000763211117816 */ /* 0x000fc40000000011 */
[C---:B------:R-:W-:Y:S02]  /*188b0*/  IADD3 R3, R5.reuse, c[0x0][0x198], RZ ;  /* 0x0000660005037a10 */ /* 0x040fe40007ffe0ff */
[----:B------:R-:W-:Y:S02]  /*188c0*/  LEA.HI.X.SX32 R5, R5, R2, 0x1, P6 ;  /* 0x0000000205057211 */ /* 0x000fe400030f0eff */
[----:B------:R-:W-:Y:S01]  /*188d0*/  ISETP.LT.AND P1, PT, R8, c[0x0][0x17c], !P0 ;  /* 0x00005f0008007a0c */ /* 0x000fe20004721270 */
[----:B------:R0:W-:Y:S01]  /*188e0*/  @P4 STG.E.U16 [R12.64], R17 ;  /* 0x000000110c004986 */ /* 0x0001e2000c101504 */
[----:B------:R-:W-:-:S04]  /*188f0*/  IADD3 R8, R29, 0x1b, RZ ;  /* 0x0000001b1d087810 */ /* 0x000fc80007ffe0ff */
[----:B------:R-:W-:Y:S02]  /*18900*/  ISETP.LT.AND P5, PT, R8, c[0x0][0x17c], !P0 ;  /* 0x00005f0008007a0c */ /* 0x000fe400047a1270 */
[----:B------:R-:W-:Y:S02]  /*18910*/  IADD3 R8, R29, 0x1c, RZ ;  /* 0x0000001c1d087810 */ /* 0x000fe40007ffe0ff */
[----:B0-----:R-:W-:-:S04]  /*18920*/  LEA R12, P6, R3, R0, 0x1 ;  /* 0x00000000030c7211 */ /* 0x001fc800078c08ff */
[----:B------:R-:W-:Y:S02]  /*18930*/  LEA.HI.X.SX32 R13, R3, R2, 0x1, P6 ;  /* 0x00000002030d7211 */ /* 0x000fe400030f0eff */
[----:B------:R-:W-:Y:S02]  /*18940*/  ISETP.LT.AND P4, PT, R8, c[0x0][0x17c], !P0 ;  /* 0x00005f0008007a0c */ /* 0x000fe40004781270 */
[----:B------:R-:W-:Y:S01]  /*18950*/  IADD3 R8, R29, 0x1d, RZ ;  /* 0x0000001d1d087810 */ /* 0x000fe20007ffe0ff */
[----:B---3--:R0:W-:Y:S03]  /*18960*/  @P3 STG.E.U16 [R4.64], R21 ;  /* 0x0000001504003986 */ /* 0x0081e6000c101504 */
[----:B------:R-:W-:Y:S02]  /*18970*/  ISETP.LT.AND P3, PT, R8, c[0x0][0x17c], !P0 ;  /* 0x00005f0008007a0c */ /* 0x000fe40004761270 */
[----:B0-----:R-:W-:-:S04]  /*18980*/  IADD3 R5, R3, c[0x0][0x198], RZ ;  /* 0x0000660003057a10 */ /* 0x001fc80007ffe0ff */
[----:B------:R-:W-:Y:S02]  /*18990*/  LEA R4, P6, R5, R0, 0x1 ;  /* 0x0000000005047211 */ /* 0x000fe400078c08ff */
[----:B------:R-:W-:Y:S02]  /*189a0*/  PRMT R21, R21, 0x7632, R21 ;  /* 0x0000763215157816 */ /* 0x000fe40000000015 */
[C---:B------:R-:W-:Y:S02]  /*189b0*/  IADD3 R3, R5.reuse, c[0x0][0x198], RZ ;  /* 0x0000660005037a10 */ /* 0x040fe40007ffe0ff */
[----:B------:R-:W-:Y:S01]  /*189c0*/  LEA.HI.X.SX32 R5, R5, R2, 0x1, P6 ;  /* 0x0000000205057211 */ /* 0x000fe200030f0eff */
[----:B------:R0:W-:Y:S01]  /*189d0*/  @P2 STG.E.U16 [R12.64], R21 ;  /* 0x000000150c002986 */ /* 0x0001e2000c101504 */
[----:B------:R-:W-:-:S03]  /*189e0*/  IADD3 R8, R29, 0x1e, RZ ;  /* 0x0000001e1d087810 */ /* 0x000fc60007ffe0ff */
[----:B------:R1:W-:Y:S01]  /*189f0*/  @P1 STG.E.U16 [R4.64], R9 ;  /* 0x0000000904001986 */ /* 0x0003e2000c101504 */
[----:B------:R-:W-:Y:S02]  /*18a00*/  ISETP.LT.AND P2, PT, R8, c[0x0][0x17c], !P0 ;  /* 0x00005f0008007a0c */ /* 0x000fe40004741270 */
[----:B------:R-:W-:Y:S02]  /*18a10*/  IADD3 R8, R29, 0x1f, RZ ;  /* 0x0000001f1d087810 */ /* 0x000fe40007ffe0ff */
[C---:B0-----:R-:W-:Y:S02]  /*18a20*/  LEA R12, P6, R3.reuse, R0, 0x1 ;  /* 0x00000000030c7211 */ /* 0x041fe400078c08ff */
[C---:B-1----:R-:W-:Y:S02]  /*18a30*/  IADD3 R5, R3.reuse, c[0x0][0x198], RZ ;  /* 0x0000660003057a10 */ /* 0x042fe40007ffe0ff */
[----:B------:R-:W-:Y:S02]  /*18a40*/  LEA.HI.X.SX32 R13, R3, R2, 0x1, P6 ;  /* 0x00000002030d7211 */ /* 0x000fe400030f0eff */
[----:B------:R-:W-:-:S02]  /*18a50*/  LEA R4, P6, R5, R0, 0x1 ;  /* 0x0000000005047211 */ /* 0x000fc400078c08ff */
[----:B------:R-:W-:Y:S02]  /*18a60*/  PRMT R9, R9, 0x7632, R9 ;  /* 0x0000763209097816 */ /* 0x000fe40000000009 */
[----:B------:R-:W-:Y:S02]  /*18a70*/  ISETP.LT.AND P1, PT, R8, c[0x0][0x17c], !P0 ;  /* 0x00005f0008007a0c */ /* 0x000fe40004721270 */
[----:B------:R-:W-:Y:S02]  /*18a80*/  IADD3 R3, R5, c[0x0][0x198], RZ ;  /* 0x0000660005037a10 */ /* 0x000fe40007ffe0ff */
[----:B------:R-:W-:Y:S02]  /*18a90*/  IADD3 R8, R29, 0x20, RZ ;  /* 0x000000201d087810 */ /* 0x000fe40007ffe0ff */
[----:B------:R-:W-:Y:S01]  /*18aa0*/  LEA.HI.X.SX32 R5, R5, R2, 0x1, P6 ;  /* 0x0000000205057211 */ /* 0x000fe200030f0eff */
[----:B------:R0:W-:Y:S01]  /*18ab0*/  @P5 STG.E.U16 [R12.64], R9 ;  /* 0x000000090c005986 */ /* 0x0001e2000c101504 */
[----:B------:R-:W-:-:S02]  /*18ac0*/  ISETP.LT.AND P5, PT, R8, c[0x0][0x17c], !P0 ;  /* 0x00005f0008007a0c */ /* 0x000fc400047a1270 */
[----:B------:R-:W-:Y:S01]  /*18ad0*/  LEA R8, P6, R3, R0, 0x1 ;  /* 0x0000000003087211 */ /* 0x000fe200078c08ff */
[----:B-----5:R1:W-:Y:S01]  /*18ae0*/  @P4 STG.E.U16 [R4.64], R20 ;  /* 0x0000001404004986 */ /* 0x0203e2000c101504 */
[----:B0-----:R-:W-:Y:S02]  /*18af0*/  IADD3 R9, R29, 0x21, RZ ;  /* 0x000000211d097810 */ /* 0x001fe40007ffe0ff */
[----:B-1----:R-:W-:Y:S02]  /*18b00*/  IADD3 R5, R3, c[0x0][0x198], RZ ;  /* 0x0000660003057a10 */ /* 0x002fe40007ffe0ff */
[----:B------:R-:W-:Y:S02]  /*18b10*/  ISETP.LT.AND P4, PT, R9, c[0x0][0x17c], !P0 ;  /* 0x00005f0009007a0c */ /* 0x000fe40004781270 */
[----:B------:R-:W-:Y:S02]  /*18b20*/  LEA.HI.X.SX32 R9, R3, R2, 0x1, P6 ;  /* 0x0000000203097211 */ /* 0x000fe400030f0eff */
[----:B------:R-:W-:-:S02]  /*18b30*/  LEA R4, P6, R5, R0, 0x1 ;  /* 0x0000000005047211 */ /* 0x000fc400078c08ff */
[----:B------:R-:W-:Y:S02]  /*18b40*/  PRMT R12, R20, 0x7632, R12 ;  /* 0x00007632140c7816 */ /* 0x000fe4000000000c */
[C---:B------:R-:W-:Y:S02]  /*18b50*/  IADD3 R3, R5.reuse, c[0x0][0x198], RZ ;  /* 0x0000660005037a10 */ /* 0x040fe40007ffe0ff */
[----:B------:R-:W-:Y:S01]  /*18b60*/  LEA.HI.X.SX32 R5, R5, R2, 0x1, P6 ;  /* 0x0000000205057211 */ /* 0x000fe200030f0eff */
[----:B------:R0:W-:Y:S04]  /*18b70*/  @P3 STG.E.U16 [R8.64], R12 ;  /* 0x0000000c08003986 */ /* 0x0001e8000c101504 */
[----:B------:R1:W-:Y:S01]  /*18b80*/  @P2 STG.E.U16 [R4.64], R22 ;  /* 0x0000001604002986 */ /* 0x0003e2000c101504 */
[----:B0-----:R-:W-:-:S03]  /*18b90*/  PRMT R12, R22, 0x7632, R12 ;  /* 0x00007632160c7816 */ /* 0x001fc6000000000c */
[----:B-1----:R-:W3:Y:S04]  /*18ba0*/  LDL.LU R22, [R1+0x5fc] ;  /* 0x0005fc0001167983 */ /* 0x002ee80000300800 */
[----:B------:R-:W5:Y:S01]  /*18bb0*/  LDL.LU R20, [R1+0xa8] ;  /* 0x0000a80001147983 */ /* 0x000f620000300800 */
[----:B------:R-:W-:Y:S02]  /*18bc0*/  IADD3 R9, R29, 0x23, RZ ;  /* 0x000000231d097810 */ /* 0x000fe40007ffe0ff */
[C---:B------:R-:W-:Y:S02]  /*18bd0*/  LEA R8, P6, R3.reuse, R0, 0x1 ;  /* 0x0000000003087211 */ /* 0x040fe400078c08ff */
[----:B------:R-:W-:Y:S02]  /*18be0*/  IADD3 R5, R3, c[0x0][0x198], RZ ;  /* 0x0000660003057a10 */ /* 0x000fe40007ffe0ff */
[----:B------:R-:W-:-:S02]  /*18bf0*/  ISETP.LT.AND P2, PT, R9, c[0x0][0x17c], !P0 ;  /* 0x00005f0009007a0c */ /* 0x000fc40004741270 */
[----:B------:R-:W-:Y:S02]  /*18c00*/  LEA.HI.X.SX32 R9, R3, R2, 0x1, P6 ;  /* 0x0000000203097211 */ /* 0x000fe400030f0eff */
[C---:B------:R-:W-:Y:S02]  /*18c10*/  LEA R4, P6, R5.reuse, R0, 0x1 ;  /* 0x0000000005047211 */ /* 0x040fe400078c08ff */
[C---:B------:R-:W-:Y:S02]  /*18c20*/  IADD3 R3, R5.reuse, c[0x0][0x198], RZ ;  /* 0x0000660005037a10 */ /* 0x040fe40007ffe0ff */
[----:B------:R-:W-:Y:S02]  /*18c30*/  LEA.HI.X.SX32 R5, R5, R2, 0x1, P6 ;  /* 0x0000000205057211 */ /* 0x000fe400030f0eff */
[----:B------:R-:W-:Y:S01]  /*18c40*/  IADD3 R13, R29, 0x22, RZ ;  /* 0x000000221d0d7810 */ /* 0x000fe20007ffe0ff */
[----:B------:R0:W-:Y:S03]  /*18c50*/  @P1 STG.E.U16 [R8.64], R12 ;  /* 0x0000000c08001986 */ /* 0x0001e6000c101504 */
[----:B------:R-:W-:Y:S01]  /*18c60*/  ISETP.LT.AND P3, PT, R13, c[0x0][0x17c], !P0 ;  /* 0x00005f000d007a0c */ /* 0x000fe20004761270 */
[----:B--2---:R1:W-:Y:S01]  /*18c70*/  @P5 STG.E.U16 [R4.64], R28 ;  /* 0x0000001c04005986 */ /* 0x0043e2000c101504 */
[----:B------:R-:W-:-:S02]  /*18c80*/  IADD3 R13, R29, 0x24, RZ ;  /* 0x000000241d0d7810 */ /* 0x000fc40007ffe0ff */
[----:B0-----:R-:W-:Y:S02]  /*18c90*/  IADD3 R9, R29, 0x25, RZ ;  /* 0x000000251d097810 */ /* 0x001fe40007ffe0ff */
[C---:B------:R-:W-:Y:S02]  /*18ca0*/  LEA R8, P6, R3.reuse, R0, 0x1 ;  /* 0x0000000003087211 */ /* 0x040fe400078c08ff */
[----:B-1----:R-:W-:Y:S02]  /*18cb0*/  IADD3 R5, R3, c[0x0][0x198], RZ ;  /* 0x0000660003057a10 */ /* 0x002fe40007ffe0ff */
[----:B------:R-:W-:Y:S02]  /*18cc0*/  ISETP.LT.AND P5, PT, R9, c[0x0][0x17c], !P0 ;  /* 0x00005f0009007a0c */ /* 0x000fe400047a1270 */
[----:B------:R-:W-:Y:S02]  /*18cd0*/  LEA.HI.X.SX32 R9, R3, R2, 0x1, P6 ;  /* 0x0000000203097211 */ /* 0x000fe400030f0eff */
[----:B------:R-:W-:-:S02]  /*18ce0*/  PRMT R12, R28, 0x7632, R12 ;  /* 0x000076321c0c7816 */ /* 0x000fc4000000000c */
[----:B------:R-:W-:Y:S01]  /*18cf0*/  ISETP.LT.AND P1, PT, R13, c[0x0][0x17c], !P0 ;  /* 0x00005f000d007a0c */ /* 0x000fe20004721270 */
[----:B------:R-:W2:Y:S01]  /*18d00*/  LDL.LU R28, [R1+0xc] ;  /* 0x00000c00011c7983 */ /* 0x000ea20000300800 */
[----:B------:R-:W-:Y:S02]  /*18d10*/  LEA R4, P6, R5, R0, 0x1 ;  /* 0x0000000005047211 */ /* 0x000fe400078c08ff */
[----:B------:R-:W-:Y:S02]  /*18d20*/  IADD3 R13, R29, 0x26, RZ ;  /* 0x000000261d0d7810 */ /* 0x000fe40007ffe0ff */
[C---:B------:R-:W-:Y:S01]  /*18d30*/  IADD3 R3, R5.reuse, c[0x0][0x198], RZ ;  /* 0x0000660005037a10 */ /* 0x040fe20007ffe0ff */
[----:B------:R0:W-:Y:S01]  /*18d40*/  @P4 STG.E.U16 [R8.64], R12 ;  /* 0x0000000c08004986 */ /* 0x0001e2000c101504 */
[----:B------:R-:W-:Y:S02]  /*18d50*/  LEA.HI.X.SX32 R5, R5, R2, 0x1, P6 ;  /* 0x0000000205057211 */ /* 0x000fe400030f0eff */
[----:B------:R-:W-:-:S02]  /*18d60*/  ISETP.LT.AND P4, PT, R13, c[0x0][0x17c], !P0 ;  /* 0x00005f000d007a0c */ /* 0x000fc40004781270 */
[C---:B------:R-:W-:Y:S01]  /*18d70*/  IADD3 R13, R3.reuse, c[0x0][0x198], RZ ;  /* 0x00006600030d7a10 */ /* 0x040fe20007ffe0ff */
[----:B------:R1:W-:Y:S01]  /*18d80*/  @P3 STG.E.U16 [R4.64], R6 ;  /* 0x0000000604003986 */ /* 0x0003e2000c101504 */
[----:B------:R-:W-:Y:S02]  /*18d90*/  PRMT R17, R6, 0x7632, R17 ;  /* 0x0000763206117816 */ /* 0x000fe40000000011 */
[----:B0-----:R-:W-:-:S04]  /*18da0*/  LEA R8, P6, R3, R0, 0x1 ;  /* 0x0000000003087211 */ /* 0x001fc800078c08ff */
[----:B------:R-:W-:Y:S02]  /*18db0*/  LEA.HI.X.SX32 R9, R3, R2, 0x1, P6 ;  /* 0x0000000203097211 */ /* 0x000fe400030f0eff */
[C---:B-1----:R-:W-:Y:S02]  /*18dc0*/  LEA R4, P6, R13.reuse, R0, 0x1 ;  /* 0x000000000d047211 */ /* 0x042fe400078c08ff */
[C---:B------:R-:W-:Y:S01]  /*18dd0*/  IADD3 R3, R13.reuse, c[0x0][0x198], RZ ;  /* 0x000066000d037a10 */ /* 0x040fe20007ffe0ff */
[----:B------:R0:W-:Y:S01]  /*18de0*/  @P2 STG.E.U16 [R8.64], R17 ;  /* 0x0000001108002986 */ /* 0x0001e2000c101504 */
[----:B------:R-:W-:Y:S02]  /*18df0*/  LEA.HI.X.SX32 R5, R13, R2, 0x1, P6 ;  /* 0x000000020d057211 */ /* 0x000fe400030f0eff */
[----:B------:R-:W-:Y:S02]  /*18e00*/  IADD3 R6, R29, 0x29, RZ ;  /* 0x000000291d067810 */ /* 0x000fe40007ffe0ff */
[----:B------:R-:W-:-:S02]  /*18e10*/  IADD3 R13, R3, c[0x0][0x198], RZ ;  /* 0x00006600030d7a10 */ /* 0x000fc40007ffe0ff */
[----:B------:R-:W-:Y:S01]  /*18e20*/  IADD3 R16, R29, 0x27, RZ ;  /* 0x000000271d107810 */ /* 0x000fe20007ffe0ff */
[----:B------:R1:W-:Y:S01]  /*18e30*/  @P1 STG.E.U16 [R4.64], R14 ;  /* 0x0000000e04001986 */ /* 0x0003e2000c101504 */
[C---:B0-----:R-:W-:Y:S02]  /*18e40*/  LEA R8, P6, R3.reuse, R0, 0x1 ;  /* 0x0000000003087211 */ /* 0x041fe400078c08ff */
[----:B------:R-:W-:Y:S02]  /*18e50*/  PRMT R12, R14, 0x7632, R12 ;  /* 0x000076320e0c7816 */ /* 0x000fe4000000000c */
[----:B------:R-:W-:Y:S02]  /*18e60*/  LEA.HI.X.SX32 R9, R3, R2, 0x1, P6 ;  /* 0x0000000203097211 */ /* 0x000fe400030f0eff */
[----:B------:R-:W-:Y:S02]  /*18e70*/  ISETP.LT.AND P1, PT, R6, c[0x0][0x17c], !P0 ;  /* 0x00005f0006007a0c */ /* 0x000fe40004721270 */
[----:B-1----:R-:W-:-:S02]  /*18e80*/  LEA R4, P6, R13, R0, 0x1 ;  /* 0x000000000d047211 */ /* 0x002fc400078c08ff */
[----:B------:R-:W-:Y:S02]  /*18e90*/  ISETP.LT.AND P3, PT, R16, c[0x0][0x17c], !P0 ;  /* 0x00005f0010007a0c */ /* 0x000fe40004761270 */
[----:B------:R-:W-:Y:S02]  /*18ea0*/  IADD3 R6, R29, 0x2a, RZ ;  /* 0x0000002a1d067810 */ /* 0x000fe40007ffe0ff */
[----:B------:R-:W-:Y:S02]  /*18eb0*/  IADD3 R3, R13, c[0x0][0x198], RZ ;  /* 0x000066000d037a10 */ /* 0x000fe40007ffe0ff */
[----:B------:R-:W-:Y:S01]  /*18ec0*/  IADD3 R16, R29, 0x28, RZ ;  /* 0x000000281d107810 */ /* 0x000fe20007ffe0ff */
[----:B------:R0:W-:Y:S01]  /*18ed0*/  @P5 STG.E.U16 [R8.64], R12 ;  /* 0x0000000c08005986 */ /* 0x0001e2000c101504 */
[----:B------:R-:W-:Y:S02]  /*18ee0*/  LEA.HI.X.SX32 R5, R13, R2, 0x1, P6 ;  /* 0x000000020d057211 */ /* 0x000fe400030f0eff */
[----:B------:R-:W-:-:S02]  /*18ef0*/  ISETP.LT.AND P5, PT, R6, c[0x0][0x17c], !P0 ;  /* 0x00005f0006007a0c */ /* 0x000fc400047a1270 */
[----:B------:R-:W-:Y:S02]  /*18f00*/  ISETP.LT.AND P2, PT, R16, c[0x0][0x17c], !P0 ;  /* 0x00005f0010007a0c */ /* 0x000fe40004741270 */
[----:B------:R-:W-:Y:S02]  /*18f10*/  IADD3 R6, R29, 0x2b, RZ ;  /* 0x0000002b1d067810 */ /* 0x000fe40007ffe0ff */
[C---:B------:R-:W-:Y:S02]  /*18f20*/  IADD3 R13, R3.reuse, c[0x0][0x198], RZ ;  /* 0x00006600030d7a10 */ /* 0x040fe40007ffe0ff */
[C---:B0-----:R-:W-:Y:S01]  /*18f30*/  LEA R8, P6, R3.reuse, R0, 0x1 ;  /* 0x0000000003087211 */ /* 0x041fe200078c08ff */
[----:B------:R0:W-:Y:S01]  /*18f40*/  @P4 STG.E.U16 [R4.64], R18 ;  /* 0x0000001204004986 */ /* 0x0001e2000c101504 */
[----:B------:R-:W-:Y:S02]  /*18f50*/  PRMT R14, R18, 0x7632, R14 ;  /* 0x00007632120e7816 */ /* 0x000fe4000000000e */
[----:B------:R-:W-:-:S02]  /*18f60*/  LEA.HI.X.SX32 R9, R3, R2, 0x1, P6 ;  /* 0x0000000203097211 */ /* 0x000fc400030f0eff */
[----:B------:R-:W-:Y:S02]  /*18f70*/  ISETP.LT.AND P4, PT, R6, c[0x0][0x17c], !P0 ;  /* 0x00005f0006007a0c */ /* 0x000fe40004781270 */
[----:B------:R-:W-:Y:S02]  /*18f80*/  IADD3 R6, R29, 0x2c, RZ ;  /* 0x0000002c1d067810 */ /* 0x000fe40007ffe0ff */
[C---:B------:R-:W-:Y:S02]  /*18f90*/  IADD3 R3, R13.reuse, c[0x0][0x198], RZ ;  /* 0x000066000d037a10 */ /* 0x040fe40007ffe0ff */
[C---:B0-----:R-:W-:Y:S01]  /*18fa0*/  LEA R4, P6, R13.reuse, R0, 0x1 ;  /* 0x000000000d047211 */ /* 0x041fe200078c08ff */
[----:B------:R0:W-:Y:S01]  /*18fb0*/  @P3 STG.E.U16 [R8.64], R14 ;  /* 0x0000000e08003986 */ /* 0x0001e2000c101504 */
[----:B------:R-:W-:Y:S02]  /*18fc0*/  ISETP.LT.AND P3, PT, R6, c[0x0][0x17c], !P0 ;  /* 0x00005f0006007a0c */ /* 0x000fe40004761270 */
[----:B------:R-:W-:-:S02]  /*18fd0*/  LEA.HI.X.SX32 R5, R13, R2, 0x1, P6 ;  /* 0x000000020d057211 */ /* 0x000fc400030f0eff */
[----:B------:R-:W-:Y:S02]  /*18fe0*/  IADD3 R6, R29, 0x2d, RZ ;  /* 0x0000002d1d067810 */ /* 0x000fe40007ffe0ff */
[C---:B------:R-:W-:Y:S02]  /*18ff0*/  IADD3 R13, R3.reuse, c[0x0][0x198], RZ ;  /* 0x00006600030d7a10 */ /* 0x040fe40007ffe0ff */
[----:B0-----:R-:W-:-:S04]  /*19000*/  LEA R8, P6, R3, R0, 0x1 ;  /* 0x0000000003087211 */ /* 0x001fc800078c08ff */
[----:B------:R-:W-:Y:S02]  /*19010*/  LEA.HI.X.SX32 R9, R3, R2, 0x1, P6 ;  /* 0x0000000203097211 */ /* 0x000fe400030f0eff */
[----:B------:R-:W-:Y:S01]  /*19020*/  IADD3 R3, R13, c[0x0][0x198], RZ ;  /* 0x000066000d037a10 */ /* 0x000fe20007ffe0ff */
[----:B---3--:R0:W-:Y:S01]  /*19030*/  @P2 STG.E.U16 [R4.64], R22 ;  /* 0x0000001604002986 */ /* 0x0081e2000c101504 */
[----:B------:R-:W-:Y:S02]  /*19040*/  PRMT R12, R22, 0x7632, R12 ;  /* 0x00007632160c7816 */ /* 0x000fe4000000000c */
[----:B------:R-:W-:Y:S02]  /*19050*/  ISETP.LT.AND P2, PT, R6, c[0x0][0x17c], !P0 ;  /* 0x00005f0006007a0c */ /* 0x000fe40004741270 */
[----:B------:R-:W-:Y:S01]  /*19060*/  IADD3 R6, R29, 0x2e, RZ ;  /* 0x0000002e1d067810 */ /* 0x000fe20007ffe0ff */
[----:B------:R1:W-:Y:S01]  /*19070*/  @P1 STG.E.U16 [R8.64], R12 ;  /* 0x0000000c08001986 */ /* 0x0003e2000c101504 */
[----:B0-----:R-:W-:-:S02]  /*19080*/  LEA R4, P6, R13, R0, 0x1 ;  /* 0x000000000d047211 */ /* 0x001fc400078c08ff */
[----:B------:R-:W-:Y:S02]  /*19090*/  ISETP.LT.AND P1, PT, R6, c[0x0][0x17c], !P0 ;  /* 0x00005f0006007a0c */ /* 0x000fe40004721270 */
[----:B------:R-:W-:Y:S02]  /*190a0*/  LEA.HI.X.SX32 R5, R13, R2, 0x1, P6 ;  /* 0x000000020d057211 */ /* 0x000fe400030f0eff */
[----:B------:R-:W-:Y:S02]  /*190b0*/  IADD3 R6, R29, 0x2f, RZ ;  /* 0x0000002f1d067810 */ /* 0x000fe40007ffe0ff */
[C---:B-1----:R-:W-:Y:S01]  /*190c0*/  LEA R8, P6, R3.reuse, R0, 0x1 ;  /* 0x0000000003087211 */ /* 0x042fe200078c08ff */
[----:B------:R0:W-:Y:S01]  /*190d0*/  @P5 STG.E.U16 [R4.64], R10 ;  /* 0x0000000a04005986 */ /* 0x0001e2000c101504 */
[----:B------:R-:W-:Y:S02]  /*190e0*/  IADD3 R13, R3, c[0x0][0x198], RZ ;  /* 0x00006600030d7a10 */ /* 0x000fe40007ffe0ff */
[----:B------:R-:W-:-:S02]  /*190f0*/  ISETP.LT.AND P5, PT, R6, c[0x0][0x17c], !P0 ;  /* 0x00005f0006007a0c */ /* 0x000fc400047a1270 */
[----:B------:R-:W-:Y:S02]  /*19100*/  LEA.HI.X.SX32 R9, R3, R2, 0x1, P6 ;  /* 0x0000000203097211 */ /* 0x000fe400030f0eff */
[----:B------:R-:W-:Y:S02]  /*19110*/  PRMT R6, R10, 0x7632, R6 ;  /* 0x000076320a067816 */ /* 0x000fe40000000006 */
[C---:B------:R-:W-:Y:S02]  /*19120*/  IADD3 R17, R13.reuse, c[0x0][0x198], RZ ;  /* 0x000066000d117a10 */ /* 0x040fe40007ffe0ff */
[C---:B0-----:R-:W-:Y:S01]  /*19130*/  LEA R4, P6, R13.reuse, R0, 0x1 ;  /* 0x000000000d047211 */ /* 0x041fe200078c08ff */
[----:B------:R0:W-:Y:S03]  /*19140*/  @P4 STG.E.U16 [R8.64], R6 ;  /* 0x0000000608004986 */ /* 0x0001e6000c101504 */
[----:B------:R-:W-:-:S02]  /*19150*/  LEA.HI.X.SX32 R5, R13, R2, 0x1, P6 ;  /* 0x000000020d057211 */ /* 0x000fc400030f0eff */
[----:B------:R-:W-:-:S03]  /*19160*/  IADD3 R13, R17, c[0x0][0x198], RZ ;  /* 0x00006600110d7a10 */ /* 0x000fc60007ffe0ff */
[----:B-----5:R1:W-:Y:S01]  /*19170*/  @P3 STG.E.U16 [R4.64], R20 ;  /* 0x0000001404003986 */ /* 0x0203e2000c101504 */
[----:B0-----:R-:W-:-:S04]  /*19180*/  LEA R8, P6, R17, R0, 0x1 ;  /* 0x0000000011087211 */ /* 0x001fc800078c08ff */
[----:B------:R-:W-:Y:S02]  /*19190*/  LEA.HI.X.SX32 R9, R17, R2, 0x1, P6 ;  /* 0x0000000211097211 */ /* 0x000fe400030f0eff */
[C---:B-1----:R-:W-:Y:S02]  /*191a0*/  LEA R4, P6, R13.reuse, R0, 0x1 ;  /* 0x000000000d047211 */ /* 0x042fe400078c08ff */
[----:B------:R-:W-:Y:S02]  /*191b0*/  PRMT R10, R20, 0x7632, R10 ;  /* 0x00007632140a7816 */ /* 0x000fe4000000000a */
[----:B------:R-:W-:Y:S02]  /*191c0*/  LEA.HI.X.SX32 R5, R13, R2, 0x1, P6 ;  /* 0x000000020d057211 */ /* 0x000fe400030f0eff */
[----:B------:R-:W-:Y:S01]  /*191d0*/  PRMT R6, R23, 0x7632, R6 ;  /* 0x0000763217067816 */ /* 0x000fe20000000006 */
[----:B------:R-:W-:Y:S04]  /*191e0*/  @P2 STG.E.U16 [R8.64], R10 ;  /* 0x0000000a08002986 */ /* 0x000fe8000c101504 */
[----:B------:R0:W-:Y:S04]  /*191f0*/  @P1 STG.E.U16 [R4.64], R23 ;  /* 0x0000001704001986 */ /* 0x0001e8000c101504 */
[----:B0-----:R-:W3:Y:S04]  /*19200*/  LDL.LU R23, [R1+0x5f8] ;  /* 0x0005f80001177983 */ /* 0x001ee80000300800 */
[----:B------:R-:W0:Y:S01]  /*19210*/  S2R R18, SR_TID.X ;  /* 0x0000000000127919 */ /* 0x000e220000002100 */
[----:B------:R-:W-:-:S02]  /*19220*/  IADD3 R17, R13, c[0x0][0x198], RZ ;  /* 0x000066000d117a10 */ /* 0x000fc40007ffe0ff */
[----:B------:R-:W-:Y:S02]  /*19230*/  IADD3 R3, R29, 0x30, RZ ;  /* 0x000000301d037810 */ /* 0x000fe40007ffe0ff */
[----:B------:R-:W-:Y:S02]  /*19240*/  LEA R8, P6, R17, R0, 0x1 ;  /* 0x0000000011087211 */ /* 0x000fe400078c08ff */
[----:B------:R-:W-:Y:S02]  /*19250*/  ISETP.LT.AND P4, PT, R3, c[0x0][0x17c], !P0 ;  /* 0x00005f0003007a0c */ /* 0x000fe40004781270 */
[----:B------:R-:W-:Y:S02]  /*19260*/  IADD3 R13, R17, c[0x0][0x198], RZ ;  /* 0x00006600110d7a10 */ /* 0x000fe40007ffe0ff */
[----:B------:R-:W-:Y:S02]  /*19270*/  IADD3 R3, R29, 0x31, RZ ;  /* 0x000000311d037810 */ /* 0x000fe40007ffe0ff */
[----:B------:R-:W-:-:S02]  /*19280*/  LEA.HI.X.SX32 R9, R17, R2, 0x1, P6 ;  /* 0x0000000211097211 */ /* 0x000fc400030f0eff */
[----:B------:R-:W-:Y:S02]  /*19290*/  LEA R4, P6, R13, R0, 0x1 ;  /* 0x000000000d047211 */ /* 0x000fe400078c08ff */
[----:B------:R-:W-:Y:S02]  /*192a0*/  ISETP.LT.AND P3, PT, R3, c[0x0][0x17c], !P0 ;  /* 0x00005f0003007a0c */ /* 0x000fe40004761270 */
[----:B------:R-:W-:Y:S02]  /*192b0*/  IADD3 R17, R13, c[0x0][0x198], RZ ;  /* 0x000066000d117a10 */ /* 0x000fe40007ffe0ff */
[----:B------:R-:W-:Y:S01]  /*192c0*/  IADD3 R3, R29, 0x32, RZ ;  /* 0x000000321d037810 */ /* 0x000fe20007ffe0ff */
[C---:B0-----:R-:W-:Y:S01]  /*192d0*/  IMAD.SHL.U32 R20, R18.reuse, 0x800, RZ ;  /* 0x0000080012147824 */ /* 0x041fe200078e00ff */
[----:B------:R-:W-:Y:S01]  /*192e0*/  LEA.HI.X.SX32 R5, R13, R2, 0x1, P6 ;  /* 0x000000020d057211 */ /* 0x000fe200030f0eff */
[----:B------:R0:W-:Y:S01]  /*192f0*/  @P5 STG.E.U16 [R8.64], R6 ;  /* 0x0000000608005986 */ /* 0x0001e2000c101504 */
[----:B------:R-:W-:-:S02]  /*19300*/  LOP3.LUT R16, R18, 0x7f, RZ, 0xc0, !PT ;  /* 0x0000007f12107812 */ /* 0x000fc400078ec0ff */
[----:B------:R-:W-:Y:S02]  /*19310*/  LOP3.LUT R20, R20, 0x3000, RZ, 0xc0, !PT ;  /* 0x0000300014147812 */ /* 0x000fe400078ec0ff */
[----:B------:R-:W-:Y:S02]  /*19320*/  ISETP.LT.AND P2, PT, R3, c[0x0][0x17c], !P0 ;  /* 0x00005f0003007a0c */ /* 0x000fe40004741270 */
[----:B------:R-:W-:Y:S01]  /*19330*/  IADD3 R13, R17, c[0x0][0x198], RZ ;  /* 0x00006600110d7a10 */ /* 0x000fe20007ffe0ff */
[----:B--2---:R1:W-:Y:S01]  /*19340*/  @P4 STG.E.U16 [R4.64], R28 ;  /* 0x0000001c04004986 */ /* 0x0043e2000c101504 */
[----:B------:R-:W-:Y:S02]  /*19350*/  IADD3 R3, R29, 0x33, RZ ;  /* 0x000000331d037810 */ /* 0x000fe40007ffe0ff */
[----:B0-----:R-:W-:Y:S01]  /*19360*/  LEA R8, P6, R17, R0, 0x1 ;  /* 0x0000000011087211 */ /* 0x001fe200078c08ff */
[----:B------:R-:W-:Y:S01]  /*19370*/  IMAD R20, R16, 0x10, R20 ;  /* 0x0000001010147824 */ /* 0x000fe200078e0214 */
[----:B------:R-:W-:-:S02]  /*19380*/  PRMT R10, R28, 0x7632, R10 ;  /* 0x000076321c0a7816 */ /* 0x000fc4000000000a */
[----:B------:R-:W-:Y:S02]  /*19390*/  LEA.HI.X.SX32 R9, R17, R2, 0x1, P6 ;  /* 0x0000000211097211 */ /* 0x000fe400030f0eff */
[C---:B------:R-:W-:Y:S01]  /*193a0*/  IADD3 R17, R13.reuse, c[0x0][0x198], RZ ;  /* 0x000066000d117a10 */ /* 0x040fe20007ffe0ff */
[----:B------:R-:W0:Y:S01]  /*193b0*/  LDS.128 R24, [R20] ;  /* 0x0000000014187984 */ /* 0x000e220000000c00 */
[----:B-1----:R-:W-:Y:S02]  /*193c0*/  LEA R4, P6, R13, R0, 0x1 ;  /* 0x000000000d047211 */ /* 0x002fe400078c08ff */
[----:B------:R-:W-:Y:S01]  /*193d0*/  ISETP.LT.AND P1, PT, R3, c[0x0][0x17c], !P0 ;  /* 0x00005f0003007a0c */ /* 0x000fe20004721270 */
[----:B------:R1:W-:Y:S01]  /*193e0*/  @P3 STG.E.U16 [R8.64], R10 ;  /* 0x0000000a08003986 */ /* 0x0003e2000c101504 */
[----:B------:R-:W-:Y:S02]  /*193f0*/  IADD3 R3, R29, 0x34, RZ ;  /* 0x000000341d037810 */ /* 0x000fe40007ffe0ff */
[----:B------:R-:W-:Y:S01]  /*19400*/  LEA.HI.X.SX32 R5, R13, R2, 0x1, P6 ;  /* 0x000000020d057211 */ /* 0x000fe200030f0eff */
[----:B------:R-:W2:Y:S01]  /*19410*/  LDL.LU R28, [R1+0xac] ;  /* 0x0000ac00011c7983 */ /* 0x000ea20000300800 */
[----:B------:R-:W-:-:S02]  /*19420*/  IADD3 R13, R17, c[0x0][0x198], RZ ;  /* 0x00006600110d7a10 */ /* 0x000fc40007ffe0ff */
[----:B------:R-:W-:Y:S01]  /*19430*/  ISETP.LT.AND P5, PT, R3, c[0x0][0x17c], !P0 ;  /* 0x00005f0003007a0c */ /* 0x000fe200047a1270 */
[----:B----4-:R4:W-:Y:S01]  /*19440*/  @P2 STG.E.U16 [R4.64], R7 ;  /* 0x0000000704002986 */ /* 0x0109e2000c101504 */
[----:B------:R-:W-:Y:S02]  /*19450*/  IADD3 R3, R29, 0x35, RZ ;  /* 0x000000351d037810 */ /* 0x000fe40007ffe0ff */
[----:B-1----:R-:W-:-:S04]  /*19460*/  LEA R8, P6, R17, R0, 0x1 ;  /* 0x0000000011087211 */ /* 0x002fc800078c08ff */
[----:B------:R-:W-:Y:S02]  /*19470*/  LEA.HI.X.SX32 R9, R17, R2, 0x1, P6 ;  /* 0x0000000211097211 */ /* 0x000fe400030f0eff */
[C---:B------:R-:W-:Y:S02]  /*19480*/  IADD3 R17, R13.reuse, c[0x0][0x198], RZ ;  /* 0x000066000d117a10 */ /* 0x040fe40007ffe0ff */
[----:B----4-:R-:W-:Y:S02]  /*19490*/  LEA R4, P6, R13, R0, 0x1 ;  /* 0x000000000d047211 */ /* 0x010fe400078c08ff */
[----:B------:R-:W-:Y:S02]  /*194a0*/  ISETP.LT.AND P4, PT, R3, c[0x0][0x17c], !P0 ;  /* 0x00005f0003007a0c */ /* 0x000fe40004781270 */
[----:B------:R-:W-:Y:S02]  /*194b0*/  IADD3 R3, R29, 0x36, RZ ;  /* 0x000000361d037810 */ /* 0x000fe40007ffe0ff */
[----:B------:R-:W-:-:S02]  /*194c0*/  LEA.HI.X.SX32 R5, R13, R2, 0x1, P6 ;  /* 0x000000020d057211 */ /* 0x000fc400030f0eff */
[----:B------:R-:W-:Y:S02]  /*194d0*/  PRMT R14, R7, 0x7632, R14 ;  /* 0x00007632070e7816 */ /* 0x000fe4000000000e */
[C---:B------:R-:W-:Y:S02]  /*194e0*/  LEA R6, P6, R17.reuse, R0, 0x1 ;  /* 0x0000000011067211 */ /* 0x040fe400078c08ff */
[----:B------:R-:W-:Y:S02]  /*194f0*/  IADD3 R13, R17, c[0x0][0x198], RZ ;  /* 0x00006600110d7a10 */ /* 0x000fe40007ffe0ff */
[----:B------:R-:W-:Y:S02]  /*19500*/  ISETP.LT.AND P3, PT, R3, c[0x0][0x17c], !P0 ;  /* 0x00005f0003007a0c */ /* 0x000fe40004761270 */
[----:B------:R-:W-:Y:S01]  /*19510*/  IADD3 R3, R29, 0x37, RZ ;  /* 0x000000371d037810 */ /* 0x000fe20007ffe0ff */
[----:B------:R1:W-:Y:S01]  /*19520*/  @P1 STG.E.U16 [R8.64], R14 ;  /* 0x0000000e08001986 */ /* 0x0003e2000c101504 */
[----:B------:R-:W-:-:S02]  /*19530*/  LEA.HI.X.SX32 R7, R17, R2, 0x1, P6 ;  /* 0x0000000211077211 */ /* 0x000fc400030f0eff */
[----:B------:R-:W-:Y:S01]  /*19540*/  LEA R12, P6, R13, R0, 0x1 ;  /* 0x000000000d0c7211 */ /* 0x000fe200078c08ff */
[----:B------:R4:W-:Y:S01]  /*19550*/  @P5 STG.E.U16 [R4.64], R15 ;  /* 0x0000000f04005986 */ /* 0x0009e2000c101504 */
[----:B------:R-:W-:Y:S02]  /*19560*/  ISETP.LT.AND P2, PT, R3, c[0x0][0x17c], !P0 ;  /* 0x00005f0003007a0c */ /* 0x000fe40004741270 */
[----:B------:R-:W-:Y:S02]  /*19570*/  IADD3 R3, R29, 0x38, RZ ;  /* 0x000000381d037810 */ /* 0x000fe40007ffe0ff */
[C---:B-1----:R-:W-:Y:S02]  /*19580*/  IADD3 R9, R13.reuse, c[0x0][0x198], RZ ;  /* 0x000066000d097a10 */ /* 0x042fe40007ffe0ff */
[----:B------:R-:W-:Y:S02]  /*19590*/  LEA.HI.X.SX32 R13, R13, R2, 0x1, P6 ;  /* 0x000000020d0d7211 */ /* 0x000fe400030f0eff */
[----:B----4-:R-:W-:Y:S01]  /*195a0*/  PRMT R5, R15, 0x7632, R5 ;  /* 0x000076320f057816 */ /* 0x010fe20000000005 */
[----:B------:R-:W-:Y:S01]  /*195b0*/  IMAD.SHL.U32 R22, R18, 0x800, RZ ;  /* 0x0000080012167824 */ /* 0x000fe200078e00ff */
[----:B------:R-:W-:-:S02]  /*195c0*/  LEA R4, P6, R9, R0, 0x1 ;  /* 0x0000000009047211 */ /* 0x000fc400078c08ff */
[----:B------:R-:W-:Y:S01]  /*195d0*/  IADD3 R15, R9, c[0x0][0x198], RZ ;  /* 0x00006600090f7a10 */ /* 0x000fe20007ffe0ff */
[----:B------:R1:W-:Y:S01]  /*195e0*/  @P4 STG.E.U16 [R6.64], R5 ;  /* 0x0000000506004986 */ /* 0x0003e2000c101504 */
[----:B------:R-:W-:Y:S02]  /*195f0*/  ISETP.LT.AND P1, PT, R3, c[0x0][0x17c], !P0 ;  /* 0x00005f0003007a0c */ /* 0x000fe40004721270 */
[----:B------:R-:W-:Y:S02]  /*19600*/  IADD3 R3, R29, 0x39, RZ ;  /* 0x000000391d037810 */ /* 0x000fe40007ffe0ff */
[----:B------:R-:W-:Y:S02]  /*19610*/  LOP3.LUT R22, R22, 0x3000, RZ, 0xc0, !PT ;  /* 0x0000300016167812 */ /* 0x000fe400078ec0ff */
[----:B------:R-:W-:Y:S02]  /*19620*/  ISETP.LT.AND P5, PT, R3, c[0x0][0x17c], !P0 ;  /* 0x00005f0003007a0c */ /* 0x000fe400047a1270 */
[----:B-1----:R-:W-:-:S02]  /*19630*/  LEA.HI.X.SX32 R5, R9, R2, 0x1, P6 ;  /* 0x0000000209057211 */ /* 0x002fc400030f0eff */
[C---:B------:R-:W-:Y:S02]  /*19640*/  LEA R8, P6, R15.reuse, R0, 0x1 ;  /* 0x000000000f087211 */ /* 0x040fe400078c08ff */
[C---:B------:R-:W-:Y:S02]  /*19650*/  IADD3 R7, R15.reuse, c[0x0][0x198], RZ ;  /* 0x000066000f077a10 */ /* 0x040fe40007ffe0ff */
[----:B------:R-:W-:Y:S01]  /*19660*/  LEA.HI.X.SX32 R9, R15, R2, 0x1, P6 ;  /* 0x000000020f097211 */ /* 0x000fe200030f0eff */
[----:B------:R-:W-:Y:S01]  /*19670*/  IMAD R22, R16, 0x10, R22 ;  /* 0x0000001010167824 */ /* 0x000fe200078e0216 */
[----:B------:R-:W-:Y:S01]  /*19680*/  LEA R14, P6, R7, R0, 0x1 ;  /* 0x00000000070e7211 */ /* 0x000fe200078c08ff */
[----:B------:R1:W-:Y:S01]  /*19690*/  @P3 STG.E.U16 [R12.64], R19 ;  /* 0x000000130c003986 */ /* 0x0003e2000c101504 */
[----:B------:R-:W-:Y:S02]  /*196a0*/  PRMT R10, R19, 0x7632, R10 ;  /* 0x00007632130a7816 */ /* 0x000fe4000000000a */
[----:B------:R-:W-:-:S02]  /*196b0*/  LEA.HI.X.SX32 R15, R7, R2, 0x1, P6 ;  /* 0x00000002070f7211 */ /* 0x000fc400030f0eff */
[----:B------:R-:W-:Y:S01]  /*196c0*/  LOP3.LUT R22, R22, 0x20, RZ, 0x3c, !PT ;  /* 0x0000002016167812 */ /* 0x000fe200078e3cff */
[----:B------:R-:W-:Y:S01]  /*196d0*/  @P2 STG.E.U16 [R4.64], R10 ;  /* 0x0000000a04002986 */ /* 0x000fe2000c101504 */
[----:B-1----:R-:W-:-:S03]  /*196e0*/  IADD3 R13, R7, c[0x0][0x198], RZ ;  /* 0x00006600070d7a10 */ /* 0x002fc60007ffe0ff */
[----:B------:R-:W4:Y:S04]  /*196f0*/  LDL.LU R19, [R1+0xbc] ;  /* 0x0000bc0001137983 */ /* 0x000f280000300800 */
[----:B0-----:R-:W-:Y:S04]  /*19700*/  STL [R1+0x14], R25 ;  /* 0x0000141901007387 */ /* 0x001fe80000100800 */
[----:B------:R-:W-:Y:S04]  /*19710*/  STL.64 [R1+0x18], R26 ;  /* 0x0000181a01007387 */ /* 0x000fe80000100a00 */
[----:B------:R-:W-:Y:S04]  /*19720*/  STL [R1+0x5f4], R22 ;  /* 0x0005f41601007387 */ /* 0x000fe80000100800 */
[----:B------:R-:W-:Y:S01]  /*19730*/  STL [R1+0x5f0], R21 ;  /* 0x0005f01501007387 */ /* 0x000fe20000100800 */
[----:B---3--:R-:W-:-:S03]  /*19740*/  PRMT R7, R23, 0x7632, R7 ;  /* 0x0000763217077816 */ /* 0x008fc60000000007 */
[----:B------:R-:W-:Y:S04]  /*19750*/  @P1 STG.E.U16 [R8.64], R23 ;  /* 0x0000001708001986 */ /* 0x000fe8000c101504 */
[----:B------:R0:W-:Y:S02]  /*19760*/  @P5 STG.E.U16 [R14.64], R7 ;  /* 0x000000070e005986 */ /* 0x0001e4000c101504 */
[----:B0-----:R-:W-:Y:S02]  /*19770*/  IMAD.MOV.U32 R14, RZ, RZ, R24 ;  /* 0x000000ffff0e7224 */ /* 0x001fe400078e0018 */
[----:B------:R-:W0:Y:S04]  /*19780*/  LDS.128 R24, [R22] ;  /* 0x0000000016187984 */ /* 0x000e280000000c00 */
[----:B------:R-:W1:Y:S04]  /*19790*/  LDS.128 R20, [R20+0x800] ;  /* 0x0008000014147984 */ /* 0x000e680000000c00 */
[----:B0-----:R-:W-:Y:S04]  /*197a0*/  STL.64 [R1+0x5e8], R26 ;  /* 0x0005e81a01007387 */ /* 0x001fe80000100a00 */
[----:B-1----:R-:W-:Y:S04]  /*197b0*/  STL [R1+0x4], R21 ;  /* 0x0000041501007387 */ /* 0x002fe80000100800 */
[----:B------:R0:W-:Y:S04]  /*197c0*/  STL.64 [R1+0x8], R22 ;  /* 0x0000081601007387 */ /* 0x0001e80000100a00 */
[----:B0-----:R-:W3:Y:S04]  /*197d0*/  LDL.LU R22, [R1+0x5f4] ;  /* 0x0005f40001167983 */ /* 0x001ee80000300800 */
[----:B------:R-:W5:Y:S01]  /*197e0*/  LDL.LU R21, [R1+0x5f0] ;  /* 0x0005f00001157983 */ /* 0x000f620000300800 */
[----:B------:R-:W-:-:S04]  /*197f0*/  IADD3 R3, R29, 0x3a, RZ ;  /* 0x0000003a1d037810 */ /* 0x000fc80007ffe0ff */
[----:B------:R-:W-:Y:S02]  /*19800*/  ISETP.LT.AND P4, PT, R3, c[0x0][0x17c], !P0 ;  /* 0x00005f0003007a0c */ /* 0x000fe40004781270 */
[----:B------:R-:W-:Y:S02]  /*19810*/  IADD3 R3, R29, 0x3b, RZ ;  /* 0x0000003b1d037810 */ /* 0x000fe40007ffe0ff */
[----:B------:R-:W-:Y:S02]  /*19820*/  LEA R12, P6, R13, R0, 0x1 ;  /* 0x000000000d0c7211 */ /* 0x000fe400078c08ff */
[----:B------:R-:W-:Y:S02]  /*19830*/  ISETP.LT.AND P3, PT, R3, c[0x0][0x17c], !P0 ;  /* 0x00005f0003007a0c */ /* 0x000fe40004761270 */
[----:B------:R-:W-:Y:S02]  /*19840*/  IADD3 R5, R13, c[0x0][0x198], RZ ;  /* 0x000066000d057a10 */ /* 0x000fe40007ffe0ff */
[----:B------:R-:W-:-:S02]  /*19850*/  IADD3 R3, R29, 0x3c, RZ ;  /* 0x0000003c1d037810 */ /* 0x000fc40007ffe0ff */
[----:B------:R-:W-:Y:S02]  /*19860*/  LEA.HI.X.SX32 R13, R13, R2, 0x1, P6 ;  /* 0x000000020d0d7211 */ /* 0x000fe400030f0eff */
[----:B------:R-:W-:Y:S02]  /*19870*/  LEA R6, P6, R5, R0, 0x1 ;  /* 0x0000000005067211 */ /* 0x000fe400078c08ff */
[----:B------:R-:W-:Y:S02]  /*19880*/  ISETP.LT.AND P2, PT, R3, c[0x0][0x17c], !P0 ;  /* 0x00005f0003007a0c */ /* 0x000fe40004741270 */
[C---:B------:R-:W-:Y:S02]  /*19890*/  IADD3 R17, R5.reuse, c[0x0][0x198], RZ ;  /* 0x0000660005117a10 */ /* 0x040fe40007ffe0ff */
[----:B------:R-:W-:Y:S02]  /*198a0*/  LEA.HI.X.SX32 R7, R5, R2, 0x1, P6 ;  /* 0x0000000205077211 */ /* 0x000fe400030f0eff */
[----:B------:R-:W-:-:S02]  /*198b0*/  LEA R8, P6, R17, R0, 0x1 ;  /* 0x0000000011087211 */ /* 0x000fc400078c08ff */
[----:B------:R-:W-:Y:S02]  /*198c0*/  IADD3 R3, R29, 0x3d, RZ ;  /* 0x0000003d1d037810 */ /* 0x000fe40007ffe0ff */
[----:B------:R-:W-:Y:S02]  /*198d0*/  PRMT R5, R11, 0x7632, R5 ;  /* 0x000076320b057816 */ /* 0x000fe40000000005 */
[----:B------:R-:W-:Y:S01]  /*198e0*/  LEA.HI.X.SX32 R9, R17, R2, 0x1, P6 ;  /* 0x0000000211097211 */ /* 0x000fe200030f0eff */
[----:B------:R-:W-:Y:S01]  /*198f0*/  @P4 STG.E.U16 [R12.64], R11 ;  /* 0x0000000b0c004986 */ /* 0x000fe2000c101504 */
[----:B------:R-:W-:Y:S02]  /*19900*/  ISETP.LT.AND P1, PT, R3, c[0x0][0x17c], !P0 ;  /* 0x00005f0003007a0c */ /* 0x000fe40004721270 */
[----:B------:R-:W-:Y:S01]  /*19910*/  IADD3 R3, R29, 0x3e, RZ ;  /* 0x0000003e1d037810 */ /* 0x000fe20007ffe0ff */
[----:B------:R-:W-:Y:S01]  /*19920*/  @P3 STG.E.U16 [R6.64], R5 ;  /* 0x0000000506003986 */ /* 0x000fe2000c101504 */
[----:B------:R-:W-:-:S03]  /*19930*/  IADD3 R17, R17, c[0x0][0x198], RZ ;  /* 0x0000660011117a10 */ /* 0x000fc60007ffe0ff */
[----:B--2---:R0:W-:Y:S01]  /*19940*/  @P2 STG.E.U16 [R8.64], R28 ;  /* 0x0000001c08002986 */ /* 0x0041e2000c101504 */
[----:B------:R-:W-:Y:S02]  /*19950*/  ISETP.LT.AND P5, PT, R3, c[0x0][0x17c], !P0 ;  /* 0x00005f0003007a0c */ /* 0x000fe400047a1270 */
[----:B------:R-:W-:Y:S02]  /*19960*/  IADD3 R3, R29, 0x3f, RZ ;  /* 0x0000003f1d037810 */ /* 0x000fe40007ffe0ff */
[----:B------:R-:W-:Y:S02]  /*19970*/  LEA R4, P6, R17, R0, 0x1 ;  /* 0x0000000011047211 */ /* 0x000fe400078c08ff */
[----:B0-----:R-:W-:Y:S01]  /*19980*/  PRMT R9, R28, 0x7632, R9 ;  /* 0x000076321c097816 */ /* 0x001fe20000000009 */
[----:B------:R-:W-:Y:S01]  /*19990*/  IMAD.SHL.U32 R28, R18, 0x800, RZ ;  /* 0x00000800121c7824 */ /* 0x000fe200078e00ff */
[----:B------:R-:W-:Y:S02]  /*199a0*/  ISETP.LT.AND P4, PT, R3, c[0x0][0x17c], !P0 ;  /* 0x00005f0003007a0c */ /* 0x000fe40004781270 */
[----:B------:R-:W-:-:S02]  /*199b0*/  IADD3 R3, R29, 0x40, RZ ;  /* 0x000000401d037810 */ /* 0x000fc40007ffe0ff */
[----:B------:R-:W-:Y:S02]  /*199c0*/  LOP3.LUT R28, R28, 0x3000, RZ, 0xc0, !PT ;  /* 0x000030001c1c7812 */ /* 0x000fe400078ec0ff */
[C---:B------:R-:W-:Y:S02]  /*199d0*/  IADD3 R11, R17.reuse, c[0x0][0x198], RZ ;  /* 0x00006600110b7a10 */ /* 0x040fe40007ffe0ff */
[----:B------:R-:W-:Y:S01]  /*199e0*/  LEA.HI.X.SX32 R5, R17, R2, 0x1, P6 ;  /* 0x0000000211057211 */ /* 0x000fe200030f0eff */
[----:B------:R-:W-:Y:S01]  /*199f0*/  IMAD R28, R16, 0x10, R28 ;  /* 0x00000010101c7824 */ /* 0x000fe200078e021c */
[----:B------:R-:W-:Y:S02]  /*19a00*/  ISETP.LT.AND P3, PT, R3, c[0x0][0x17c], !P0 ;  /* 0x00005f0003007a0c */ /* 0x000fe40004761270 */
[----:B------:R-:W-:Y:S02]  /*19a10*/  LEA R6, P6, R11, R0, 0x1 ;  /* 0x000000000b067211 */ /* 0x000fe400078c08ff */
[----:B------:R-:W-:-:S02]  /*19a20*/  IADD3 R3, R29, 0x41, RZ ;  /* 0x000000411d037810 */ /* 0x000fc40007ffe0ff */
[----:B------:R-:W-:Y:S02]  /*19a30*/  LEA.HI.X.SX32 R7, R11, R2, 0x1, P6 ;  /* 0x000000020b077211 */ /* 0x000fe400030f0eff */
[----:B------:R-:W-:Y:S02]  /*19a40*/  ISETP.LT.AND P2, PT, R3, c[0x0][0x17c], !P0 ;  /* 0x00005f0003007a0c */ /* 0x000fe40004741270 */
[----:B------:R-:W-:Y:S02]  /*19a50*/  IADD3 R13, R11, c[0x0][0x198], RZ ;  /* 0x000066000b0d7a10 */ /* 0x000fe40007ffe0ff */
[----:B------:R-:W-:Y:S02]  /*19a60*/  LOP3.LUT R28, R28, 0x40, RZ, 0x3c, !PT ;  /* 0x000000401c1c7812 */ /* 0x000fe400078e3cff */
[----:B------:R-:W-:Y:S01]  /*19a70*/  IADD3 R3, R29, 0x42, RZ ;  /* 0x000000421d037810 */ /* 0x000fe20007ffe0ff */
[----:B------:R0:W-:Y:S01]  /*19a80*/  @P1 STG.E.U16 [R4.64], R9 ;  /* 0x0000000904001986 */ /* 0x0001e2000c101504 */
[----:B------:R-:W-:Y:S01]  /*19a90*/  IMAD.SHL.U32 R27, R18, 0x800, RZ ;  /* 0x00000800121b7824 */ /* 0x000fe200078e00ff */
[----:B------:R-:W-:-:S02]  /*19aa0*/  LEA R8, P6, R13, R0, 0x1 ;  /* 0x000000000d087211 */ /* 0x000fc400078c08ff */
[----:B----4-:R-:W-:Y:S01]  /*19ab0*/  @P5 STG.E.U16 [R6.64], R19 ;  /* 0x0000001306005986 */ /* 0x010fe2000c101504 */
[----:B------:R-:W-:Y:S02]  /*19ac0*/  ISETP.LT.AND P1, PT, R3, c[0x0][0x17c], !P0 ;  /* 0x00005f0003007a0c */ /* 0x000fe40004721270 */
[----:B------:R-:W-:Y:S01]  /*19ad0*/  IADD3 R3, R29, 0x43, RZ ;  /* 0x000000431d037810 */ /* 0x000fe20007ffe0ff */
[----:B------:R-:W1:Y:S01]  /*19ae0*/  LDS.128 R4, [R28] ;  /* 0x000000001c047984 */ /* 0x000e620000000c00 */
[----:B------:R-:W-:Y:S02]  /*19af0*/  IADD3 R15, R13, c[0x0][0x198], RZ ;  /* 0x000066000d0f7a10 */ /* 0x000fe40007ffe0ff */
[----:B------:R-:W-:Y:S02]  /*19b00*/  LOP3.LUT R27, R27, 0x3000, RZ, 0xc0, !PT ;  /* 0x000030001b1b7812 */ /* 0x000fe400078ec0ff */
[----:B0-----:R-:W-:Y:S02]  /*19b10*/  LEA.HI.X.SX32 R9, R13, R2, 0x1, P6 ;  /* 0x000000020d097211 */ /* 0x001fe400030f0eff */
[----:B------:R-:W-:-:S02]  /*19b20*/  PRMT R13, R19, 0x7632, R13 ;  /* 0x00007632130d7816 */ /* 0x000fc4000000000d */
[----:B------:R-:W-:Y:S02]  /*19b30*/  ISETP.LT.AND P5, PT, R3, c[0x0][0x17c], !P0 ;  /* 0x00005f0003007a0c */ /* 0x000fe400047a1270 */
[----:B------:R-:W-:Y:S02]  /*19b40*/  LEA R10, P6, R15, R0, 0x1 ;  /* 0x000000000f0a7211 */ /* 0x000fe400078c08ff */
[----:B------:R-:W-:Y:S01]  /*19b50*/  IADD3 R3, R29, 0x44, RZ ;  /* 0x000000441d037810 */ /* 0x000fe20007ffe0ff */
[----:B------:R-:W-:Y:S01]  /*19b60*/  IMAD R27, R16, 0x10, R27 ;  /* 0x00000010101b7824 */ /* 0x000fe200078e021b */
[----:B------:R-:W-:Y:S01]  /*19b70*/  LEA.HI.X.SX32 R11, R15, R2, 0x1, P6 ;  /* 0x000000020f0b7211 */ /* 0x000fe200030f0eff */
[----:B------:R0:W-:Y:S01]  /*19b80*/  @P4 STG.E.U16 [R8.64], R13 ;  /* 0x0000000d08004986 */ /* 0x0001e2000c101504 */
[----:B------:R-:W-:Y:S02]  /*19b90*/  ISETP.LT.AND P4, PT, R3, c[0x0][0x17c], !P0 ;  /* 0x00005f0003007a0c */ /* 0x000fe40004781270 */
[----:B------:R-:W-:-:S02]  /*19ba0*/  IADD3 R15, R15, c[0x0][0x198], RZ ;  /* 0x000066000f0f7a10 */ /* 0x000fc40007ffe0ff */
[----:B------:R-:W-:Y:S01]  /*19bb0*/  IADD3 R3, R29, 0x45, RZ ;  /* 0x000000451d037810 */ /* 0x000fe20007ffe0ff */
[----:B------:R2:W-:Y:S01]  /*19bc0*/  @P3 STG.E.U16 [R10.64], R14 ;  /* 0x0000000e0a003986 */ /* 0x0005e2000c101504 */
[----:B------:R-:W-:Y:S02]  /*19bd0*/  LOP3.LUT R27, R27, 0x60, RZ, 0x3c, !PT ;  /* 0x000000601b1b7812 */ /* 0x000fe400078e3cff */
[----:B------:R-:W-:Y:S02]  /*19be0*/  LEA R12, P6, R15, R0, 0x1 ;  /* 0x000000000f0c7211 */ /* 0x000fe400078c08ff */
[----:B------:R-:W-:Y:S01]  /*19bf0*/  ISETP.LT.AND P3, PT, R3, c[0x0][0x17c], !P0 ;  /* 0x00005f0003007a0c */ /* 0x000fe20004761270 */
[----:B------:R-:W4:Y:S01]  /*19c00*/  LDS.128 R8, [R27] ;  /* 0x000000001b087984 */ /* 0x000f220000000c00 */
[----:B------:R-:W-:Y:S02]  /*19c10*/  IADD3 R3, R15, c[0x0][0x198], RZ ;  /* 0x000066000f037a10 */ /* 0x000fe40007ffe0ff */
[----:B------:R-:W-:-:S02]  /*19c20*/  PRMT R17, R14, 0x7632, R17 ;  /* 0x000076320e117816 */ /* 0x000fc40000000011 */
[----:B0-----:R-:W-:Y:S02]  /*19c30*/  LEA.HI.X.SX32 R13, R15, R2, 0x1, P6 ;  /* 0x000000020f0d7211 */ /* 0x001fe400030f0eff */
[C---:B--2---:R-:W-:Y:S02]  /*19c40*/  LEA R14, P6, R3.reuse, R0, 0x1 ;  /* 0x00000000030e7211 */ /* 0x044fe400078c08ff */
[C---:B------:R-:W-:Y:S01]  /*19c50*/  IADD3 R16, R3.reuse, c[0x0][0x198], RZ ;  /* 0x0000660003107a10 */ /* 0x040fe20007ffe0ff */
[----:B------:R0:W-:Y:S01]  /*19c60*/  @P2 STG.E.U16 [R12.64], R17 ;  /* 0x000000110c002986 */ /* 0x0001e2000c101504 */
[----:B------:R-:W-:Y:S02]  /*19c70*/  LEA.HI.X.SX32 R15, R3, R2, 0x1, P6 ;  /* 0x00000002030f7211 */ /* 0x000fe400030f0eff */
[----:B------:R-:W-:-:S03]  /*19c80*/  IADD3 R3, R16, c[0x0][0x198], RZ ;  /* 0x0000660010037a10 */ /* 0x000fc60007ffe0ff */
[----:B------:R2:W-:Y:S01]  /*19c90*/  @P1 STG.E.U16 [R14.64], R24 ;  /* 0x000000180e001986 */ /* 0x0005e2000c101504 */
[----:B------:R-:W-:Y:S02]  /*19ca0*/  IADD3 R18, R29, 0x46, RZ ;  /* 0x000000461d127810 */ /* 0x000fe40007ffe0ff */
[----:B0-----:R-:W-:-:S04]  /*19cb0*/  LEA R12, P6, R16, R0, 0x1 ;  /* 0x00000000100c7211 */ /* 0x001fc800078c08ff */
[----:B------:R-:W-:Y:S02]  /*19cc0*/  LEA.HI.X.SX32 R13, R16, R2, 0x1, P6 ;  /* 0x00000002100d7211 */ /* 0x000fe400030f0eff */
[----:B--2---:R-:W-:Y:S02]  /*19cd0*/  PRMT R24, R24, 0x7632, R24 ;  /* 0x0000763218187816 */ /* 0x004fe40000000018 */
[C---:B------:R-:W-:Y:S02]  /*19ce0*/  LEA R14, P6, R3.reuse, R0, 0x1 ;  /* 0x00000000030e7211 */ /* 0x040fe400078c08ff */
[----:B------:R-:W-:Y:S01]  /*19cf0*/  ISETP.LT.AND P2, PT, R18, c[0x0][0x17c], !P0 ;  /* 0x00005f0012007a0c */ /* 0x000fe20004741270 */
[----:B------:R0:W-:Y:S01]  /*19d00*/  @P5 STG.E.U16 [R12.64], R24 ;  /* 0x000000180c005986 */ /* 0x0001e2000c101504 */
[----:B------:R-:W-:Y:S02]  /*19d10*/  LEA.HI.X.SX32 R15, R3, R2, 0x1, P6 ;  /* 0x00000002030f7211 */ /* 0x000fe400030f0eff */
[----:B------:R-:W-:-:S02]  /*19d20*/  IADD3 R18, R29, 0x47, RZ ;  /* 0x000000471d127810 */ /* 0x000fc40007ffe0ff */
[----:B------:R-:W-:Y:S01]  /*19d30*/  IADD3 R16, R29, 0x48, RZ ;  /* 0x000000481d107810 */ /* 0x000fe20007ffe0ff */
[----:B-1----:R1:W-:Y:S01]  /*19d40*/  @P4 STG.E.U16 [R14.64], R4 ;  /* 0x000000040e004986 */ /* 0x0023e2000c101504 */
[----:B------:R-:W-:Y:S02]  /*19d50*/  ISETP.LT.AND P1, PT, R18, c[0x0][0x17c], !P0 ;  /* 0x00005f0012007a0c */ /* 0x000fe40004721270 */
[----:B0-----:R-:W-:Y:S02]  /*19d60*/  IADD3 R12, R3, c[0x0][0x198], RZ ;  /* 0x00006600030c7a10 */ /* 0x001fe40007ffe0ff */
[----:B------:R-:W-:Y:S02]  /*19d70*/  IADD3 R3, R29, 0x49, RZ ;  /* 0x000000491d037810 */ /* 0x000fe40007ffe0ff */
[----:B------:R-:W-:Y:S02]  /*19d80*/  LEA R18, P6, R12, R0, 0x1 ;  /* 0x000000000c127211 */ /* 0x000fe400078c08ff */
[----:B------:R-:W-:-:S02]  /*19d90*/  ISETP.LT.AND P4, PT, R3, c[0x0][0x17c], !P0 ;  /* 0x00005f0003007a0c */ /* 0x000fc40004781270 */
[----:B------:R-:W-:Y:S02]  /*19da0*/  IADD3 R3, R12, c[0x0][0x198], RZ ;  /* 0x000066000c037a10 */ /* 0x000fe40007ffe0ff */
[----:B------:R-:W-:Y:S02]  /*19db0*/  ISETP.LT.AND P5, PT, R16, c[0x0][0x17c], !P0 ;  /* 0x00005f0010007a0c */ /* 0x000fe400047a1270 */
[----:B------:R-:W-:Y:S02]  /*19dc0*/  LEA.HI.X.SX32 R19, R12, R2, 0x1, P6 ;  /* 0x000000020c137211 */ /* 0x000fe400030f0eff */
[----:B------:R-:W-:Y:S01]  /*19dd0*/  LEA R16, P6, R3, R0, 0x1 ;  /* 0x0000000003107211 */ /* 0x000fe200078c08ff */
[----:B------:R-:W-:Y:S01]  /*19de0*/  IMAD.MOV.U32 R26, RZ, RZ, R20 ;  /* 0x000000ffff1a7224 */ /* 0x000fe200078e0014 */
[----:B------:R-:W-:Y:S02]  /*19df0*/  IADD3 R20, R29, 0x4a, RZ ;  /* 0x0000004a1d147810 */ /* 0x000fe40007ffe0ff */
[----:B------:R-:W-:Y:S01]  /*19e00*/  LEA.HI.X.SX32 R17, R3, R2, 0x1, P6 ;  /* 0x0000000203117211 */ /* 0x000fe200030f0eff */
[----:B---3--:R0:W-:Y:S01]  /*19e10*/  LDS.128 R12, [R22+0x800] ;  /* 0x00080000160c7984 */ /* 0x0081e20000000c00 */
[----:B-----5:R-:W-:-:S02]  /*19e20*/  PRMT R21, R4, 0x7632, R21 ;  /* 0x0000763204157816 */ /* 0x020fc40000000015 */
[----:B-1----:R-:W-:-:S04]  /*19e30*/  IADD3 R4, R3, c[0x0][0x198], RZ ;  /* 0x0000660003047a10 */ /* 0x002fc80007ffe0ff */
[C---:B0-----:R-:W-:Y:S02]  /*19e40*/  LEA R22, P6, R4.reuse, R0, 0x1 ;  /* 0x0000000004167211 */ /* 0x041fe400078c08ff */
[----:B------:R-:W-:Y:S01]  /*19e50*/  IADD3 R3, R4, c[0x0][0x198], RZ ;  /* 0x0000660004037a10 */ /* 0x000fe20007ffe0ff */
[----:B------:R0:W-:Y:S01]  /*19e60*/  @P3 STG.E.U16 [R18.64], R21 ;  /* 0x0000001512003986 */ /* 0x0001e2000c101504 */
[----:B------:R-:W-:Y:S02]  /*19e70*/  ISETP.LT.AND P3, PT, R20, c[0x0][0x17c], !P0 ;  /* 0x00005f0014007a0c */ /* 0x000fe40004761270 */
[----:B------:R-:W-:Y:S02]  /*19e80*/  LEA.HI.X.SX32 R23, R4, R2, 0x1, P6 ;  /* 0x0000000204177211 */ /* 0x000fe400030f0eff */
[C---:B------:R-:W-:Y:S01]  /*19e90*/  LEA R20, P6, R3.reuse, R0, 0x1 ;  /* 0x0000000003147211 */ /* 0x040fe200078c08ff */
[----:B----4-:R1:W-:Y:S03]  /*19ea0*/  @P2 STG.E.U16 [R16.64], R8 ;  /* 0x0000000810002986 */ /* 0x0103e6000c101504 */
[----:B0-----:R-:W-:-:S02]  /*19eb0*/  LEA.HI.X.SX32 R21, R3, R2, 0x1, P6 ;  /* 0x0000000203157211 */ /* 0x001fc400030f0eff */
[----:B-1----:R-:W-:-:S05]  /*19ec0*/  PRMT R8, R8, 0x7632, R8 ;  /* 0x0000763208087816 */ /* 0x002fca0000000008 */
[----:B------:R0:W-:Y:S04]  /*19ed0*/  @P1 STG.E.U16 [R22.64], R8 ;  /* 0x0000000816001986 */ /* 0x0001e8000c101504 */
[----:B------:R-:W-:Y:S04]  /*19ee0*/  @P5 STG.E.U16 [R20.64], R26 ;  /* 0x0000001a14005986 */ /* 0x000fe8000c101504 */
[----:B------:R-:W1:Y:S01]  /*19ef0*/  LDS.128 R20, [R27+0x800] ;  /* 0x000800001b147984 */ /* 0x000e620000000c00 */
[C---:B------:R-:W-:Y:S02]  /*19f00*/  IADD3 R4, R29.reuse, 0x4c, RZ ;  /* 0x0000004c1d047810 */ /* 0x040fe40007ffe0ff */
[----:B------:R-:W-:-:S02]  /*19f10*/  IADD3 R18, R29, 0x4b, RZ ;  /* 0x0000004b1d127810 */ /* 0x000fc40007ffe0ff */
[----:B0-----:R-:W-:Y:S02]  /*19f20*/  IADD3 R8, R29, 0x4d, RZ ;  /* 0x0000004d1d087810 */ /* 0x001fe40007ffe0ff */
[----:B------:R-:W-:Y:S02]  /*19f30*/  ISETP.LT.AND P1, PT, R4, c[0x0][0x17c], !P0 ;  /* 0x00005f0004007a0c */ /* 0x000fe40004721270 */
[----:B------:R-:W-:Y:S02]  /*19f40*/  IADD3 R4, R3, c[0x0][0x198], RZ ;  /* 0x0000660003047a10 */ /* 0x000fe40007ffe0ff */
[----:B------:R-:W-:Y:S01]  /*19f50*/  ISETP.LT.AND P2, PT, R18, c[0x0][0x17c], !P0 ;  /* 0x00005f0012007a0c */ /* 0x000fe20004741270 */
[----:B-1----:R0:W-:Y:S01]  /*19f60*/  STL [R1+0x5e4], R23 ;  /* 0x0005e41701007387 */ /* 0x0021e20000100800 */
[----:B------:R-:W-:-:S03]  /*19f70*/  ISETP.LT.AND P5, PT, R8, c[0x0][0x17c], !P0 ;  /* 0x00005f0008007a0c */ /* 0x000fc600047a1270 */
[----:B------:R1:W2:Y:S04]  /*19f80*/  LDS.128 R16, [R28+0x800] ;  /* 0x000800001c107984 */ /* 0x0002a80000000c00 */
[----:B0-----:R-:W3:Y:S01]  /*19f90*/  LDL.LU R23, [R1+0x3a4] ;  /* 0x0003a40001177983 */ /* 0x001ee20000300800 */
[----:B------:R-:W-:Y:S01]  /*19fa0*/  IMAD.MOV.U32 R8, RZ, RZ, R26 ;  /* 0x000000ffff087224 */ /* 0x000fe200078e001a */
[----:B-1----:R-:W-:-:S04]  /*19fb0*/  LEA R28, P6, R4, R0, 0x1 ;  /* 0x00000000041c7211 */ /* 0x002fc800078c08ff */
[----:B------:R-:W-:Y:S02]  /*19fc0*/  LEA.HI.X.SX32 R29, R4, R2, 0x1, P6 ;  /* 0x00000002041d7211 */ /* 0x000fe400030f0eff */
[----:B------:R-:W-:-:S05]  /*19fd0*/  PRMT R24, R8, 0x7632, R24 ;  /* 0x0000763208187816 */ /* 0x000fca0000000018 */
[----:B------:R0:W-:Y:S04]  /*19fe0*/  @P4 STG.E.U16 [R28.64], R24 ;  /* 0x000000181c004986 */ /* 0x0001e8000c101504 */
[----:B0-----:R-:W4:Y:S01]  /*19ff0*/  LDL.LU R24, [R1+0x14] ;  /* 0x0000140001187983 */ /* 0x001f220000300800 */
[----:B------:R-:W-:-:S04]  /*1a000*/  IADD3 R3, R4, c[0x0][0x198], RZ ;  /* 0x0000660004037a10 */ /* 0x000fc80007ffe0ff */
[C---:B------:R-:W-:Y:S02]  /*1a010*/  LEA R26, P6, R3.reuse, R0, 0x1 ;  /* 0x00000000031a7211 */ /* 0x040fe400078c08ff */
[C---:B------:R-:W-:Y:S02]  /*1a020*/  IADD3 R8, R3.reuse, c[0x0][0x198], RZ ;  /* 0x0000660003087a10 */ /* 0x040fe40007ffe0ff */
[----:B------:R-:W-:Y:S02]  /*1a030*/  LEA.HI.X.SX32 R27, R3, R2, 0x1, P6 ;  /* 0x00000002031b7211 */ /* 0x000fe400030f0eff */
[----:B------:R-:W-:-:S03]  /*1a040*/  LEA R28, P6, R8, R0, 0x1 ;  /* 0x00000000081c7211 */ /* 0x000fc600078c08ff */
[----:B------:R0:W-:Y:S01]  /*1a050*/  @P3 STG.E.U16 [R26.64], R12 ;  /* 0x0000000c1a003986 */ /* 0x0001e2000c101504 */
[----:B------:R-:W-:Y:S02]  /*1a060*/  LEA.HI.X.SX32 R29, R8, R2, 0x1, P6 ;  /* 0x00000002081d7211 */ /* 0x000fe400030f0eff */
[----:B0-----:R-:W-:-:S05]  /*1a070*/  PRMT R12, R12, 0x7632, R12 ;  /* 0x000076320c0c7816 */ /* 0x001fca000000000c */
[----:B------:R0:W-:Y:S01]  /*1a080*/  @P2 STG.E.U16 [R28.64], R12 ;  /* 0x0000000c1c002986 */ /* 0x0001e2000c101504 */
[C---:B---3--:R-:W-:Y:S02]  /*1a090*/  IADD3 R4, R23.reuse, 0x4e, RZ ;  /* 0x0000004e17047810 */ /* 0x048fe40007ffe0ff */
[----:B------:R-:W-:Y:S02]  /*1a0a0*/  IADD3 R3, R23, 0x4f, RZ ;  /* 0x0000004f17037810 */ /* 0x000fe40007ffe0ff */
[----:B------:R-:W-:Y:S02]  /*1a0b0*/  ISETP.LT.AND P4, PT, R4, c[0x0][0x17c], !P0 ;  /* 0x00005f0004007a0c */ /* 0x000fe40004781270 */
[----:B------:R-:W-:Y:S02]  /*1a0c0*/  IADD3 R4, R8, c[0x0][0x198], RZ ;  /* 0x0000660008047a10 */ /* 0x000fe40007ffe0ff */
[----:B------:R-:W-:Y:S02]  /*1a0d0*/  ISETP.LT.AND P3, PT, R3, c[0x0][0x17c], !P0 ;  /* 0x00005f0003007a0c */ /* 0x000fe40004761270 */
[----:B------:R-:W-:-:S02]  /*1a0e0*/  LEA R26, P6, R4, R0, 0x1 ;  /* 0x00000000041a7211 */ /* 0x000fc400078c08ff */
[C---:B------:R-:W-:Y:S02]  /*1a0f0*/  IADD3 R3, R4.reuse, c[0x0][0x198], RZ ;  /* 0x0000660004037a10 */ /* 0x040fe40007ffe0ff */
[----:B------:R-:W-:Y:S02]  /*1a100*/  LEA.HI.X.SX32 R27, R4, R2, 0x1, P6 ;  /* 0x00000002041b7211 */ /* 0x000fe400030f0eff */
[C---:B0-----:R-:W-:Y:S02]  /*1a110*/  LEA R28, P6, R3.reuse, R0, 0x1 ;  /* 0x00000000031c7211 */ /* 0x041fe400078c08ff */
[C---:B------:R-:W-:Y:S01]  /*1a120*/  IADD3 R4, R3.reuse, c[0x0][0x198], RZ ;  /* 0x0000660003047a10 */ /* 0x040fe20007ffe0ff */
[----:B--2---:R0:W-:Y:S01]  /*1a130*/  @P1 STG.E.U16 [R26.64], R16 ;  /* 0x000000101a001986 */ /* 0x0041e2000c101504 */
[----:B------:R-:W-:Y:S02]  /*1a140*/  LEA.HI.X.SX32 R29, R3, R2, 0x1, P6 ;  /* 0x00000002031d7211 */ /* 0x000fe400030f0eff */
[----:B------:R-:W-:-:S02]  /*1a150*/  IADD3 R3, R4, c[0x0][0x198], RZ ;  /* 0x0000660004037a10 */ /* 0x000fc40007ffe0ff */
[----:B------:R-:W-:Y:S02]  /*1a160*/  IADD3 R8, R23, 0x50, RZ ;  /* 0x0000005017087810 */ /* 0x000fe40007ffe0ff */
[----:B0-----:R-:W-:Y:S02]  /*1a170*/  LEA R26, P6, R4, R0, 0x1 ;  /* 0x00000000041a7211 */ /* 0x001fe400078c08ff */
[----:B------:R-:W-:Y:S02]  /*1a180*/  PRMT R16, R16, 0x7632, R16 ;  /* 0x0000763210107816 */ /* 0x000fe40000000010 */
[----:B------:R-:W-:-:S03]  /*1a190*/  LEA.HI.X.SX32 R27, R4, R2, 0x1, P6 ;  /* 0x00000002041b7211 */ /* 0x000fc600030f0eff */
[----:B------:R0:W-:Y:S01]  /*1a1a0*/  @P5 STG.E.U16 [R28.64], R16 ;  /* 0x000000101c005986 */ /* 0x0001e2000c101504 */
[----:B------:R-:W-:Y:S02]  /*1a1b0*/  ISETP.LT.AND P2, PT, R8, c[0x0][0x17c], !P0 ;  /* 0x00005f0008007a0c */ /* 0x000fe40004741270 */
[----:B------:R-:W-:Y:S01]  /*1a1c0*/  IADD3 R4, R3, c[0x0][0x198], RZ ;  /* 0x0000660003047a10 */ /* 0x000fe20007ffe0ff */
[----:B------:R1:W-:Y:S01]  /*1a1d0*/  @P4 STG.E.U16 [R26.64], R20 ;  /* 0x000000141a004986 */ /* 0x0003e2000c101504 */
[----:B------:R-:W-:Y:S02]  /*1a1e0*/  IADD3 R8, R23, 0x51, RZ ;  /* 0x0000005117087810 */ /* 0x000fe40007ffe0ff */
[C---:B0-----:R-:W-:Y:S02]  /*1a1f0*/  LEA R28, P6, R3.reuse, R0, 0x1 ;  /* 0x00000000031c7211 */ /* 0x041fe400078c08ff */
[----:B------:R-:W-:Y:S02]  /*1a200*/  ISETP.LT.AND P1, PT, R8, c[0x0][0x17c], !P0 ;  /* 0x00005f0008007a0c */ /* 0x000fe40004721270 */
[----:B------:R-:W-:-:S02]  /*1a210*/  LEA.HI.X.SX32 R29, R3, R2, 0x1, P6 ;  /* 0x00000002031d7211 */ /* 0x000fc400030f0eff */
[----:B-1----:R-:W-:Y:S02]  /*1a220*/  PRMT R20, R20, 0x7632, R20 ;  /* 0x0000763214147816 */ /* 0x002fe40000000014 */
[C---:B------:R-:W-:Y:S02]  /*1a230*/  LEA R26, P6, R4.reuse, R0, 0x1 ;  /* 0x00000000041a7211 */ /* 0x040fe400078c08ff */
[C---:B------:R-:W-:Y:S02]  /*1a240*/  IADD3 R3, R4.reuse, c[0x0][0x198], RZ ;  /* 0x0000660004037a10 */ /* 0x040fe40007ffe0ff */
[----:B------:R-:W-:Y:S01]  /*1a250*/  IADD3 R8, R23, 0x52, RZ ;  /* 0x0000005217087810 */ /* 0x000fe20007ffe0ff */
[----:B------:R0:W-:Y:S01]  /*1a260*/  @P3 STG.E.U16 [R28.64], R20 ;  /* 0x000000141c003986 */ /* 0x0001e2000c101504 */
[----:B------:R-:W-:Y:S02]  /*1a270*/  LEA.HI.X.SX32 R27, R4, R2, 0x1, P6 ;  /* 0x00000002041b7211 */ /* 0x000fe400030f0eff */
[----:B------:R-:W-:-:S02]  /*1a280*/  ISETP.LT.AND P5, PT, R8, c[0x0][0x17c], !P0 ;  /* 0x00005f0008007a0c */ /* 0x000fc400047a1270 */
[C---:B------:R-:W-:Y:S01]  /*1a290*/  IADD3 R4, R3.reuse, c[0x0][0x198], RZ ;  /* 0x0000660003047a10 */ /* 0x040fe20007ffe0ff */
[----:B----4-:R1:W-:Y:S01]  /*1a2a0*/  @P2 STG.E.U16 [R26.64], R24 ;  /* 0x000000181a002986 */ /* 0x0103e2000c101504 */
[----:B0-----:R-:W-:-:S04]  /*1a2b0*/  LEA R28, P6, R3, R0, 0x1 ;  /* 0x00000000031c7211 */ /* 0x001fc800078c08ff */
[----:B------:R-:W-:Y:S02]  /*1a2c0*/  LEA.HI.X.SX32 R29, R3, R2, 0x1, P6 ;  /* 0x00000002031d7211 */ /* 0x000fe400030f0eff */
[----:B-1----:R-:W-:Y:S02]  /*1a2d0*/  LEA R26, P6, R4, R0, 0x1 ;  /* 0x00000000041a7211 */ /* 0x002fe400078c08ff */
[----:B------:R-:W-:Y:S02]  /*1a2e0*/  PRMT R12, R24, 0x7632, R12 ;  /* 0x00007632180c7816 */ /* 0x000fe4000000000c */
[----:B------:R-:W-:-:S03]  /*1a2f0*/  LEA.HI.X.SX32 R27, R4, R2, 0x1, P6 ;  /* 0x00000002041b7211 */ /* 0x000fc600030f0eff */
[----:B------:R-:W-:Y:S04]  /*1a300*/  @P1 STG.E.U16 [R28.64], R12 ;  /* 0x0000000c1c001986 */ /* 0x000fe8000c101504 */
[----:B------:R0:W-:Y:S04]  /*1a310*/  @P5 STG.E.U16 [R26.64], R25 ;  /* 0x000000191a005986 */ /* 0x0001e8000c101504 */
[----:B0-----:R-:W2:Y:S04]  /*1a320*/  LDL.LU.64 R26, [R1+0x5e8] ;  /* 0x0005e800011a7983 */ /* 0x001ea80000300a00 */
[----:B------:R-:W3:Y:S01]  /*1a330*/  LDL.LU R20, [R1+0x4] ;  /* 0x0000040001147983 */ /* 0x000ee20000300800 */
[----:B------:R-:W-:-:S02]  /*1a340*/  IADD3 R8, R23, 0x53, RZ ;  /* 0x0000005317087810 */ /* 0x000fc40007ffe0ff */
[----:B------:R-:W-:Y:S02]  /*1a350*/  IADD3 R3, R4, c[0x0][0x198], RZ ;  /* 0x0000660004037a10 */ /* 0x000fe40007ffe0ff */
[----:B------:R-:W-:Y:S02]  /*1a360*/  ISETP.LT.AND P4, PT, R8, c[0x0][0x17c], !P0 ;  /* 0x00005f0008007a0c */ /* 0x000fe40004781270 */
[----:B------:R-:W-:Y:S02]  /*1a370*/  IADD3 R8, R23, 0x54, RZ ;  /* 0x0000005417087810 */ /* 0x000fe40007ffe0ff */
[C---:B------:R-:W-:Y:S02]  /*1a380*/  LEA R28, P6, R3.reuse, R0, 0x1 ;  /* 0x00000000031c7211 */ /* 0x040fe400078c08ff */
[----:B------:R-:W-:Y:S02]  /*1a390*/  ISETP.LT.AND P3, PT, R8, c[0x0][0x17c], !P0 ;  /* 0x00005f0008007a0c */ /* 0x000fe40004761270 */
[----:B------:R-:W-:-:S02]  /*1a3a0*/  IADD3 R4, R3, c[0x0][0x198], RZ ;  /* 0x0000660003047a10 */ /* 0x000fc40007ffe0ff */
[----:B------:R-:W-:Y:S02]  /*1a3b0*/  IADD3 R8, R23, 0x55, RZ ;  /* 0x0000005517087810 */ /* 0x000fe40007ffe0ff */
[----:B------:R-:W-:Y:S02]  /*1a3c0*/  LEA.HI.X.SX32 R29, R3, R2, 0x1, P6 ;  /* 0x00000002031d7211 */ /* 0x000fe400030f0eff */
[----:B------:R-:W-:Y:S02]  /*1a3d0*/  PRMT R25, R25, 0x7632, R25 ;  /* 0x0000763219197816 */ /* 0x000fe40000000019 */
[----:B------:R-:W-:Y:S02]  /*1a3e0*/  LEA R24, P6, R4, R0, 0x1 ;  /* 0x0000000004187211 */ /* 0x000fe400078c08ff */
[----:B------:R-:W-:Y:S02]  /*1a3f0*/  ISETP.LT.AND P2, PT, R8, c[0x0][0x17c], !P0 ;  /* 0x00005f0008007a0c */ /* 0x000fe40004741270 */
[----:B------:R-:W-:Y:S01]  /*1a400*/  IADD3 R3, R4, c[0x0][0x198], RZ ;  /* 0x0000660004037a10 */ /* 0x000fe20007ffe0ff */
[----:B------:R0:W-:Y:S01]  /*1a410*/  @P4 STG.E.U16 [R28.64], R25 ;  /* 0x000000191c004986 */ /* 0x0001e2000c101504 */
[----:B------:R-:W-:-:S02]  /*1a420*/  PRMT R16, R5, 0x7632, R16 ;  /* 0x0000763205107816 */ /* 0x000fc40000000010 */
[----:B0-----:R-:W-:Y:S02]  /*1a430*/  LEA.HI.X.SX32 R25, R4, R2, 0x1, P6 ;  /* 0x0000000204197211 */ /* 0x001fe400030f0eff */
[----:B------:R-:W-:-:S04]  /*1a440*/  LEA R28, P6, R3, R0, 0x1 ;  /* 0x00000000031c7211 */ /* 0x000fc800078c08ff */
[----:B------:R-:W-:Y:S01]  /*1a450*/  LEA.HI.X.SX32 R29, R3, R2, 0x1, P6 ;  /* 0x00000002031d7211 */ /* 0x000fe200030f0eff */
[----:B------:R-:W-:Y:S04]  /*1a460*/  @P3 STG.E.U16 [R24.64], R5 ;  /* 0x0000000518003986 */ /* 0x000fe8000c101504 */
[----:B------:R0:W-:Y:S04]  /*1a470*/  @P2 STG.E.U16 [R28.64], R16 ;  /* 0x000000101c002986 */ /* 0x0001e8000c101504 */
[----:B0-----:R-:W4:Y:S01]  /*1a480*/  LDL.LU R29, [R1+0x18] ;  /* 0x00001800011d7983 */ /* 0x001f220000300800 */
[----:B------:R-:W-:-:S04]  /*1a490*/  IADD3 R8, R23, 0x56, RZ ;  /* 0x0000005617087810 */ /* 0x000fc80007ffe0ff */
[----:B------:R-:W-:Y:S02]  /*1a4a0*/  ISETP.LT.AND P1, PT, R8, c[0x0][0x17c], !P0 ;  /* 0x00005f0008007a0c */ /* 0x000fe40004721270 */
[----:B------:R-:W-:-:S04]  /*1a4b0*/  IADD3 R8, R23, 0x57, RZ ;  /* 0x0000005717087810 */ /* 0x000fc80007ffe0ff */
[----:B------:R-:W-:Y:S02]  /*1a4c0*/  ISETP.LT.AND P5, PT, R8, c[0x0][0x17c], !P0 ;  /* 0x00005f0008007a0c */ /* 0x000fe400047a1270 */
[C---:B------:R-:W-:Y:S02]  /*1a4d0*/  IADD3 R8, R23.reuse, 0x58, RZ ;  /* 0x0000005817087810 */ /* 0x040fe40007ffe0ff */
[----:B------:R-:W-:Y:S02]  /*1a4e0*/  IADD3 R4, R23, 0x59, RZ ;  /* 0x0000005917047810 */ /* 0x000fe40007ffe0ff */
[----:B------:R-:W-:Y:S02]  /*1a4f0*/  ISETP.LT.AND P4, PT, R8, c[0x0][0x17c], !P0 ;  /* 0x00005f0008007a0c */ /* 0x000fe40004781270 */
[----:B------:R-:W-:Y:S02]  /*1a500*/  IADD3 R8, R3, c[0x0][0x198], RZ ;  /* 0x0000660003087a10 */ /* 0x000fe40007ffe0ff */
[----:B------:R-:W-:-:S02]  /*1a510*/  ISETP.LT.AND P3, PT, R4, c[0x0][0x17c], !P0 ;  /* 0x00005f0004007a0c */ /* 0x000fc40004761270 */
[C---:B------:R-:W-:Y:S02]  /*1a520*/  LEA R4, P6, R8.reuse, R0, 0x1 ;  /* 0x0000000008047211 */ /* 0x040fe400078c08ff */
[C---:B------:R-:W-:Y:S02]  /*1a530*/  IADD3 R3, R8.reuse, c[0x0][0x198], RZ ;  /* 0x0000660008037a10 */ /* 0x040fe40007ffe0ff */
[----:B------:R-:W-:Y:S02]  /*1a540*/  LEA.HI.X.SX32 R5, R8, R2, 0x1, P6 ;  /* 0x0000000208057211 */ /* 0x000fe400030f0eff */
[----:B------:R-:W-:-:S03]  /*1a550*/  LEA R24, P6, R3, R0, 0x1 ;  /* 0x0000000003187211 */ /* 0x000fc600078c08ff */
[----:B------:R0:W-:Y:S01]  /*1a560*/  @P1 STG.E.U16 [R4.64], R9 ;  /* 0x0000000904001986 */ /* 0x0001e2000c101504 */
[----:B------:R-:W-:Y:S02]  /*1a570*/  LEA.HI.X.SX32 R25, R3, R2, 0x1, P6 ;  /* 0x0000000203197211 */ /* 0x000fe400030f0eff */
[C---:B------:R-:W-:Y:S02]  /*1a580*/  IADD3 R12, R23.reuse, 0x5a, RZ ;  /* 0x0000005a170c7810 */ /* 0x040fe40007ffe0ff */
[----:B0-----:R-:W-:Y:S02]  /*1a590*/  IADD3 R4, R23, 0x5b, RZ ;  /* 0x0000005b17047810 */ /* 0x001fe40007ffe0ff */
[----:B------:R-:W-:Y:S02]  /*1a5a0*/  IADD3 R5, R3, c[0x0][0x198], RZ ;  /* 0x0000660003057a10 */ /* 0x000fe40007ffe0ff */
[----:B------:R-:W-:Y:S02]  /*1a5b0*/  PRMT R9, R9, 0x7632, R9 ;  /* 0x0000763209097816 */ /* 0x000fe40000000009 */
[----:B------:R-:W-:-:S02]  /*1a5c0*/  ISETP.LT.AND P1, PT, R4, c[0x0][0x17c], !P0 ;  /* 0x00005f0004007a0c */ /* 0x000fc40004721270 */
[----:B------:R-:W-:Y:S02]  /*1a5d0*/  LEA R4, P6, R5, R0, 0x1 ;  /* 0x0000000005047211 */ /* 0x000fe400078c08ff */
[----:B------:R-:W-:Y:S02]  /*1a5e0*/  IADD3 R3, R23, 0x5c, RZ ;  /* 0x0000005c17037810 */ /* 0x000fe40007ffe0ff */
[C---:B------:R-:W-:Y:S01]  /*1a5f0*/  IADD3 R8, R5.reuse, c[0x0][0x198], RZ ;  /* 0x0000660005087a10 */ /* 0x040fe20007ffe0ff */
[----:B------:R0:W-:Y:S01]  /*1a600*/  @P5 STG.E.U16 [R24.64], R9 ;  /* 0x0000000918005986 */ /* 0x0001e2000c101504 */
[----:B------:R-:W-:Y:S02]  /*1a610*/  LEA.HI.X.SX32 R5, R5, R2, 0x1, P6 ;  /* 0x0000000205057211 */ /* 0x000fe400030f0eff */
[----:B------:R-:W-:Y:S02]  /*1a620*/  ISETP.LT.AND P5, PT, R3, c[0x0][0x17c], !P0 ;  /* 0x00005f0003007a0c */ /* 0x000fe400047a1270 */
[----:B------:R-:W-:-:S02]  /*1a630*/  ISETP.LT.AND P2, PT, R12, c[0x0][0x17c], !P0 ;  /* 0x00005f000c007a0c */ /* 0x000fc40004741270 */
[C---:B------:R-:W-:Y:S02]  /*1a640*/  IADD3 R3, R8.reuse, c[0x0][0x198], RZ ;  /* 0x0000660008037a10 */ /* 0x040fe40007ffe0ff */
[C---:B0-----:R-:W-:Y:S02]  /*1a650*/  LEA R24, P6, R8.reuse, R0, 0x1 ;  /* 0x0000000008187211 */ /* 0x041fe400078c08ff */
[----:B------:R-:W-:Y:S02]  /*1a660*/  IADD3 R9, R23, 0x5d, RZ ;  /* 0x0000005d17097810 */ /* 0x000fe40007ffe0ff */
[----:B------:R-:W-:Y:S02]  /*1a670*/  LEA.HI.X.SX32 R25, R8, R2, 0x1, P6 ;  /* 0x0000000208197211 */ /* 0x000fe400030f0eff */
[----:B------:R-:W-:Y:S02]  /*1a680*/  LEA R8, P6, R3, R0, 0x1 ;  /* 0x0000000003087211 */ /* 0x000fe400078c08ff */
[----:B------:R-:W-:-:S02]  /*1a690*/  IADD3 R16, R23, 0x5f, RZ ;  /* 0x0000005f17107810 */ /* 0x000fc40007ffe0ff */
[----:B---3--:R-:W-:Y:S01]  /*1a6a0*/  PRMT R12, R20, 0x7632, R12 ;  /* 0x00007632140c7816 */ /* 0x008fe2000000000c */
[----:B------:R0:W-:Y:S01]  /*1a6b0*/  @P4 STG.E.U16 [R4.64], R20 ;  /* 0x0000001404004986 */ /* 0x0001e2000c101504 */
[----:B------:R-:W-:Y:S02]  /*1a6c0*/  ISETP.LT.AND P4, PT, R9, c[0x0][0x17c], !P0 ;  /* 0x00005f0009007a0c */ /* 0x000fe40004781270 */
[----:B------:R-:W-:Y:S01]  /*1a6d0*/  LEA.HI.X.SX32 R9, R3, R2, 0x1, P6 ;  /* 0x0000000203097211 */ /* 0x000fe200030f0eff */
[----:B------:R1:W-:Y:S01]  /*1a6e0*/  @P3 STG.E.U16 [R24.64], R12 ;  /* 0x0000000c18003986 */ /* 0x0003e2000c101504 */
[----:B0-----:R-:W-:Y:S02]  /*1a6f0*/  IADD3 R4, R23, 0x5e, RZ ;  /* 0x0000005e17047810 */ /* 0x001fe40007ffe0ff */
[----:B------:R-:W-:Y:S02]  /*1a700*/  IADD3 R5, R3, c[0x0][0x198], RZ ;  /* 0x0000660003057a10 */ /* 0x000fe40007ffe0ff */
[----:B------:R-:W-:-:S02]  /*1a710*/  ISETP.LT.AND P3, PT, R4, c[0x0][0x17c], !P0 ;  /* 0x00005f0004007a0c */ /* 0x000fc40004761270 */
[C---:B------:R-:W-:Y:S01]  /*1a720*/  LEA R4, P6, R5.reuse, R0, 0x1 ;  /* 0x0000000005047211 */ /* 0x040fe200078c08ff */
[----:B------:R0:W-:Y:S01]  /*1a730*/  @P2 STG.E.U16 [R8.64], R13 ;  /* 0x0000000d08002986 */ /* 0x0001e2000c101504 */
[C---:B------:R-:W-:Y:S02]  /*1a740*/  IADD3 R3, R5.reuse, c[0x0][0x198], RZ ;  /* 0x0000660005037a10 */ /* 0x040fe40007ffe0ff */
[----:B------:R-:W-:Y:S02]  /*1a750*/  LEA.HI.X.SX32 R5, R5, R2, 0x1, P6 ;  /* 0x0000000205057211 */ /* 0x000fe400030f0eff */
[----:B-1----:R-:W-:Y:S02]  /*1a760*/  IADD3 R25, R3, c[0x0][0x198], RZ ;  /* 0x0000660003197a10 */ /* 0x002fe40007ffe0ff */
[----:B0-----:R-:W-:Y:S02]  /*1a770*/  PRMT R9, R13, 0x7632, R9 ;  /* 0x000076320d097816 */ /* 0x001fe40000000009 */
[----:B------:R-:W-:-:S03]  /*1a780*/  LEA R8, P6, R3, R0, 0x1 ;  /* 0x0000000003087211 */ /* 0x000fc600078c08ff */
[----:B------:R0:W-:Y:S01]  /*1a790*/  @P1 STG.E.U16 [R4.64], R9 ;  /* 0x0000000904001986 */ /* 0x0001e2000c101504 */
[----:B------:R-:W-:Y:S02]  /*1a7a0*/  IADD3 R12, R23, 0x61, RZ ;  /* 0x00000061170c7810 */ /* 0x000fe40007ffe0ff */
[----:B------:R-:W-:Y:S02]  /*1a7b0*/  PRMT R24, R17, 0x7632, R24 ;  /* 0x0000763211187816 */ /* 0x000fe40000000018 */
[----:B------:R-:W-:Y:S02]  /*1a7c0*/  ISETP.LT.AND P2, PT, R16, c[0x0][0x17c], !P0 ;  /* 0x00005f0010007a0c */ /* 0x000fe40004741270 */
[----:B0-----:R-:W-:Y:S02]  /*1a7d0*/  LEA.HI.X.SX32 R9, R3, R2, 0x1, P6 ;  /* 0x0000000203097211 */ /* 0x001fe400030f0eff */
[C---:B------:R-:W-:Y:S02]  /*1a7e0*/  LEA R4, P6, R25.reuse, R0, 0x1 ;  /* 0x0000000019047211 */ /* 0x040fe400078c08ff */
[C---:B------:R-:W-:Y:S01]  /*1a7f0*/  IADD3 R3, R25.reuse, c[0x0][0x198], RZ ;  /* 0x0000660019037a10 */ /* 0x040fe20007ffe0ff */
[----:B------:R0:W-:Y:S01]  /*1a800*/  @P5 STG.E.U16 [R8.64], R17 ;  /* 0x0000001108005986 */ /* 0x0001e2000c101504 */
[----:B------:R-:W-:-:S02]  /*1a810*/  LEA.HI.X.SX32 R5, R25, R2, 0x1, P6 ;  /* 0x0000000219057211 */ /* 0x000fc400030f0eff */
[----:B------:R-:W-:Y:S02]  /*1a820*/  ISETP.LT.AND P5, PT, R12, c[0x0][0x17c], !P0 ;  /* 0x00005f000c007a0c */ /* 0x000fe400047a1270 */
[C---:B------:R-:W-:Y:S02]  /*1a830*/  IADD3 R16, R23.reuse, 0x60, RZ ;  /* 0x0000006017107810 */ /* 0x040fe40007ffe0ff */
[----:B------:R-:W-:Y:S02]  /*1a840*/  IADD3 R12, R23, 0x62, RZ ;  /* 0x00000062170c7810 */ /* 0x000fe40007ffe0ff */
[C---:B------:R-:W-:Y:S02]  /*1a850*/  IADD3 R13, R3.reuse, c[0x0][0x198], RZ ;  /* 0x00006600030d7a10 */ /* 0x040fe40007ffe0ff */
[----:B0-----:R-:W-:Y:S01]  /*1a860*/  LEA R8, P6, R3, R0, 0x1 ;  /* 0x0000000003087211 */ /* 0x001fe200078c08ff */
[----:B------:R-:W-:Y:S01]  /*1a870*/  @P4 STG.E.U16 [R4.64], R24 ;  /* 0x0000001804004986 */ /* 0x000fe2000c101504 */
[----:B------:R-:W-:-:S02]  /*1a880*/  ISETP.LT.AND P1, PT, R16, c[0x0][0x17c], !P0 ;  /* 0x00005f0010007a0c */ /* 0x000fc40004721270 */
[----:B------:R-:W-:Y:S02]  /*1a890*/  LEA.HI.X.SX32 R9, R3, R2, 0x1, P6 ;  /* 0x0000000203097211 */ /* 0x000fe400030f0eff */
[----:B------:R-:W-:Y:S02]  /*1a8a0*/  ISETP.LT.AND P4, PT, R12, c[0x0][0x17c], !P0 ;  /* 0x00005f000c007a0c */ /* 0x000fe40004781270 */
[----:B------:R-:W-:Y:S02]  /*1a8b0*/  LEA R12, P6, R13, R0, 0x1 ;  /* 0x000000000d0c7211 */ /* 0x000fe400078c08ff */
[----:B------:R-:W-:Y:S02]  /*1a8c0*/  IADD3 R16, R23, 0x63, RZ ;  /* 0x0000006317107810 */ /* 0x000fe40007ffe0ff */
[C---:B------:R-:W-:Y:S01]  /*1a8d0*/  IADD3 R3, R13.reuse, c[0x0][0x198], RZ ;  /* 0x000066000d037a10 */ /* 0x040fe20007ffe0ff */
[----:B------:R0:W-:Y:S01]  /*1a8e0*/  @P3 STG.E.U16 [R8.64], R21 ;  /* 0x0000001508003986 */ /* 0x0001e2000c101504 */
[----:B------:R-:W-:-:S02]  /*1a8f0*/  LEA.HI.X.SX32 R13, R13, R2, 0x1, P6 ;  /* 0x000000020d0d7211 */ /* 0x000fc400030f0eff */
[----:B------:R-:W-:Y:S02]  /*1a900*/  ISETP.LT.AND P3, PT, R16, c[0x0][0x17c], !P0 ;  /* 0x00005f0010007a0c */ /* 0x000fe40004761270 */
[----:B------:R-:W-:Y:S02]  /*1a910*/  LEA R16, P6, R3, R0, 0x1 ;  /* 0x0000000003107211 */ /* 0x000fe400078c08ff */
[----:B------:R-:W-:Y:S02]  /*1a920*/  IADD3 R20, R23, 0x64, RZ ;  /* 0x0000006417147810 */ /* 0x000fe40007ffe0ff */
[----:B------:R-:W-:Y:S02]  /*1a930*/  LEA.HI.X.SX32 R17, R3, R2, 0x1, P6 ;  /* 0x0000000203117211 */ /* 0x000fe400030f0eff */
[----:B0-----:R-:W-:-:S05]  /*1a940*/  PRMT R9, R21, 0x7632, R9 ;  /* 0x0000763215097816 */ /* 0x001fca0000000009 */
[----:B------:R-:W-:Y:S01]  /*1a950*/  @P2 STG.E.U16 [R12.64], R9 ;  /* 0x000000090c002986 */ /* 0x000fe2000c101504 */
[----:B------:R-:W-:Y:S02]  /*1a960*/  ISETP.LT.AND P2, PT, R20, c[0x0][0x17c], !P0 ;  /* 0x00005f0014007a0c */ /* 0x000fe40004741270 */
[----:B----4-:R-:W-:Y:S01]  /*1a970*/  PRMT R20, R29, 0x7632, R20 ;  /* 0x000076321d147816 */ /* 0x010fe20000000014 */
[----:B------:R0:W-:Y:S04]  /*1a980*/  @P1 STG.E.U16 [R16.64], R29 ;  /* 0x0000001d10001986 */ /* 0x0001e8000c101504 */
[----:B0-----:R-:W3:Y:S01]  /*1a990*/  LDL.LU R29, [R1+0x8] ;  /* 0x00000800011d7983 */ /* 0x001ee20000300800 */
[----:B------:R-:W-:Y:S02]  /*1a9a0*/  IADD3 R25, R3, c[0x0][0x198], RZ ;  /* 0x0000660003197a10 */ /* 0x000fe40007ffe0ff */
[----:B------:R-:W-:-:S02]  /*1a9b0*/  IADD3 R5, R23, 0x65, RZ ;  /* 0x0000006517057810 */ /* 0x000fc40007ffe0ff */
[C---:B------:R-:W-:Y:S02]  /*1a9c0*/  LEA R4, P6, R25.reuse, R0, 0x1 ;  /* 0x0000000019047211 */ /* 0x040fe400078c08ff */
[----:B------:R-:W-:Y:S02]  /*1a9d0*/  IADD3 R3, R25, c[0x0][0x198], RZ ;  /* 0x0000660019037a10 */ /* 0x000fe40007ffe0ff */
[----:B------:R-:W-:Y:S02]  /*1a9e0*/  ISETP.LT.AND P1, PT, R5, c[0x0][0x17c], !P0 ;  /* 0x00005f0005007a0c */ /* 0x000fe40004721270 */
[----:B------:R-:W-:Y:S02]  /*1a9f0*/  LEA.HI.X.SX32 R5, R25, R2, 0x1, P6 ;  /* 0x0000000219057211 */ /* 0x000fe400030f0eff */
[----:B------:R-:W-:Y:S02]  /*1aa00*/  LEA R8, P6, R3, R0, 0x1 ;  /* 0x0000000003087211 */ /* 0x000fe400078c08ff */
[----:B------:R-:W-:-:S02]  /*1aa10*/  IADD3 R12, R23, 0x66, RZ ;  /* 0x00000066170c7810 */ /* 0x000fc40007ffe0ff */
[C---:B------:R-:W-:Y:S01]  /*1aa20*/  IADD3 R13, R3.reuse, c[0x0][0x198], RZ ;  /* 0x00006600030d7a10 */ /* 0x040fe20007ffe0ff */
[----:B------:R0:W-:Y:S01]  /*1aa30*/  @P5 STG.E.U16 [R4.64], R20 ;  /* 0x0000001404005986 */ /* 0x0001e2000c101504 */
[----:B------:R-:W-:Y:S02]  /*1aa40*/  LEA.HI.X.SX32 R9, R3, R2, 0x1, P6 ;  /* 0x0000000203097211 */ /* 0x000fe400030f0eff */
[----:B------:R-:W-:Y:S02]  /*1aa50*/  ISETP.LT.AND P5, PT, R12, c[0x0][0x17c], !P0 ;  /* 0x00005f000c007a0c */ /* 0x000fe400047a1270 */
[C---:B------:R-:W-:Y:S02]  /*1aa60*/  LEA R12, P6, R13.reuse, R0, 0x1 ;  /* 0x000000000d0c7211 */ /* 0x040fe400078c08ff */
[C---:B------:R-:W-:Y:S02]  /*1aa70*/  IADD3 R17, R13.reuse, c[0x0][0x198], RZ ;  /* 0x000066000d117a10 */ /* 0x040fe40007ffe0ff */
[----:B------:R-:W-:-:S02]  /*1aa80*/  LEA.HI.X.SX32 R13, R13, R2, 0x1, P6 ;  /* 0x000000020d0d7211 */ /* 0x000fc400030f0eff */
[C---:B------:R-:W-:Y:S02]  /*1aa90*/  LEA R16, P6, R17.reuse, R0, 0x1 ;  /* 0x0000000011107211 */ /* 0x040fe400078c08ff */
[C---:B0-----:R-:W-:Y:S02]  /*1aaa0*/  IADD3 R5, R17.reuse, c[0x0][0x198], RZ ;  /* 0x0000660011057a10 */ /* 0x041fe40007ffe0ff */
[----:B--2---:R-:W-:Y:S01]  /*1aab0*/  PRMT R21, R26, 0x7632, R21 ;  /* 0x000076321a157816 */ /* 0x004fe20000000015 */
[----:B------:R0:W-:Y:S01]  /*1aac0*/  @P4 STG.E.U16 [R8.64], R26 ;  /* 0x0000001a08004986 */ /* 0x0001e2000c101504 */
[----:B------:R-:W-:Y:S02]  /*1aad0*/  LEA.HI.X.SX32 R17, R17, R2, 0x1, P6 ;  /* 0x0000000211117211 */ /* 0x000fe400030f0eff */
[----:B------:R-:W-:Y:S01]  /*1aae0*/  LEA R20, P6, R5, R0, 0x1 ;  /* 0x0000000005147211 */ /* 0x000fe200078c08ff */
[----:B------:R1:W-:Y:S01]  /*1aaf0*/  @P3 STG.E.U16 [R12.64], R21 ;  /* 0x000000150c003986 */ /* 0x0003e2000c101504 */
[----:B------:R-:W-:-:S02]  /*1ab00*/  IADD3 R3, R23, 0x67, RZ ;  /* 0x0000006717037810 */ /* 0x000fc40007ffe0ff */
[----:B0-----:R-:W-:Y:S02]  /*1ab10*/  IADD3 R9, R5, c[0x0][0x198], RZ ;  /* 0x0000660005097a10 */ /* 0x001fe40007ffe0ff */
[----:B------:R-:W-:Y:S02]  /*1ab20*/  ISETP.LT.AND P4, PT, R3, c[0x0][0x17c], !P0 ;  /* 0x00005f0003007a0c */ /* 0x000fe40004781270 */
[----:B-1----:R-:W-:Y:S02]  /*1ab30*/  LEA.HI.X.SX32 R21, R5, R2, 0x1, P6 ;  /* 0x0000000205157211 */ /* 0x002fe400030f0eff */
[C---:B------:R-:W-:Y:S02]  /*1ab40*/  LEA R8, P6, R9.reuse, R0, 0x1 ;  /* 0x0000000009087211 */ /* 0x040fe400078c08ff */
[----:B------:R-:W-:Y:S02]  /*1ab50*/  IADD3 R5, R9, c[0x0][0x198], RZ ;  /* 0x0000660009057a10 */ /* 0x000fe40007ffe0ff */
[----:B------:R-:W-:-:S02]  /*1ab60*/  IADD3 R3, R23, 0x68, RZ ;  /* 0x0000006817037810 */ /* 0x000fc40007ffe0ff */
[----:B------:R-:W-:Y:S02]  /*1ab70*/  LEA.HI.X.SX32 R9, R9, R2, 0x1, P6 ;  /* 0x0000000209097211 */ /* 0x000fe400030f0eff */
[----:B------:R-:W-:Y:S02]  /*1ab80*/  LEA R4, P6, R5, R0, 0x1 ;  /* 0x0000000005047211 */ /* 0x000fe400078c08ff */
[----:B------:R-:W-:Y:S02]  /*1ab90*/  ISETP.LT.AND P3, PT, R3, c[0x0][0x17c], !P0 ;  /* 0x00005f0003007a0c */ /* 0x000fe40004761270 */
[C---:B------:R-:W-:Y:S01]  /*1aba0*/  IADD3 R13, R5.reuse, c[0x0][0x198], RZ ;  /* 0x00006600050d7a10 */ /* 0x040fe20007ffe0ff */
[----:B------:R0:W-:Y:S01]  /*1abb0*/  @P2 STG.E.U16 [R16.64], R6 ;  /* 0x0000000610002986 */ /* 0x0001e2000c101504 */
[----:B------:R-:W-:Y:S02]  /*1abc0*/  LEA.HI.X.SX32 R5, R5, R2, 0x1, P6 ;  /* 0x0000000205057211 */ /* 0x000fe400030f0eff */
[----:B------:R-:W-:-:S02]  /*1abd0*/  PRMT R12, R6, 0x7632, R12 ;  /* 0x00007632060c7816 */ /* 0x000fc4000000000c */
[C---:B0-----:R-:W-:Y:S02]  /*1abe0*/  LEA R16, P6, R13.reuse, R0, 0x1 ;  /* 0x000000000d107211 */ /* 0x041fe400078c08ff */
[----:B------:R-:W-:Y:S02]  /*1abf0*/  PRMT R6, R10, 0x7632, R6 ;  /* 0x000076320a067816 */ /* 0x000fe40000000006 */
[----:B------:R-:W-:Y:S01]  /*1ac00*/  LEA.HI.X.SX32 R17, R13, R2, 0x1, P6 ;  /* 0x000000020d117211 */ /* 0x000fe200030f0eff */
[----:B------:R-:W-:Y:S04]  /*1ac10*/  @P1 STG.E.U16 [R20.64], R12 ;  /* 0x0000000c14001986 */ /* 0x000fe8000c101504 */
[----:B------:R-:W-:Y:S04]  /*1ac20*/  @P5 STG.E.U16 [R8.64], R10 ;  /* 0x0000000a08005986 */ /* 0x000fe8000c101504 */
[----:B------:R0:W-:Y:S04]  /*1ac30*/  @P4 STG.E.U16 [R4.64], R6 ;  /* 0x0000000604004986 */ /* 0x0001e8000c101504 */
[----:B---3--:R1:W-:Y:S01]  /*1ac40*/  @P3 STG.E.U16 [R16.64], R29 ;  /* 0x0000001d10003986 */ /* 0x0083e2000c101504 */
[----:B0-----:R-:W-:-:S03]  /*1ac50*/  PRMT R6, R29, 0x7632, R6 ;  /* 0x000076321d067816 */ /* 0x001fc60000000006 */
[----:B-1----:R-:W2:Y:S01]  /*1ac60*/  LDL.LU R29, [R1+0x1c] ;  /* 0x00001c00011d7983 */ /* 0x002ea20000300800 */
[----:B------:R-:W-:Y:S02]  /*1ac70*/  IADD3 R3, R23, 0x69, RZ ;  /* 0x0000006917037810 */ /* 0x000fe40007ffe0ff */
[----:B------:R-:W-:Y:S02]  /*1ac80*/  IADD3 R21, R13, c[0x0][0x198], RZ ;  /* 0x000066000d157a10 */ /* 0x000fe40007ffe0ff */
[----:B------:R-:W-:Y:S02]  /*1ac90*/  ISETP.LT.AND P2, PT, R3, c[0x0][0x17c], !P0 ;  /* 0x00005f0003007a0c */ /* 0x000fe40004741270 */
[----:B------:R-:W-:Y:S02]  /*1aca0*/  IADD3 R3, R23, 0x6a, RZ ;  /* 0x0000006a17037810 */ /* 0x000fe40007ffe0ff */
[----:B------:R-:W-:Y:S02]  /*1acb0*/  LEA R12, P6, R21, R0, 0x1 ;  /* 0x00000000150c7211 */ /* 0x000fe400078c08ff */
[----:B------:R-:W-:-:S02]  /*1acc0*/  ISETP.LT.AND P1, PT, R3, c[0x0][0x17c], !P0 ;  /* 0x00005f0003007a0c */ /* 0x000fc40004721270 */
[----:B------:R-:W-:Y:S02]  /*1acd0*/  IADD3 R9, R21, c[0x0][0x198], RZ ;  /* 0x0000660015097a10 */ /* 0x000fe40007ffe0ff */
[----:B------:R-:W-:Y:S02]  /*1ace0*/  IADD3 R3, R23, 0x6b, RZ ;  /* 0x0000006b17037810 */ /* 0x000fe40007ffe0ff */
[----:B------:R-:W-:Y:S02]  /*1acf0*/  LEA.HI.X.SX32 R13, R21, R2, 0x1, P6 ;  /* 0x00000002150d7211 */ /* 0x000fe400030f0eff */
[----:B------:R-:W-:Y:S02]  /*1ad00*/  LEA R8, P6, R9, R0, 0x1 ;  /* 0x0000000009087211 */ /* 0x000fe400078c08ff */
[----:B------:R-:W-:Y:S02]  /*1ad10*/  ISETP.LT.AND P5, PT, R3, c[0x0][0x17c], !P0 ;  /* 0x00005f0003007a0c */ /* 0x000fe400047a1270 */
[----:B------:R-:W-:-:S02]  /*1ad20*/  IADD3 R5, R9, c[0x0][0x198], RZ ;  /* 0x0000660009057a10 */ /* 0x000fc40007ffe0ff */
[----:B------:R-:W-:Y:S02]  /*1ad30*/  IADD3 R3, R23, 0x6c, RZ ;  /* 0x0000006c17037810 */ /* 0x000fe40007ffe0ff */
[----:B------:R-:W-:Y:S02]  /*1ad40*/  LEA.HI.X.SX32 R9, R9, R2, 0x1, P6 ;  /* 0x0000000209097211 */ /* 0x000fe400030f0eff */
[----:B------:R-:W-:Y:S02]  /*1ad50*/  LEA R4, P6, R5, R0, 0x1 ;  /* 0x0000000005047211 */ /* 0x000fe400078c08ff */
[----:B------:R-:W-:Y:S02]  /*1ad60*/  ISETP.LT.AND P4, PT, R3, c[0x0][0x17c], !P0 ;  /* 0x00005f0003007a0c */ /* 0x000fe40004781270 */
[----:B------:R-:W-:Y:S02]  /*1ad70*/  IADD3 R17, R5, c[0x0][0x198], RZ ;  /* 0x0000660005117a10 */ /* 0x000fe40007ffe0ff */
[----:B------:R-:W-:Y:S01]  /*1ad80*/  IADD3 R3, R23, 0x6d, RZ ;  /* 0x0000006d17037810 */ /* 0x000fe20007ffe0ff */
[----:B------:R0:W-:Y:S01]  /*1ad90*/  @P2 STG.E.U16 [R12.64], R6 ;  /* 0x000000060c002986 */ /* 0x0001e2000c101504 */
[----:B------:R-:W-:-:S02]  /*1ada0*/  LEA.HI.X.SX32 R5, R5, R2, 0x1, P6 ;  /* 0x0000000205057211 */ /* 0x000fc400030f0eff */
[----:B------:R-:W-:Y:S02]  /*1adb0*/  LEA R16, P6, R17, R0, 0x1 ;  /* 0x0000000011107211 */ /* 0x000fe400078c08ff */
[----:B------:R-:W-:Y:S02]  /*1adc0*/  ISETP.LT.AND P3, PT, R3, c[0x0][0x17c], !P0 ;  /* 0x00005f0003007a0c */ /* 0x000fe40004761270 */
[----:B------:R-:W-:Y:S01]  /*1add0*/  IADD3 R3, R23, 0x6e, RZ ;  /* 0x0000006e17037810 */ /* 0x000fe20007ffe0ff */
[----:B------:R1:W-:Y:S01]  /*1ade0*/  @P1 STG.E.U16 [R8.64], R14 ;  /* 0x0000000e08001986 */ /* 0x0003e2000c101504 */
[C---:B0-----:R-:W-:Y:S02]  /*1adf0*/  IADD3 R13, R17.reuse, c[0x0][0x198], RZ ;  /* 0x00006600110d7a10 */ /* 0x041fe40007ffe0ff */
[----:B------:R-:W-:Y:S02]  /*1ae00*/  LEA.HI.X.SX32 R17, R17, R2, 0x1, P6 ;  /* 0x0000000211117211 */ /* 0x000fe400030f0eff */
[----:B------:R-:W-:-:S02]  /*1ae10*/  PRMT R10, R14, 0x7632, R10 ;  /* 0x000076320e0a7816 */ /* 0x000fc4000000000a */
[----:B------:R-:W-:Y:S02]  /*1ae20*/  LEA R12, P6, R13, R0, 0x1 ;  /* 0x000000000d0c7211 */ /* 0x000fe400078c08ff */
[----:B------:R-:W-:Y:S02]  /*1ae30*/  ISETP.LT.AND P2, PT, R3, c[0x0][0x17c], !P0 ;  /* 0x00005f0003007a0c */ /* 0x000fe40004741270 */
[----:B-1----:R-:W-:Y:S02]  /*1ae40*/  IADD3 R9, R13, c[0x0][0x198], RZ ;  /* 0x000066000d097a10 */ /* 0x002fe40007ffe0ff */
[----:B------:R-:W-:Y:S01]  /*1ae50*/  IADD3 R3, R23, 0x6f, RZ ;  /* 0x0000006f17037810 */ /* 0x000fe20007ffe0ff */
[----:B------:R0:W-:Y:S01]  /*1ae60*/  @P5 STG.E.U16 [R4.64], R10 ;  /* 0x0000000a04005986 */ /* 0x0001e2000c101504 */
[----:B------:R-:W-:Y:S02]  /*1ae70*/  LEA.HI.X.SX32 R13, R13, R2, 0x1, P6 ;  /* 0x000000020d0d7211 */ /* 0x000fe400030f0eff */
[----:B------:R-:W-:-:S02]  /*1ae80*/  LEA R8, P6, R9, R0, 0x1 ;  /* 0x0000000009087211 */ /* 0x000fc400078c08ff */
[----:B------:R-:W-:Y:S02]  /*1ae90*/  ISETP.LT.AND P1, PT, R3, c[0x0][0x17c], !P0 ;  /* 0x00005f0003007a0c */ /* 0x000fe40004721270 */
[----:B------:R-:W-:Y:S01]  /*1aea0*/  IADD3 R3, R23, 0x70, RZ ;  /* 0x0000007017037810 */ /* 0x000fe20007ffe0ff */
[----:B------:R1:W-:Y:S01]  /*1aeb0*/  @P4 STG.E.U16 [R16.64], R18 ;  /* 0x0000001210004986 */ /* 0x0003e2000c101504 */
[C---:B0-----:R-:W-:Y:S02]  /*1aec0*/  IADD3 R5, R9.reuse, c[0x0][0x198], RZ ;  /* 0x0000660009057a10 */ /* 0x041fe40007ffe0ff */
[----:B------:R-:W-:Y:S02]  /*1aed0*/  LEA.HI.X.SX32 R9, R9, R2, 0x1, P6 ;  /* 0x0000000209097211 */ /* 0x000fe400030f0eff */
[----:B------:R-:W-:Y:S02]  /*1aee0*/  LEA R4, P6, R5, R0, 0x1 ;  /* 0x0000000005047211 */ /* 0x000fe400078c08ff */
[----:B------:R-:W-:-:S02]  /*1aef0*/  ISETP.LT.AND P5, PT, R3, c[0x0][0x17c], !P0 ;  /* 0x00005f0003007a0c */ /* 0x000fc400047a1270 */
[----:B------:R-:W-:Y:S02]  /*1af00*/  PRMT R6, R18, 0x7632, R6 ;  /* 0x0000763212067816 */ /* 0x000fe40000000006 */
[C---:B-1----:R-:W-:Y:S02]  /*1af10*/  IADD3 R17, R5.reuse, c[0x0][0x198], RZ ;  /* 0x0000660005117a10 */ /* 0x042fe40007ffe0ff */
[----:B------:R-:W-:Y:S01]  /*1af20*/  LEA.HI.X.SX32 R5, R5, R2, 0x1, P6 ;  /* 0x0000000205057211 */ /* 0x000fe200030f0eff */
[----:B------:R0:W-:Y:S01]  /*1af30*/  @P3 STG.E.U16 [R12.64], R6 ;  /* 0x000000060c003986 */ /* 0x0001e2000c101504 */
[----:B------:R-:W-:-:S03]  /*1af40*/  LEA R16, P6, R17, R0, 0x1 ;  /* 0x0000000011107211 */ /* 0x000fc600078c08ff */
[----:B------:R1:W-:Y:S01]  /*1af50*/  @P2 STG.E.U16 [R8.64], R22 ;  /* 0x0000001608002986 */ /* 0x0003e2000c101504 */
[C---:B0-----:R-:W-:Y:S02]  /*1af60*/  IADD3 R13, R17.reuse, c[0x0][0x198], RZ ;  /* 0x00006600110d7a10 */ /* 0x041fe40007ffe0ff */
[----:B------:R-:W-:Y:S02]  /*1af70*/  LEA.HI.X.SX32 R17, R17, R2, 0x1, P6 ;  /* 0x0000000211117211 */ /* 0x000fe400030f0eff */
[----:B-1----:R-:W-:-:S05]  /*1af80*/  PRMT R9, R22, 0x7632, R9 ;  /* 0x0000763216097816 */ /* 0x002fca0000000009 */
[----:B------:R-:W-:Y:S01]  /*1af90*/  @P1 STG.E.U16 [R4.64], R9 ;  /* 0x0000000904001986 */ /* 0x000fe2000c101504 */
[----:B--2---:R-:W-:-:S03]  /*1afa0*/  PRMT R6, R29, 0x7632, R6 ;  /* 0x000076321d067816 */ /* 0x004fc60000000006 */
[----:B------:R0:W-:Y:S04]  /*1afb0*/  @P5 STG.E.U16 [R16.64], R29 ;  /* 0x0000001d10005986 */ /* 0x0001e8000c101504 */
[----:B0-----:R-:W2:Y:S01]  /*1afc0*/  LDL.LU R29, [R1+0xc] ;  /* 0x00000c00011d7983 */ /* 0x001ea20000300800 */
[----:B------:R-:W-:-:S04]  /*1afd0*/  IADD3 R3, R23, 0x71, RZ ;  /* 0x0000007117037810 */ /* 0x000fc80007ffe0ff */
[----:B------:R-:W-:Y:S02]  /*1afe0*/  ISETP.LT.AND P4, PT, R3, c[0x0][0x17c], !P0 ;  /* 0x00005f0003007a0c */ /* 0x000fe40004781270 */
[----:B------:R-:W-:-:S04]  /*1aff0*/  IADD3 R3, R23, 0x72, RZ ;  /* 0x0000007217037810 */ /* 0x000fc80007ffe0ff */
[----:B------:R-:W-:Y:S02]  /*1b000*/  ISETP.LT.AND P3, PT, R3, c[0x0][0x17c], !P0 ;  /* 0x00005f0003007a0c */ /* 0x000fe40004761270 */
[----:B------:R-:W-:Y:S02]  /*1b010*/  IADD3 R3, R23, 0x73, RZ ;  /* 0x0000007317037810 */ /* 0x000fe40007ffe0ff */
[----:B------:R-:W-:Y:S02]  /*1b020*/  LEA R8, P6, R13, R0, 0x1 ;  /* 0x000000000d087211 */ /* 0x000fe400078c08ff */
[----:B------:R-:W-:Y:S02]  /*1b030*/  ISETP.LT.AND P2, PT, R3, c[0x0][0x17c], !P0 ;  /* 0x00005f0003007a0c */ /* 0x000fe40004741270 */
[----:B------:R-:W-:Y:S02]  /*1b040*/  IADD3 R3, R23, 0x74, RZ ;  /* 0x0000007417037810 */ /* 0x000fe40007ffe0ff */
[----:B------:R-:W-:-:S02]  /*1b050*/  IADD3 R21, R13, c[0x0][0x198], RZ ;  /* 0x000066000d157a10 */ /* 0x000fc40007ffe0ff */
[----:B------:R-:W-:Y:S02]  /*1b060*/  LEA.HI.X.SX32 R9, R13, R2, 0x1, P6 ;  /* 0x000000020d097211 */ /* 0x000fe400030f0eff */
[----:B------:R-:W-:Y:S02]  /*1b070*/  ISETP.LT.AND P1, PT, R3, c[0x0][0x17c], !P0 ;  /* 0x00005f0003007a0c */ /* 0x000fe40004721270 */
[----:B------:R-:W-:Y:S02]  /*1b080*/  LEA R12, P6, R21, R0, 0x1 ;  /* 0x00000000150c7211 */ /* 0x000fe400078c08ff */
[----:B------:R-:W-:Y:S02]  /*1b090*/  IADD3 R3, R23, 0x75, RZ ;  /* 0x0000007517037810 */ /* 0x000fe40007ffe0ff */
[C---:B------:R-:W-:Y:S02]  /*1b0a0*/  IADD3 R5, R21.reuse, c[0x0][0x198], RZ ;  /* 0x0000660015057a10 */ /* 0x040fe40007ffe0ff */
[----:B------:R-:W-:-:S02]  /*1b0b0*/  LEA.HI.X.SX32 R13, R21, R2, 0x1, P6 ;  /* 0x00000002150d7211 */ /* 0x000fc400030f0eff */
[----:B------:R-:W-:Y:S02]  /*1b0c0*/  ISETP.LT.AND P5, PT, R3, c[0x0][0x17c], !P0 ;  /* 0x00005f0003007a0c */ /* 0x000fe400047a1270 */
[----:B------:R-:W-:Y:S02]  /*1b0d0*/  LEA R4, P6, R5, R0, 0x1 ;  /* 0x0000000005047211 */ /* 0x000fe400078c08ff */
[----:B------:R-:W-:Y:S01]  /*1b0e0*/  IADD3 R3, R23, 0x76, RZ ;  /* 0x0000007617037810 */ /* 0x000fe20007ffe0ff */
[----:B------:R0:W-:Y:S01]  /*1b0f0*/  @P4 STG.E.U16 [R8.64], R6 ;  /* 0x0000000608004986 */ /* 0x0001e2000c101504 */
[C---:B------:R-:W-:Y:S02]  /*1b100*/  IADD3 R17, R5.reuse, c[0x0][0x198], RZ ;  /* 0x0000660005117a10 */ /* 0x040fe40007ffe0ff */
[----:B------:R-:W-:Y:S02]  /*1b110*/  LEA.HI.X.SX32 R5, R5, R2, 0x1, P6 ;  /* 0x0000000205057211 */ /* 0x000fe400030f0eff */
[----:B------:R-:W-:-:S02]  /*1b120*/  ISETP.LT.AND P4, PT, R3, c[0x0][0x17c], !P0 ;  /* 0x00005f0003007a0c */ /* 0x000fc40004781270 */
[----:B------:R-:W-:Y:S01]  /*1b130*/  IADD3 R3, R23, 0x77, RZ ;  /* 0x0000007717037810 */ /* 0x000fe20007ffe0ff */
[----:B------:R1:W-:Y:S01]  /*1b140*/  @P3 STG.E.U16 [R12.64], R27 ;  /* 0x0000001b0c003986 */ /* 0x0003e2000c101504 */
[----:B------:R-:W-:Y:S02]  /*1b150*/  IADD3 R21, R17, c[0x0][0x198], RZ ;  /* 0x0000660011157a10 */ /* 0x000fe40007ffe0ff */
[----:B0-----:R-:W-:Y:S02]  /*1b160*/  PRMT R9, R27, 0x7632, R9 ;  /* 0x000076321b097816 */ /* 0x001fe40000000009 */
[----:B------:R-:W-:Y:S02]  /*1b170*/  LEA R8, P6, R17, R0, 0x1 ;  /* 0x0000000011087211 */ /* 0x000fe400078c08ff */
[----:B------:R-:W-:Y:S01]  /*1b180*/  ISETP.LT.AND P3, PT, R3, c[0x0][0x17c], !P0 ;  /* 0x00005f0003007a0c */ /* 0x000fe20004761270 */
[----:B------:R0:W-:Y:S01]  /*1b190*/  @P2 STG.E.U16 [R4.64], R9 ;  /* 0x0000000904002986 */ /* 0x0001e2000c101504 */
[----:B------:R-:W-:-:S02]  /*1b1a0*/  IADD3 R3, R23, 0x78, RZ ;  /* 0x0000007817037810 */ /* 0x000fc40007ffe0ff */
[----:B-1----:R-:W-:Y:S02]  /*1b1b0*/  IADD3 R13, R21, c[0x0][0x198], RZ ;  /* 0x00006600150d7a10 */ /* 0x002fe40007ffe0ff */
[----:B------:R-:W-:Y:S02]  /*1b1c0*/  ISETP.LT.AND P2, PT, R3, c[0x0][0x17c], !P0 ;  /* 0x00005f0003007a0c */ /* 0x000fe40004741270 */
[----:B0-----:R-:W-:Y:S02]  /*1b1d0*/  LEA.HI.X.SX32 R9, R17, R2, 0x1, P6 ;  /* 0x0000000211097211 */ /* 0x001fe400030f0eff */
[----:B------:R-:W-:Y:S02]  /*1b1e0*/  LEA R16, P6, R21, R0, 0x1 ;  /* 0x0000000015107211 */ /* 0x000fe400078c08ff */
[----:B------:R-:W-:Y:S02]  /*1b1f0*/  PRMT R5, R7, 0x7632, R5 ;  /* 0x0000763207057816 */ /* 0x000fe40000000005 */
[----:B------:R-:W-:-:S02]  /*1b200*/  LEA.HI.X.SX32 R17, R21, R2, 0x1, P6 ;  /* 0x0000000215117211 */ /* 0x000fc400030f0eff */
[----:B------:R-:W-:Y:S02]  /*1b210*/  IADD3 R3, R23, 0x79, RZ ;  /* 0x0000007917037810 */ /* 0x000fe40007ffe0ff */
[C---:B------:R-:W-:Y:S01]  /*1b220*/  LEA R4, P6, R13.reuse, R0, 0x1 ;  /* 0x000000000d047211 */ /* 0x040fe200078c08ff */
[----:B------:R0:W-:Y:S01]  /*1b230*/  @P1 STG.E.U16 [R8.64], R7 ;  /* 0x0000000708001986 */ /* 0x0001e2000c101504 */
[----:B------:R-:W-:Y:S02]  /*1b240*/  IADD3 R21, R13, c[0x0][0x198], RZ ;  /* 0x000066000d157a10 */ /* 0x000fe40007ffe0ff */
[----:B------:R-:W-:Y:S01]  /*1b250*/  ISETP.LT.AND P1, PT, R3, c[0x0][0x17c], !P0 ;  /* 0x00005f0003007a0c */ /* 0x000fe20004721270 */
[----:B------:R1:W-:Y:S01]  /*1b260*/  @P5 STG.E.U16 [R16.64], R5 ;  /* 0x0000000510005986 */ /* 0x0003e2000c101504 */
[----:B------:R-:W-:-:S04]  /*1b270*/  IADD3 R3, R23, 0x7a, RZ ;  /* 0x0000007a17037810 */ /* 0x000fc80007ffe0ff */
[----:B------:R-:W-:Y:S02]  /*1b280*/  ISETP.LT.AND P5, PT, R3, c[0x0][0x17c], !P0 ;  /* 0x00005f0003007a0c */ /* 0x000fe400047a1270 */
[----:B0-----:R-:W-:Y:S02]  /*1b290*/  IADD3 R7, R21, c[0x0][0x198], RZ ;  /* 0x0000660015077a10 */ /* 0x001fe40007ffe0ff */
[----:B-1----:R-:W-:Y:S02]  /*1b2a0*/  LEA.HI.X.SX32 R5, R13, R2, 0x1, P6 ;  /* 0x000000020d057211 */ /* 0x002fe400030f0eff */
[----:B------:R-:W-:Y:S02]  /*1b2b0*/  LEA R12, P6, R21, R0, 0x1 ;  /* 0x00000000150c7211 */ /* 0x000fe400078c08ff */
[----:B------:R-:W-:Y:S02]  /*1b2c0*/  IADD3 R3, R23, 0x7b, RZ ;  /* 0x0000007b17037810 */ /* 0x000fe40007ffe0ff */
[----:B------:R-:W-:-:S02]  /*1b2d0*/  LEA.HI.X.SX32 R13, R21, R2, 0x1, P6 ;  /* 0x00000002150d7211 */ /* 0x000fc400030f0eff */
[C---:B------:R-:W-:Y:S01]  /*1b2e0*/  LEA R6, P6, R7.reuse, R0, 0x1 ;  /* 0x0000000007067211 */ /* 0x040fe200078c08ff */
[----:B------:R0:W-:Y:S01]  /*1b2f0*/  @P4 STG.E.U16 [R4.64], R11 ;  /* 0x0000000b04004986 */ /* 0x0001e2000c101504 */
[----:B------:R-:W-:Y:S02]  /*1b300*/  IADD3 R9, R7, c[0x0][0x198], RZ ;  /* 0x0000660007097a10 */ /* 0x000fe40007ffe0ff */
[----:B------:R-:W-:Y:S02]  /*1b310*/  PRMT R10, R11, 0x7632, R10 ;  /* 0x000076320b0a7816 */ /* 0x000fe4000000000a */
[----:B------:R-:W-:Y:S02]  /*1b320*/  ISETP.LT.AND P4, PT, R3, c[0x0][0x17c], !P0 ;  /* 0x00005f0003007a0c */ /* 0x000fe40004781270 */
[----:B------:R-:W-:Y:S02]  /*1b330*/  IADD3 R3, R23, 0x7c, RZ ;  /* 0x0000007c17037810 */ /* 0x000fe40007ffe0ff */
[----:B------:R-:W-:-:S02]  /*1b340*/  LEA.HI.X.SX32 R7, R7, R2, 0x1, P6 ;  /* 0x0000000207077211 */ /* 0x000fc400030f0eff */
[C---:B------:R-:W-:Y:S01]  /*1b350*/  LEA R16, P6, R9.reuse, R0, 0x1 ;  /* 0x0000000009107211 */ /* 0x040fe200078c08ff */
[----:B------:R1:W-:Y:S01]  /*1b360*/  @P3 STG.E.U16 [R12.64], R10 ;  /* 0x0000000a0c003986 */ /* 0x0003e2000c101504 */
[----:B------:R-:W-:Y:S02]  /*1b370*/  IADD3 R21, R9, c[0x0][0x198], RZ ;  /* 0x0000660009157a10 */ /* 0x000fe40007ffe0ff */
[----:B------:R-:W-:Y:S02]  /*1b380*/  ISETP.LT.AND P3, PT, R3, c[0x0][0x17c], !P0 ;  /* 0x00005f0003007a0c */ /* 0x000fe40004761270 */
[----:B------:R-:W-:Y:S02]  /*1b390*/  IADD3 R3, R23, 0x7d, RZ ;  /* 0x0000007d17037810 */ /* 0x000fe40007ffe0ff */
[----:B------:R-:W-:Y:S02]  /*1b3a0*/  LEA.HI.X.SX32 R17, R9, R2, 0x1, P6 ;  /* 0x0000000209117211 */ /* 0x000fe400030f0eff */
[----:B------:R-:W-:-:S02]  /*1b3b0*/  IADD3 R9, R21, c[0x0][0x198], RZ ;  /* 0x0000660015097a10 */ /* 0x000fc40007ffe0ff */
[----:B0-----:R-:W-:Y:S02]  /*1b3c0*/  LEA R4, P6, R21, R0, 0x1 ;  /* 0x0000000015047211 */ /* 0x001fe400078c08ff */
[----:B------:R-:W-:Y:S02]  /*1b3d0*/  IADD3 R14, R23, 0x7e, RZ ;  /* 0x0000007e170e7810 */ /* 0x000fe40007ffe0ff */
[----:B--2---:R-:W-:Y:S01]  /*1b3e0*/  PRMT R5, R29, 0x7632, R5 ;  /* 0x000076321d057816 */ /* 0x004fe20000000005 */
[----:B------:R-:W-:Y:S01]  /*1b3f0*/  @P2 STG.E.U16 [R6.64], R29 ;  /* 0x0000001d06002986 */ /* 0x000fe2000c101504 */
[----:B------:R-:W-:Y:S02]  /*1b400*/  ISETP.LT.AND P2, PT, R3, c[0x0][0x17c], !P0 ;  /* 0x00005f0003007a0c */ /* 0x000fe40004741270 */
[----:B------:R-:W-:Y:S01]  /*1b410*/  IADD3 R3, R9, c[0x0][0x198], RZ ;  /* 0x0000660009037a10 */ /* 0x000fe20007ffe0ff */
[----:B------:R0:W-:Y:S03]  /*1b420*/  @P1 STG.E.U16 [R16.64], R5 ;  /* 0x0000000510001986 */ /* 0x0001e6000c101504 */
[----:B-1----:R-:W-:-:S02]  /*1b430*/  IADD3 R13, R3, c[0x0][0x198], RZ ;  /* 0x00006600030d7a10 */ /* 0x002fc40007ffe0ff */
[----:B0-----:R-:W-:Y:S02]  /*1b440*/  LEA.HI.X.SX32 R5, R21, R2, 0x1, P6 ;  /* 0x0000000215057211 */ /* 0x001fe400030f0eff */
[----:B------:R-:W-:-:S04]  /*1b450*/  LEA R10, P6, R3, R0, 0x1 ;  /* 0x00000000030a7211 */ /* 0x000fc800078c08ff */
[----:B------:R-:W-:Y:S02]  /*1b460*/  LEA.HI.X.SX32 R11, R3, R2, 0x1, P6 ;  /* 0x00000002030b7211 */ /* 0x000fe400030f0eff */
[----:B------:R-:W-:Y:S02]  /*1b470*/  IADD3 R3, R23, 0x7f, RZ ;  /* 0x0000007f17037810 */ /* 0x000fe40007ffe0ff */
[----:B------:R-:W2:Y:S01]  /*1b480*/  LDL.LU R23, [R1+0x5e4] ;  /* 0x0005e40001177983 */ /* 0x000ea20000300800 */
[----:B------:R-:W-:Y:S02]  /*1b490*/  LEA R8, P1, R9, R0, 0x1 ;  /* 0x0000000009087211 */ /* 0x000fe400078208ff */
[----:B------:R-:W-:Y:S02]  /*1b4a0*/  IADD3 R21, R13, c[0x0][0x198], RZ ;  /* 0x000066000d157a10 */ /* 0x000fe40007ffe0ff */
[----:B------:R-:W-:Y:S02]  /*1b4b0*/  LEA.HI.X.SX32 R9, R9, R2, 0x1, P1 ;  /* 0x0000000209097211 */ /* 0x000fe400008f0eff */
[----:B------:R-:W-:-:S02]  /*1b4c0*/  LEA R6, P6, R13, R0, 0x1 ;  /* 0x000000000d067211 */ /* 0x000fc400078c08ff */
[----:B------:R-:W-:Y:S02]  /*1b4d0*/  LEA R12, P1, R21, R0, 0x1 ;  /* 0x00000000150c7211 */ /* 0x000fe400078208ff */
[-C--:B------:R-:W-:Y:S02]  /*1b4e0*/  LEA.HI.X.SX32 R7, R13, R2.reuse, 0x1, P6 ;  /* 0x000000020d077211 */ /* 0x080fe400030f0eff */
[C---:B------:R-:W-:Y:S02]  /*1b4f0*/  LEA.HI.X.SX32 R13, R21.reuse, R2, 0x1, P1 ;  /* 0x00000002150d7211 */ /* 0x040fe400008f0eff */
[----:B------:R-:W-:Y:S02]  /*1b500*/  IADD3 R25, R21, c[0x0][0x198], RZ ;  /* 0x0000660015197a10 */ /* 0x000fe40007ffe0ff */
[----:B------:R-:W-:Y:S02]  /*1b510*/  ISETP.LT.AND P1, PT, R14, c[0x0][0x17c], !P0 ;  /* 0x00005f000e007a0c */ /* 0x000fe40004721270 */
[----:B------:R-:W-:-:S02]  /*1b520*/  ISETP.LT.AND P0, PT, R3, c[0x0][0x17c], !P0 ;  /* 0x00005f0003007a0c */ /* 0x000fc40004701270 */
[----:B------:R-:W-:Y:S02]  /*1b530*/  LEA R16, P6, R25, R0, 0x1 ;  /* 0x0000000019107211 */ /* 0x000fe400078c08ff */
[----:B------:R-:W-:Y:S02]  /*1b540*/  PRMT R0, R15, 0x7632, R0 ;  /* 0x000076320f007816 */ /* 0x000fe40000000000 */
[----:B------:R-:W-:Y:S01]  /*1b550*/  PRMT R3, R19, 0x7632, R3 ;  /* 0x0000763213037816 */ /* 0x000fe20000000003 */
[----:B------:R0:W-:Y:S04]  /*1b560*/  @P5 STG.E.U16 [R4.64], R15 ;  /* 0x0000000f04005986 */ /* 0x0001e8000c101504 */
[----:B------:R0:W-:Y:S04]  /*1b570*/  @P4 STG.E.U16 [R8.64], R0 ;  /* 0x0000000008004986 */ /* 0x0001e8000c101504 */
[----:B------:R0:W-:Y:S04]  /*1b580*/  @P3 STG.E.U16 [R10.64], R19 ;  /* 0x000000130a003986 */ /* 0x0001e8000c101504 */
[----:B------:R0:W-:Y:S01]  /*1b590*/  @P2 STG.E.U16 [R6.64], R3 ;  /* 0x0000000306002986 */ /* 0x0001e2000c101504 */
[----:B------:R-:W-:-:S03]  /*1b5a0*/  LEA.HI.X.SX32 R17, R25, R2, 0x1, P6 ;  /* 0x0000000219117211 */ /* 0x000fc600030f0eff */
[----:B--2---:R0:W-:Y:S01]  /*1b5b0*/  @P1 STG.E.U16 [R12.64], R23 ;  /* 0x000000170c001986 */ /* 0x0041e2000c101504 */
[----:B------:R-:W-:Y:S05]  /*1b5c0*/  @!P0 EXIT ;  /* 0x000000000000894d */ /* 0x000fea0003800000 */
[----:B0-----:R-:W-:-:S05]  /*1b5d0*/  PRMT R8, R23, 0x7632, R8 ;  /* 0x0000763217087816 */ /* 0x001fca0000000008 */
[----:B------:R-:W-:Y:S01]  /*1b5e0*/  STG.E.U16 [R16.64], R8 ;  /* 0x0000000810007986 */ /* 0x000fe2000c101504 */
[----:B------:R-:W-:Y:S05]  /*1b5f0*/  EXIT ;  /* 0x000000000000794d */ /* 0x000fea0003800000 */
.L_x_4:
[----:B------:R-:W-:-:S00]  /*1b600*/  BRA `(.L_x_4) ;  /* 0xfffffff000007947 */ /* 0x000fc0000383ffff */
[----:B------:R-:W-:-:S00]  /*1b610*/  NOP ;  /* 0x0000000000007918 */ /* 0x000fc00000000000 */
        /* <DEDUP_REMOVED lines=14> */
.L_x_5:


//--------------------- .nv.shared.matmul_kernel  --------------------------
	.section	.nv.shared.matmul_kernel,"aw",@nobits
	.sectionflags	@""
	.align	16
